	.target	sm_100a

	.elftype	@"ET_EXEC"


//--------------------- .note.nv.tkinfo           --------------------------
	.section	.note.nv.tkinfo,"",@"SHT_NOTE"
	.sectionflags	@"SHF_NOTE_NV_TKINFO"
	.tkinfo
        /*0018*/ 	.word	0x00000002
        /*0030*/ 	.string	""
        /*0030*/ 	.string	"ptxas"
        /*0030*/ 	.string	"Cuda compilation tools, release 13.0, V13.0.88"
        /*0030*/ 	.string	"Build cuda_13.0.r13.0/compiler.36424714_0"
        /*0030*/ 	.string	"-arch sm_100a -m 64 "



//--------------------- .note.nv.cuinfo           --------------------------
	.section	.note.nv.cuinfo,"",@"SHT_NOTE"
	.sectionflags	@"SHF_NOTE_NV_CUINFO"
        /*0018*/ 	.short	0x0002
        /*001a*/ 	.short	0x0064
        /*001c*/ 	.short	0x0082
	.zero		2


//--------------------- .nv.info                  --------------------------
	.section	.nv.info,"",@"SHT_CUDA_INFO"
	.align	4


	//----- nvinfo : EIATTR_REGCOUNT
	.align		4
        /*0000*/ 	.byte	0x04, 0x2f
        /*0002*/ 	.short	(.L_19 - .L_18)
	.align		4
.L_18:
        /*0004*/ 	.word	index@(_ZN7cutlass13device_kernelINS_4gemm6kernel13GemmUniversalIN4cute5tupleIJiiiiEEENS1_10collective13CollectiveMmaINS1_46MainloopSm100TmaUmmaWarpSpecializedBlockScaledILi6ELi2ELi2ENS5_IJNS4_1CILi4EEENSA_ILi1EEESC_EEEEENS5_IJNSA_ILi128EEESF_SF_EEENS5_IJNS_12float_e4m3_tENS_13float_ue8m0_tEEEENS5_IJNS5_IJlSC_lEEENS4_6LayoutINS5_IJNS5_IJNS5_IJNSA_ILi32EEESB_EEEiEEESO_NS5_IJSC_iEEEEEENS5_IJNS5_IJNS5_IJNSA_ILi16EEESB_EEEiEEENS5_IJNS5_IJNSA_ILi0EEESC_EEENSA_ILi512EEEEEENS5_IJSU_iEEEEEEEEEEESJ_S11_NS4_8TiledMMAINS4_8MMA_AtomIJNS4_21SM100_MMA_MXF8F6F4_SSISH_SH_fSI_Li128ELi128ELNS4_4UMMA5MajorE0ELS16_0ELNS15_7ScaleInE0ELS17_0EEEEEENSL_INS5_IJSC_SC_SC_EEENS5_IJSU_SU_SU_EEEEENS5_IJNS4_10UnderscoreES1D_S1D_EEEEENS5_IJNS4_13SM90_TMA_LOADES1G_EEENS5_IJNS4_14ComposedLayoutINS4_7SwizzleILi3ELi4ELi3EEENS4_18smem_ptr_flag_bitsILi8EEENSL_INS5_IJNSA_ILi8EEESF_EEENS5_IJSF_SC_EEEEEEENSL_INS5_IJNS5_IJNS5_IJSN_SC_EEENS5_IJSM_SC_EEEEEESC_NS5_IJSB_SC_EEEEEENS5_IJNS5_IJNS5_IJSS_SW_EEESV_EEESU_NS5_IJSC_SW_EEEEEEEEEEEvNS4_8identityENS5_IJNS4_23SM90_TMA_LOAD_MULTICASTES24_EEES22_vS23_EENS_8epilogue10collective18CollectiveEpilogueINS27_23Sm100TmaWarpSpecializedILi4ELi2ELi16ELb1ELb0EEEJNS5_IJNSA_ILi64EEESF_SF_EEENS5_IJNSL_IS2C_SC_EENSL_INS5_IJSR_NSA_ILi2EEEEEENS5_IJSC_S2C_EEEEEEEENS_10bfloat16_tESK_S2K_SK_NS27_6fusion15FusionCallbacksIS2B_NS2L_17LinearCombinationIS2K_fS2K_fLNS_15FloatRoundStyleE2EEES2D_S2J_JEEENS4_5SM1004TMEM4LOAD26SM100_TMEM_LOAD_32dp32b16xES1G_NS1I_INS1J_ILi1ELi4ELi3EEENS1L_ILi16EEENSL_INS5_IJS1N_SR_EEENS5_IJSR_SC_EEEEEEENS4_39AutoVectorizingCopyWithAssumedAlignmentILi128EEENS4_14SM90_TMA_STOREES30_S32_S32_EEEvvEEEEvNT_6ParamsE)
        /*0008*/ 	.word	0x0000007a


	//----- nvinfo : EIATTR_FRAME_SIZE
	.align		4
.L_19:
        /*000c*/ 	.byte	0x04, 0x11
        /*000e*/ 	.short	(.L_21 - .L_20)
	.align		4
.L_20:
        /*0010*/ 	.word	index@($__internal_2_$__cuda_sm10x_tcgen05_guardrail_trap_unallocated_columns_being_dealloced)
        /*0014*/ 	.word	0x00000000


	//----- nvinfo : EIATTR_FRAME_SIZE
	.align		4
.L_21:
        /*0018*/ 	.byte	0x04, 0x11
        /*001a*/ 	.short	(.L_23 - .L_22)
	.align		4
.L_22:
        /*001c*/ 	.word	index@($__internal_1_$__cuda_sm10x_tcgen05_guardrail_trap_phase_invalid_during_alloc)
        /*0020*/ 	.word	0x00000000


	//----- nvinfo : EIATTR_FRAME_SIZE
	.align		4
.L_23:
        /*0024*/ 	.byte	0x04, 0x11
        /*0026*/ 	.short	(.L_25 - .L_24)
	.align		4
.L_24:
        /*0028*/ 	.word	index@($__internal_0_$__cuda_sm10x_tcgen05_guardrail_trap_col_being_dealloced_not_returned_by_alloc)
        /*002c*/ 	.word	0x00000000


	//----- nvinfo : EIATTR_FRAME_SIZE
	.align		4
.L_25:
        /*0030*/ 	.byte	0x04, 0x11
        /*0032*/ 	.short	(.L_27 - .L_26)
	.align		4
.L_26:
        /*0034*/ 	.word	index@(_ZN7cutlass13device_kernelINS_4gemm6kernel13GemmUniversalIN4cute5tupleIJiiiiEEENS1_10collective13CollectiveMmaINS1_46MainloopSm100TmaUmmaWarpSpecializedBlockScaledILi6ELi2ELi2ENS5_IJNS4_1CILi4EEENSA_ILi1EEESC_EEEEENS5_IJNSA_ILi128EEESF_SF_EEENS5_IJNS_12float_e4m3_tENS_13float_ue8m0_tEEEENS5_IJNS5_IJlSC_lEEENS4_6LayoutINS5_IJNS5_IJNS5_IJNSA_ILi32EEESB_EEEiEEESO_NS5_IJSC_iEEEEEENS5_IJNS5_IJNS5_IJNSA_ILi16EEESB_EEEiEEENS5_IJNS5_IJNSA_ILi0EEESC_EEENSA_ILi512EEEEEENS5_IJSU_iEEEEEEEEEEESJ_S11_NS4_8TiledMMAINS4_8MMA_AtomIJNS4_21SM100_MMA_MXF8F6F4_SSISH_SH_fSI_Li128ELi128ELNS4_4UMMA5MajorE0ELS16_0ELNS15_7ScaleInE0ELS17_0EEEEEENSL_INS5_IJSC_SC_SC_EEENS5_IJSU_SU_SU_EEEEENS5_IJNS4_10UnderscoreES1D_S1D_EEEEENS5_IJNS4_13SM90_TMA_LOADES1G_EEENS5_IJNS4_14ComposedLayoutINS4_7SwizzleILi3ELi4ELi3EEENS4_18smem_ptr_flag_bitsILi8EEENSL_INS5_IJNSA_ILi8EEESF_EEENS5_IJSF_SC_EEEEEEENSL_INS5_IJNS5_IJNS5_IJSN_SC_EEENS5_IJSM_SC_EEEEEESC_NS5_IJSB_SC_EEEEEENS5_IJNS5_IJNS5_IJSS_SW_EEESV_EEESU_NS5_IJSC_SW_EEEEEEEEEEEvNS4_8identityENS5_IJNS4_23SM90_TMA_LOAD_MULTICASTES24_EEES22_vS23_EENS_8epilogue10collective18CollectiveEpilogueINS27_23Sm100TmaWarpSpecializedILi4ELi2ELi16ELb1ELb0EEEJNS5_IJNSA_ILi64EEESF_SF_EEENS5_IJNSL_IS2C_SC_EENSL_INS5_IJSR_NSA_ILi2EEEEEENS5_IJSC_S2C_EEEEEEEENS_10bfloat16_tESK_S2K_SK_NS27_6fusion15FusionCallbacksIS2B_NS2L_17LinearCombinationIS2K_fS2K_fLNS_15FloatRoundStyleE2EEES2D_S2J_JEEENS4_5SM1004TMEM4LOAD26SM100_TMEM_LOAD_32dp32b16xES1G_NS1I_INS1J_ILi1ELi4ELi3EEENS1L_ILi16EEENSL_INS5_IJS1N_SR_EEENS5_IJSR_SC_EEEEEEENS4_39AutoVectorizingCopyWithAssumedAlignmentILi128EEENS4_14SM90_TMA_STOREES30_S32_S32_EEEvvEEEEvNT_6ParamsE)
        /*0038*/ 	.word	0x00000000


	//----- nvinfo : EIATTR_MIN_STACK_SIZE
	.align		4
.L_27:
        /*003c*/ 	.byte	0x04, 0x12
        /*003e*/ 	.short	(.L_29 - .L_28)
	.align		4
.L_28:
        /*0040*/ 	.word	index@(_ZN7cutlass13device_kernelINS_4gemm6kernel13GemmUniversalIN4cute5tupleIJiiiiEEENS1_10collective13CollectiveMmaINS1_46MainloopSm100TmaUmmaWarpSpecializedBlockScaledILi6ELi2ELi2ENS5_IJNS4_1CILi4EEENSA_ILi1EEESC_EEEEENS5_IJNSA_ILi128EEESF_SF_EEENS5_IJNS_12float_e4m3_tENS_13float_ue8m0_tEEEENS5_IJNS5_IJlSC_lEEENS4_6LayoutINS5_IJNS5_IJNS5_IJNSA_ILi32EEESB_EEEiEEESO_NS5_IJSC_iEEEEEENS5_IJNS5_IJNS5_IJNSA_ILi16EEESB_EEEiEEENS5_IJNS5_IJNSA_ILi0EEESC_EEENSA_ILi512EEEEEENS5_IJSU_iEEEEEEEEEEESJ_S11_NS4_8TiledMMAINS4_8MMA_AtomIJNS4_21SM100_MMA_MXF8F6F4_SSISH_SH_fSI_Li128ELi128ELNS4_4UMMA5MajorE0ELS16_0ELNS15_7ScaleInE0ELS17_0EEEEEENSL_INS5_IJSC_SC_SC_EEENS5_IJSU_SU_SU_EEEEENS5_IJNS4_10UnderscoreES1D_S1D_EEEEENS5_IJNS4_13SM90_TMA_LOADES1G_EEENS5_IJNS4_14ComposedLayoutINS4_7SwizzleILi3ELi4ELi3EEENS4_18smem_ptr_flag_bitsILi8EEENSL_INS5_IJNSA_ILi8EEESF_EEENS5_IJSF_SC_EEEEEEENSL_INS5_IJNS5_IJNS5_IJSN_SC_EEENS5_IJSM_SC_EEEEEESC_NS5_IJSB_SC_EEEEEENS5_IJNS5_IJNS5_IJSS_SW_EEESV_EEESU_NS5_IJSC_SW_EEEEEEEEEEEvNS4_8identityENS5_IJNS4_23SM90_TMA_LOAD_MULTICASTES24_EEES22_vS23_EENS_8epilogue10collective18CollectiveEpilogueINS27_23Sm100TmaWarpSpecializedILi4ELi2ELi16ELb1ELb0EEEJNS5_IJNSA_ILi64EEESF_SF_EEENS5_IJNSL_IS2C_SC_EENSL_INS5_IJSR_NSA_ILi2EEEEEENS5_IJSC_S2C_EEEEEEEENS_10bfloat16_tESK_S2K_SK_NS27_6fusion15FusionCallbacksIS2B_NS2L_17LinearCombinationIS2K_fS2K_fLNS_15FloatRoundStyleE2EEES2D_S2J_JEEENS4_5SM1004TMEM4LOAD26SM100_TMEM_LOAD_32dp32b16xES1G_NS1I_INS1J_ILi1ELi4ELi3EEENS1L_ILi16EEENSL_INS5_IJS1N_SR_EEENS5_IJSR_SC_EEEEEEENS4_39AutoVectorizingCopyWithAssumedAlignmentILi128EEENS4_14SM90_TMA_STOREES30_S32_S32_EEEvvEEEEvNT_6ParamsE)
        /*0044*/ 	.word	0x00000000
.L_29:


//--------------------- .nv.compat                --------------------------
	.section	.nv.compat,"",@"SHT_CUDA_COMPAT_INFO"
	.align	4
        /*0000*/ 	.byte	0x02, 0x09, 0x01, 0x00, 0x02, 0x02, 0x02, 0x00, 0x02, 0x05, 0x05, 0x00, 0x03, 0x07, 0x01, 0x01
        /*0010*/ 	.byte	0x02, 0x03, 0x01, 0x00, 0x02, 0x06, 0x01, 0x00, 0x04, 0x0b, 0x08, 0x00, 0x09, 0x00, 0x00, 0x00
        /*0020*/ 	.byte	0x00, 0x00, 0x00, 0x00


//--------------------- .nv.info._ZN7cutlass13device_kernelINS_4gemm6kernel13GemmUniversalIN4cute5tupleIJiiiiEEENS1_10collective13CollectiveMmaINS1_46MainloopSm100TmaUmmaWarpSpecializedBlockScaledILi6ELi2ELi2ENS5_IJNS4_1CILi4EEENSA_ILi1EEESC_EEEEENS5_IJNSA_ILi128EEESF_SF_EEENS5_IJNS_12float_e4m3_tENS_13float_ue8m0_tEEEENS5_IJNS5_IJlSC_lEEENS4_6LayoutINS5_IJNS5_IJNS5_IJNSA_ILi32EEESB_EEEiEEESO_NS5_IJSC_iEEEEEENS5_IJNS5_IJNS5_IJNSA_ILi16EEESB_EEEiEEENS5_IJNS5_IJNSA_ILi0EEESC_EEENSA_ILi512EEEEEENS5_IJSU_iEEEEEEEEEEESJ_S11_NS4_8TiledMMAINS4_8MMA_AtomIJNS4_21SM100_MMA_MXF8F6F4_SSISH_SH_fSI_Li128ELi128ELNS4_4UMMA5MajorE0ELS16_0ELNS15_7ScaleInE0ELS17_0EEEEEENSL_INS5_IJSC_SC_SC_EEENS5_IJSU_SU_SU_EEEEENS5_IJNS4_10UnderscoreES1D_S1D_EEEEENS5_IJNS4_13SM90_TMA_LOADES1G_EEENS5_IJNS4_14ComposedLayoutINS4_7SwizzleILi3ELi4ELi3EEENS4_18smem_ptr_flag_bitsILi8EEENSL_INS5_IJNSA_ILi8EEESF_EEENS5_IJSF_SC_EEEEEEENSL_INS5_IJNS5_IJNS5_IJSN_SC_EEENS5_IJSM_SC_EEEEEESC_NS5_IJSB_SC_EEEEEENS5_IJNS5_IJNS5_IJSS_SW_EEESV_EEESU_NS5_IJSC_SW_EEEEEEEEEEEvNS4_8identityENS5_IJNS4_23SM90_TMA_LOAD_MULTICASTES24_EEES22_vS23_EENS_8epilogue10collective18CollectiveEpilogueINS27_23Sm100TmaWarpSpecializedILi4ELi2ELi16ELb1ELb0EEEJNS5_IJNSA_ILi64EEESF_SF_EEENS5_IJNSL_IS2C_SC_EENSL_INS5_IJSR_NSA_ILi2EEEEEENS5_IJSC_S2C_EEEEEEEENS_10bfloat16_tESK_S2K_SK_NS27_6fusion15FusionCallbacksIS2B_NS2L_17LinearCombinationIS2K_fS2K_fLNS_15FloatRoundStyleE2EEES2D_S2J_JEEENS4_5SM1004TMEM4LOAD26SM100_TMEM_LOAD_32dp32b16xES1G_NS1I_INS1J_ILi1ELi4ELi3EEENS1L_ILi16EEENSL_INS5_IJS1N_SR_EEENS5_IJSR_SC_EEEEEEENS4_39AutoVectorizingCopyWithAssumedAlignmentILi128EEENS4_14SM90_TMA_STOREES30_S32_S32_EEEvvEEEEvNT_6ParamsE --------------------------
	.section	.nv.info._ZN7cutlass13device_kernelINS_4gemm6kernel13GemmUniversalIN4cute5tupleIJiiiiEEENS1_10collective13CollectiveMmaINS1_46MainloopSm100TmaUmmaWarpSpecializedBlockScaledILi6ELi2ELi2ENS5_IJNS4_1CILi4EEENSA_ILi1EEESC_EEEEENS5_IJNSA_ILi128EEESF_SF_EEENS5_IJNS_12float_e4m3_tENS_13float_ue8m0_tEEEENS5_IJNS5_IJlSC_lEEENS4_6LayoutINS5_IJNS5_IJNS5_IJNSA_ILi32EEESB_EEEiEEESO_NS5_IJSC_iEEEEEENS5_IJNS5_IJNS5_IJNSA_ILi16EEESB_EEEiEEENS5_IJNS5_IJNSA_ILi0EEESC_EEENSA_ILi512EEEEEENS5_IJSU_iEEEEEEEEEEESJ_S11_NS4_8TiledMMAINS4_8MMA_AtomIJNS4_21SM100_MMA_MXF8F6F4_SSISH_SH_fSI_Li128ELi128ELNS4_4UMMA5MajorE0ELS16_0ELNS15_7ScaleInE0ELS17_0EEEEEENSL_INS5_IJSC_SC_SC_EEENS5_IJSU_SU_SU_EEEEENS5_IJNS4_10UnderscoreES1D_S1D_EEEEENS5_IJNS4_13SM90_TMA_LOADES1G_EEENS5_IJNS4_14ComposedLayoutINS4_7SwizzleILi3ELi4ELi3EEENS4_18smem_ptr_flag_bitsILi8EEENSL_INS5_IJNSA_ILi8EEESF_EEENS5_IJSF_SC_EEEEEEENSL_INS5_IJNS5_IJNS5_IJSN_SC_EEENS5_IJSM_SC_EEEEEESC_NS5_IJSB_SC_EEEEEENS5_IJNS5_IJNS5_IJSS_SW_EEESV_EEESU_NS5_IJSC_SW_EEEEEEEEEEEvNS4_8identityENS5_IJNS4_23SM90_TMA_LOAD_MULTICASTES24_EEES22_vS23_EENS_8epilogue10collective18CollectiveEpilogueINS27_23Sm100TmaWarpSpecializedILi4ELi2ELi16ELb1ELb0EEEJNS5_IJNSA_ILi64EEESF_SF_EEENS5_IJNSL_IS2C_SC_EENSL_INS5_IJSR_NSA_ILi2EEEEEENS5_IJSC_S2C_EEEEEEEENS_10bfloat16_tESK_S2K_SK_NS27_6fusion15FusionCallbacksIS2B_NS2L_17LinearCombinationIS2K_fS2K_fLNS_15FloatRoundStyleE2EEES2D_S2J_JEEENS4_5SM1004TMEM4LOAD26SM100_TMEM_LOAD_32dp32b16xES1G_NS1I_INS1J_ILi1ELi4ELi3EEENS1L_ILi16EEENSL_INS5_IJS1N_SR_EEENS5_IJSR_SC_EEEEEEENS4_39AutoVectorizingCopyWithAssumedAlignmentILi128EEENS4_14SM90_TMA_STOREES30_S32_S32_EEEvvEEEEvNT_6ParamsE,"",@"SHT_CUDA_INFO"
	.sectionflags	@""
	.align	4


	//----- nvinfo : EIATTR_CUDA_API_VERSION
	.align		4
        /*0000*/ 	.byte	0x04, 0x37
        /*0002*/ 	.short	(.L_31 - .L_30)
.L_30:
        /*0004*/ 	.word	0x00000082


	//----- nvinfo : EIATTR_KPARAM_INFO
	.align		4
.L_31:
        /*0008*/ 	.byte	0x04, 0x17
        /*000a*/ 	.short	(.L_33 - .L_32)
.L_32:
        /*000c*/ 	.word	0x00000000
        /*0010*/ 	.short	0x0000
        /*0012*/ 	.short	0x0000
        /*0014*/ 	.byte	0x00, 0xf0, 0x01, 0x30


	//----- nvinfo : EIATTR_AT_ENTRY_FRAGMENTS
	.align		4
.L_33:
        /*0018*/ 	.byte	0x04, 0x4f
        /*001a*/ 	.short	(.L_35 - .L_34)


	//   ....[0]....
.L_34:
        /*001c*/ 	.word	0x00000006


	//----- nvinfo : EIATTR_RESERVED_SMEM_USED
	.align		4
.L_35:
        /*0020*/ 	.byte	0x01, 0x41
	.zero		2


	//----- nvinfo : EIATTR_SPARSE_MMA_MASK
	.align		4
        /*0024*/ 	.byte	0x03, 0x50
        /*0026*/ 	.short	0x0000


	//----- nvinfo : EIATTR_TCGEN05_1CTA_USED
	.align		4
        /*0028*/ 	.byte	0x01, 0x51
	.zero		2


	//----- nvinfo : EIATTR_MAXREG_COUNT
	.align		4
        /*002c*/ 	.byte	0x03, 0x1b
        /*002e*/ 	.short	0x00ff


	//----- nvinfo : EIATTR_NUM_BARRIERS
	.align		4
        /*0030*/ 	.byte	0x02, 0x4c
        /*0032*/ 	.byte	0x07
	.zero		1


	//----- nvinfo : EIATTR_EXTERNS
	.align		4
        /*0034*/ 	.byte	0x04, 0x0f
        /*0036*/ 	.short	(.L_37 - .L_36)


	//   ....[0]....
	.align		4
.L_36:
        /*0038*/ 	.word	index@(__assertfail)


	//----- nvinfo : EIATTR_MERCURY_ISA_VERSION
	.align		4
.L_37:
        /*003c*/ 	.byte	0x03, 0x5f
        /*003e*/ 	.short	0x0101


	//----- nvinfo : EIATTR_INT_WARP_WIDE_INSTR_OFFSETS
	.align		4
        /*0040*/ 	.byte	0x04, 0x31
        /*0042*/ 	.short	(.L_39 - .L_38)


	//   ....[0]....
.L_38:
        /*0044*/ 	.word	0x00002420


	//   ....[1]....
        /*0048*/ 	.word	0x00004140


	//   ....[2]....
        /*004c*/ 	.word	0x00004170


	//   ....[3]....
        /*0050*/ 	.word	0x000041c0


	//   ....[4]....
        /*0054*/ 	.word	0x00004ab0


	//   ....[5]....
        /*0058*/ 	.word	0x00004ad0


	//   ....[6]....
        /*005c*/ 	.word	0x00004bb0


	//   ....[7]....
        /*0060*/ 	.word	0x00004c70


	//   ....[8]....
        /*0064*/ 	.word	0x00004c90


	//   ....[9]....
        /*0068*/ 	.word	0x00004d70


	//   ....[10]....
        /*006c*/ 	.word	0x00004e50


	//   ....[11]....
        /*0070*/ 	.word	0x00004e90


	//   ....[12]....
        /*0074*/ 	.word	0x00004f40


	//   ....[13]....
        /*0078*/ 	.word	0x00005020


	//   ....[14]....
        /*007c*/ 	.word	0x00005040


	//   ....[15]....
        /*0080*/ 	.word	0x00005130


	//   ....[16]....
        /*0084*/ 	.word	0x00005210


	//   ....[17]....
        /*0088*/ 	.word	0x00005250


	//   ....[18]....
        /*008c*/ 	.word	0x00005310


	//   ....[19]....
        /*0090*/ 	.word	0x000053f0


	//   ....[20]....
        /*0094*/ 	.word	0x00005410


	//   ....[21]....
        /*0098*/ 	.word	0x000054f0


	//   ....[22]....
        /*009c*/ 	.word	0x000055d0


	//   ....[23]....
        /*00a0*/ 	.word	0x00005640


	//   ....[24]....
        /*00a4*/ 	.word	0x00005710


	//   ....[25]....
        /*00a8*/ 	.word	0x000058a0


	//   ....[26]....
        /*00ac*/ 	.word	0x000058b0


	//   ....[27]....
        /*00b0*/ 	.word	0x00005990


	//----- nvinfo : EIATTR_COOP_GROUP_MASK_REGIDS
	.align		4
.L_39:
        /*00b4*/ 	.byte	0x04, 0x29
        /*00b6*/ 	.short	(.L_41 - .L_40)


	//   ....[0]....
.L_40:
        /*00b8*/ 	.word	0xffffffff


	//   ....[1]....
        /*00bc*/ 	.word	0xffffffff


	//   ....[2]....
        /*00c0*/ 	.word	0xffffffff


	//   ....[3]....
        /*00c4*/ 	.word	0xffffffff


	//   ....[4]....
        /*00c8*/ 	.word	0xffffffff


	//   ....[5]....
        /*00cc*/ 	.word	0xffffffff


	//   ....[6]....
        /*00d0*/ 	.word	0xffffffff


	//   ....[7]....
        /*00d4*/ 	.word	0xffffffff


	//   ....[8]....
        /*00d8*/ 	.word	0xffffffff


	//   ....[9]....
        /*00dc*/ 	.word	0xffffffff


	//   ....[10]....
        /*00e0*/ 	.word	0xffffffff


	//   ....[11]....
        /*00e4*/ 	.word	0xffffffff


	//   ....[12]....
        /*00e8*/ 	.word	0xffffffff


	//   ....[13]....
        /*00ec*/ 	.word	0xffffffff


	//----- nvinfo : EIATTR_COOP_GROUP_INSTR_OFFSETS
	.align		4
.L_41:
        /*00f0*/ 	.byte	0x04, 0x28
        /*00f2*/ 	.short	(.L_43 - .L_42)


	//   ....[0]....
.L_42:
        /*00f4*/ 	.word	0x00000090


	//   ....[1]....
        /*00f8*/ 	.word	0x00000530


	//   ....[2]....
        /*00fc*/ 	.word	0x00000710


	//   ....[3]....
        /*0100*/ 	.word	0x000008b0


	//   ....[4]....
        /*0104*/ 	.word	0x000009b0


	//   ....[5]....
        /*0108*/ 	.word	0x00000b20


	//   ....[6]....
        /*010c*/ 	.word	0x00000c80


	//   ....[7]....
        /*0110*/ 	.word	0x00000e30


	//   ....[8]....
        /*0114*/ 	.word	0x00002300


	//   ....[9]....
        /*0118*/ 	.word	0x00003210


	//   ....[10]....
        /*011c*/ 	.word	0x00003420


	//   ....[11]....
        /*0120*/ 	.word	0x00003450


	//   ....[12]....
        /*0124*/ 	.word	0x00004030


	//   ....[13]....
        /*0128*/ 	.word	0x00004260


	//----- nvinfo : EIATTR_VRC_CTA_INIT_COUNT
	.align		4
.L_43:
        /*012c*/ 	.byte	0x02, 0x4a
        /*012e*/ 	.byte	0x80
	.zero		1


	//----- nvinfo : EIATTR_SYSCALL_OFFSETS
	.align		4
        /*0130*/ 	.byte	0x04, 0x46
        /*0132*/ 	.short	(.L_45 - .L_44)


	//   ....[0]....
.L_44:
        /*0134*/ 	.word	0x000064a0


	//   ....[1]....
        /*0138*/ 	.word	0x00006590


	//   ....[2]....
        /*013c*/ 	.word	0x00006e80


	//   ....[3]....
        /*0140*/ 	.word	0x00006ff0


	//   ....[4]....
        /*0144*/ 	.word	0x00007d10


	//   ....[5]....
        /*0148*/ 	.word	0x00007e80


	//   ....[6]....
        /*014c*/ 	.word	0x00008b90


	//   ....[7]....
        /*0150*/ 	.word	0x00008d00


	//   ....[8]....
        /*0154*/ 	.word	0x00009a40


	//   ....[9]....
        /*0158*/ 	.word	0x00009bb0


	//   ....[10]....
        /*015c*/ 	.word	0x0000a900


	//   ....[11]....
        /*0160*/ 	.word	0x0000aa70


	//   ....[12]....
        /*0164*/ 	.word	0x0000b7d0


	//   ....[13]....
        /*0168*/ 	.word	0x0000b940


	//   ....[14]....
        /*016c*/ 	.word	0x0000c690


	//   ....[15]....
        /*0170*/ 	.word	0x0000c800


	//   ....[16]....
        /*0174*/ 	.word	0x0000d4f0


	//   ....[17]....
        /*0178*/ 	.word	0x0000d660


	//----- nvinfo : EIATTR_MBARRIER_INSTR_OFFSETS
	.align		4
.L_45:
        /*017c*/ 	.byte	0x04, 0x39
        /*017e*/ 	.short	(.L_47 - .L_46)


	//   ....[0]....
.L_46:
        /*0180*/ 	.word	0x00000640
        /*0184*/ 	.word	0x000000ff
        /*0188*/ 	.word	0x00000000
        /*018c*/ 	.short	0x0100
        /*018e*/ 	.byte	0x06
	.zero		1


	//   ....[1]....
        /*0190*/ 	.word	0x00000650
        /*0194*/ 	.word	0x000000ff
        /*0198*/ 	.word	0x00000030
        /*019c*/ 	.short	0x0100
        /*019e*/ 	.byte	0x06
	.zero		1


	//   ....[2]....
        /*01a0*/ 	.word	0x00000660
        /*01a4*/ 	.word	0x000000ff
        /*01a8*/ 	.word	0x00000008
        /*01ac*/ 	.short	0x0100
        /*01ae*/ 	.byte	0x06
	.zero		1


	//   ....[3]....
        /*01b0*/ 	.word	0x00000670
        /*01b4*/ 	.word	0x000000ff
        /*01b8*/ 	.word	0x00000038
        /*01bc*/ 	.short	0x0100
        /*01be*/ 	.byte	0x06
	.zero		1


	//   ....[4]....
        /*01c0*/ 	.word	0x00000680
        /*01c4*/ 	.word	0x000000ff
        /*01c8*/ 	.word	0x00000010
        /*01cc*/ 	.short	0x0100
        /*01ce*/ 	.byte	0x06
	.zero		1


	//   ....[5]....
        /*01d0*/ 	.word	0x00000690
        /*01d4*/ 	.word	0x000000ff
        /*01d8*/ 	.word	0x00000040
        /*01dc*/ 	.short	0x0100
        /*01de*/ 	.byte	0x06
	.zero		1


	//   ....[6]....
        /*01e0*/ 	.word	0x000006a0
        /*01e4*/ 	.word	0x000000ff
        /*01e8*/ 	.word	0x00000018
        /*01ec*/ 	.short	0x0100
        /*01ee*/ 	.byte	0x06
	.zero		1


	//   ....[7]....
        /*01f0*/ 	.word	0x000006b0
        /*01f4*/ 	.word	0x000000ff
        /*01f8*/ 	.word	0x00000048
        /*01fc*/ 	.short	0x0100
        /*01fe*/ 	.byte	0x06
	.zero		1


	//   ....[8]....
        /*0200*/ 	.word	0x000006c0
        /*0204*/ 	.word	0x000000ff
        /*0208*/ 	.word	0x00000020
        /*020c*/ 	.short	0x0100
        /*020e*/ 	.byte	0x06
	.zero		1


	//   ....[9]....
        /*0210*/ 	.word	0x000006d0
        /*0214*/ 	.word	0x000000ff
        /*0218*/ 	.word	0x00000050
        /*021c*/ 	.short	0x0100
        /*021e*/ 	.byte	0x06
	.zero		1


	//   ....[10]....
        /*0220*/ 	.word	0x000006e0
        /*0224*/ 	.word	0x000000ff
        /*0228*/ 	.word	0x00000028
        /*022c*/ 	.short	0x0100
        /*022e*/ 	.byte	0x06
	.zero		1


	//   ....[11]....
        /*0230*/ 	.word	0x000006f0
        /*0234*/ 	.word	0x000000ff
        /*0238*/ 	.word	0x00000058
        /*023c*/ 	.short	0x0100
        /*023e*/ 	.byte	0x06
	.zero		1


	//   ....[12]....
        /*0240*/ 	.word	0x00000820
        /*0244*/ 	.word	0x000000ff
        /*0248*/ 	.word	0x00000060
        /*024c*/ 	.short	0x0100
        /*024e*/ 	.byte	0x06
	.zero		1


	//   ....[13]....
        /*0250*/ 	.word	0x00000830
        /*0254*/ 	.word	0x000000ff
        /*0258*/ 	.word	0x00000080
        /*025c*/ 	.short	0x0100
        /*025e*/ 	.byte	0x06
	.zero		1


	//   ....[14]....
        /*0260*/ 	.word	0x00000840
        /*0264*/ 	.word	0x000000ff
        /*0268*/ 	.word	0x00000068
        /*026c*/ 	.short	0x0100
        /*026e*/ 	.byte	0x06
	.zero		1


	//   ....[15]....
        /*0270*/ 	.word	0x00000850
        /*0274*/ 	.word	0x000000ff
        /*0278*/ 	.word	0x00000088
        /*027c*/ 	.short	0x0100
        /*027e*/ 	.byte	0x06
	.zero		1


	//   ....[16]....
        /*0280*/ 	.word	0x00000860
        /*0284*/ 	.word	0x000000ff
        /*0288*/ 	.word	0x00000070
        /*028c*/ 	.short	0x0100
        /*028e*/ 	.byte	0x06
	.zero		1


	//   ....[17]....
        /*0290*/ 	.word	0x00000870
        /*0294*/ 	.word	0x000000ff
        /*0298*/ 	.word	0x00000090
        /*029c*/ 	.short	0x0100
        /*029e*/ 	.byte	0x06
	.zero		1


	//   ....[18]....
        /*02a0*/ 	.word	0x00000880
        /*02a4*/ 	.word	0x000000ff
        /*02a8*/ 	.word	0x00000078
        /*02ac*/ 	.short	0x0100
        /*02ae*/ 	.byte	0x06
	.zero		1


	//   ....[19]....
        /*02b0*/ 	.word	0x00000890
        /*02b4*/ 	.word	0x000000ff
        /*02b8*/ 	.word	0x00000098
        /*02bc*/ 	.short	0x0100
        /*02be*/ 	.byte	0x06
	.zero		1


	//   ....[20]....
        /*02c0*/ 	.word	0x00000980
        /*02c4*/ 	.word	0x000000ff
        /*02c8*/ 	.word	0x000000a0
        /*02cc*/ 	.short	0x0100
        /*02ce*/ 	.byte	0x05
	.zero		1


	//   ....[21]....
        /*02d0*/ 	.word	0x00000990
        /*02d4*/ 	.word	0x000000ff
        /*02d8*/ 	.word	0x000000a8
        /*02dc*/ 	.short	0x0100
        /*02de*/ 	.byte	0x05
	.zero		1


	//   ....[22]....
        /*02e0*/ 	.word	0x00000ad0
        /*02e4*/ 	.word	0x000000ff
        /*02e8*/ 	.word	0x000000b0
        /*02ec*/ 	.short	0x0100
        /*02ee*/ 	.byte	0x05
	.zero		1


	//   ....[23]....
        /*02f0*/ 	.word	0x00000ae0
        /*02f4*/ 	.word	0x000000ff
        /*02f8*/ 	.word	0x000000c0
        /*02fc*/ 	.short	0x0100
        /*02fe*/ 	.byte	0x05
	.zero		1


	//   ....[24]....
        /*0300*/ 	.word	0x00000af0
        /*0304*/ 	.word	0x000000ff
        /*0308*/ 	.word	0x000000b8
        /*030c*/ 	.short	0x0100
        /*030e*/ 	.byte	0x05
	.zero		1


	//   ....[25]....
        /*0310*/ 	.word	0x00000b00
        /*0314*/ 	.word	0x000000ff
        /*0318*/ 	.word	0x000000c8
        /*031c*/ 	.short	0x0100
        /*031e*/ 	.byte	0x05
	.zero		1


	//   ....[26]....
        /*0320*/ 	.word	0x00000c30
        /*0324*/ 	.word	0x000000ff
        /*0328*/ 	.word	0x000000d0
        /*032c*/ 	.short	0x0100
        /*032e*/ 	.byte	0x06
	.zero		1


	//   ....[27]....
        /*0330*/ 	.word	0x00000c40
        /*0334*/ 	.word	0x000000ff
        /*0338*/ 	.word	0x000000e0
        /*033c*/ 	.short	0x0100
        /*033e*/ 	.byte	0x06
	.zero		1


	//   ....[28]....
        /*0340*/ 	.word	0x00000c50
        /*0344*/ 	.word	0x000000ff
        /*0348*/ 	.word	0x000000d8
        /*034c*/ 	.short	0x0100
        /*034e*/ 	.byte	0x06
	.zero		1


	//   ....[29]....
        /*0350*/ 	.word	0x00000c60
        /*0354*/ 	.word	0x000000ff
        /*0358*/ 	.word	0x000000e8
        /*035c*/ 	.short	0x0100
        /*035e*/ 	.byte	0x06
	.zero		1


	//   ....[30]....
        /*0360*/ 	.word	0x00000d50
        /*0364*/ 	.word	0x000000ff
        /*0368*/ 	.word	0x000000f0
        /*036c*/ 	.short	0x0100
        /*036e*/ 	.byte	0x05
	.zero		1


	//   ....[31]....
        /*0370*/ 	.word	0x00000d60
        /*0374*/ 	.word	0x000000ff
        /*0378*/ 	.word	0x00000100
        /*037c*/ 	.short	0x0100
        /*037e*/ 	.byte	0x05
	.zero		1


	//   ....[32]....
        /*0380*/ 	.word	0x00000d70
        /*0384*/ 	.word	0x000000ff
        /*0388*/ 	.word	0x000000f8
        /*038c*/ 	.short	0x0100
        /*038e*/ 	.byte	0x05
	.zero		1


	//   ....[33]....
        /*0390*/ 	.word	0x00000d80
        /*0394*/ 	.word	0x000000ff
        /*0398*/ 	.word	0x00000108
        /*039c*/ 	.short	0x0100
        /*039e*/ 	.byte	0x05
	.zero		1


	//   ....[34]....
        /*03a0*/ 	.word	0x000018f0
        /*03a4*/ 	.word	0x00000002
        /*03a8*/ 	.word	0x00000100
        /*03ac*/ 	.short	0x010a
        /*03ae*/ 	.byte	0xff
	.zero		1


	//   ....[35]....
        /*03b0*/ 	.word	0x00001920
        /*03b4*/ 	.word	0x00000002
        /*03b8*/ 	.word	0x000000f0
        /*03bc*/ 	.short	0x0101
        /*03be*/ 	.byte	0xff
	.zero		1


	//   ....[36]....
        /*03c0*/ 	.word	0x000019f0
        /*03c4*/ 	.word	0x000000ff
        /*03c8*/ 	.word	0x00000030
        /*03cc*/ 	.short	0x010a
        /*03ce*/ 	.byte	0x08
	.zero		1


	//   ....[37]....
        /*03d0*/ 	.word	0x00001a70
        /*03d4*/ 	.word	0x000000ff
        /*03d8*/ 	.word	0x00000030
        /*03dc*/ 	.short	0x010a
        /*03de*/ 	.byte	0x29
	.zero		1


	//   ....[38]....
        /*03e0*/ 	.word	0x00001bb0
        /*03e4*/ 	.word	0x000000ff
        /*03e8*/ 	.word	0x00000030
        /*03ec*/ 	.short	0x010a
        /*03ee*/ 	.byte	0x08
	.zero		1


	//   ....[39]....
        /*03f0*/ 	.word	0x00001e70
        /*03f4*/ 	.word	0x000000ff
        /*03f8*/ 	.word	0x000000a8
        /*03fc*/ 	.short	0x0101
        /*03fe*/ 	.byte	0x04
	.zero		1


	//   ....[40]....
        /*0400*/ 	.word	0x00001e90
        /*0404*/ 	.word	0x000000ff
        /*0408*/ 	.word	0x00000030
        /*040c*/ 	.short	0x010a
        /*040e*/ 	.byte	0x08
	.zero		1


	//   ....[41]....
        /*0410*/ 	.word	0x00001f10
        /*0414*/ 	.word	0x000000ff
        /*0418*/ 	.word	0x00000030
        /*041c*/ 	.short	0x010a
        /*041e*/ 	.byte	0x29
	.zero		1


	//   ....[42]....
        /*0420*/ 	.word	0x00002050
        /*0424*/ 	.word	0x000000ff
        /*0428*/ 	.word	0x00000030
        /*042c*/ 	.short	0x010a
        /*042e*/ 	.byte	0x08
	.zero		1


	//   ....[43]....
        /*0430*/ 	.word	0x00002330
        /*0434*/ 	.word	0x00000002
        /*0438*/ 	.word	0x000000b0
        /*043c*/ 	.short	0x010a
        /*043e*/ 	.byte	0xff
	.zero		1


	//   ....[44]....
        /*0440*/ 	.word	0x000023f0
        /*0444*/ 	.word	0x00000002
        /*0448*/ 	.word	0x00000000
        /*044c*/ 	.short	0x0101
        /*044e*/ 	.byte	0xff
	.zero		1


	//   ....[45]....
        /*0450*/ 	.word	0x00002970
        /*0454*/ 	.word	0x000000ff
        /*0458*/ 	.word	0x00000000
        /*045c*/ 	.short	0x010a
        /*045e*/ 	.byte	0x05
	.zero		1


	//   ....[46]....
        /*0460*/ 	.word	0x00002a00
        /*0464*/ 	.word	0x000000ff
        /*0468*/ 	.word	0x00000000
        /*046c*/ 	.short	0x010a
        /*046e*/ 	.byte	0x05
	.zero		1


	//   ....[47]....
        /*0470*/ 	.word	0x00002a90
        /*0474*/ 	.word	0x000000ff
        /*0478*/ 	.word	0x00000000
        /*047c*/ 	.short	0x010a
        /*047e*/ 	.byte	0x05
	.zero		1


	//   ....[48]....
        /*0480*/ 	.word	0x00002b20
        /*0484*/ 	.word	0x000000ff
        /*0488*/ 	.word	0x00000000
        /*048c*/ 	.short	0x010a
        /*048e*/ 	.byte	0x05
	.zero		1


	//   ....[49]....
        /*0490*/ 	.word	0x00002bb0
        /*0494*/ 	.word	0x000000ff
        /*0498*/ 	.word	0x00000000
        /*049c*/ 	.short	0x010a
        /*049e*/ 	.byte	0x05
	.zero		1


	//   ....[50]....
        /*04a0*/ 	.word	0x00002c50
        /*04a4*/ 	.word	0x00000000
        /*04a8*/ 	.word	0x00000000
        /*04ac*/ 	.short	0x010a
        /*04ae*/ 	.byte	0xff
	.zero		1


	//   ....[51]....
        /*04b0*/ 	.word	0x00002d70
        /*04b4*/ 	.word	0x00000000
        /*04b8*/ 	.word	0x000000f0
        /*04bc*/ 	.short	0x010a
        /*04be*/ 	.byte	0xff
	.zero		1


	//   ....[52]....
        /*04c0*/ 	.word	0x00002de0
        /*04c4*/ 	.word	0x00000000
        /*04c8*/ 	.word	0x00000000
        /*04cc*/ 	.short	0x0101
        /*04ce*/ 	.byte	0xff
	.zero		1


	//   ....[53]....
        /*04d0*/ 	.word	0x00002e00
        /*04d4*/ 	.word	0x000000ff
        /*04d8*/ 	.word	0x000000c0
        /*04dc*/ 	.short	0x010a
        /*04de*/ 	.byte	0x05
	.zero		1


	//   ....[54]....
        /*04e0*/ 	.word	0x00002f20
        /*04e4*/ 	.word	0x00000000
        /*04e8*/ 	.word	0x000000b0
        /*04ec*/ 	.short	0x010a
        /*04ee*/ 	.byte	0xff
	.zero		1


	//   ....[55]....
        /*04f0*/ 	.word	0x00003020
        /*04f4*/ 	.word	0x00000000
        /*04f8*/ 	.word	0x00000000
        /*04fc*/ 	.short	0x0101
        /*04fe*/ 	.byte	0xff
	.zero		1


	//   ....[56]....
        /*0500*/ 	.word	0x000030b0
        /*0504*/ 	.word	0x000000ff
        /*0508*/ 	.word	0x000000c0
        /*050c*/ 	.short	0x0106
        /*050e*/ 	.byte	0x05
	.zero		1


	//   ....[57]....
        /*0510*/ 	.word	0x000030d0
        /*0514*/ 	.word	0x000000ff
        /*0518*/ 	.word	0x000000c0
        /*051c*/ 	.short	0x010a
        /*051e*/ 	.byte	0x05
	.zero		1


	//   ....[58]....
        /*0520*/ 	.word	0x00003160
        /*0524*/ 	.word	0x000000ff
        /*0528*/ 	.word	0x000000c0
        /*052c*/ 	.short	0x0106
        /*052e*/ 	.byte	0x04
	.zero		1


	//   ....[59]....
        /*0530*/ 	.word	0x000031a0
        /*0534*/ 	.word	0x00000000
        /*0538*/ 	.word	0x000000c0
        /*053c*/ 	.short	0x010a
        /*053e*/ 	.byte	0xff
	.zero		1


	//   ....[60]....
        /*0540*/ 	.word	0x00003930
        /*0544*/ 	.word	0x00000000
        /*0548*/ 	.word	0x000000b0
        /*054c*/ 	.short	0x010a
        /*054e*/ 	.byte	0xff
	.zero		1


	//   ....[61]....
        /*0550*/ 	.word	0x00003a40
        /*0554*/ 	.word	0x00000003
        /*0558*/ 	.word	0x00000000
        /*055c*/ 	.short	0x0101
        /*055e*/ 	.byte	0xff
	.zero		1


	//   ....[62]....
        /*0560*/ 	.word	0x00003a50
        /*0564*/ 	.word	0x000000ff
        /*0568*/ 	.word	0x00000000
        /*056c*/ 	.short	0x010a
        /*056e*/ 	.byte	0x0e
	.zero		1


	//   ....[63]....
        /*0570*/ 	.word	0x00003a70
        /*0574*/ 	.word	0x000000ff
        /*0578*/ 	.word	0x000000e0
        /*057c*/ 	.short	0x010a
        /*057e*/ 	.byte	0x0f
	.zero		1


	//   ....[64]....
        /*0580*/ 	.word	0x00003b40
        /*0584*/ 	.word	0x000000ff
        /*0588*/ 	.word	0x00000000
        /*058c*/ 	.short	0x010a
        /*058e*/ 	.byte	0x0e
	.zero		1


	//   ....[65]....
        /*0590*/ 	.word	0x00003c70
        /*0594*/ 	.word	0x000000ff
        /*0598*/ 	.word	0x00000000
        /*059c*/ 	.short	0x010a
        /*059e*/ 	.byte	0x26
	.zero		1


	//   ....[66]....
        /*05a0*/ 	.word	0x00003f80
        /*05a4*/ 	.word	0x000000ff
        /*05a8*/ 	.word	0x00000000
        /*05ac*/ 	.short	0x010a
        /*05ae*/ 	.byte	0x05
	.zero		1


	//   ....[67]....
        /*05b0*/ 	.word	0x00004010
        /*05b4*/ 	.word	0x000000ff
        /*05b8*/ 	.word	0x00000000
        /*05bc*/ 	.short	0x010a
        /*05be*/ 	.byte	0x06
	.zero		1


	//   ....[68]....
        /*05c0*/ 	.word	0x00004470
        /*05c4*/ 	.word	0x00000000
        /*05c8*/ 	.word	0x000000b0
        /*05cc*/ 	.short	0x010a
        /*05ce*/ 	.byte	0xff
	.zero		1


	//   ....[69]....
        /*05d0*/ 	.word	0x00004590
        /*05d4*/ 	.word	0x00000000
        /*05d8*/ 	.word	0x00000000
        /*05dc*/ 	.short	0x0101
        /*05de*/ 	.byte	0xff
	.zero		1


	//   ....[70]....
        /*05e0*/ 	.word	0x000048b0
        /*05e4*/ 	.word	0x000000ff
        /*05e8*/ 	.word	0x000000a8
        /*05ec*/ 	.short	0x010a
        /*05ee*/ 	.byte	0x06
	.zero		1


	//   ....[71]....
        /*05f0*/ 	.word	0x00004a30
        /*05f4*/ 	.word	0x000000ff
        /*05f8*/ 	.word	0x00000080
        /*05fc*/ 	.short	0x010a
        /*05fe*/ 	.byte	0x06
	.zero		1


	//   ....[72]....
        /*0600*/ 	.word	0x00004c20
        /*0604*/ 	.word	0x000000ff
        /*0608*/ 	.word	0x00000060
        /*060c*/ 	.short	0x010b
        /*060e*/ 	.byte	0x06
	.zero		1


	//   ....[73]....
        /*0610*/ 	.word	0x00004c30
        /*0614*/ 	.word	0x000000ff
        /*0618*/ 	.word	0x00000000
        /*061c*/ 	.short	0x0101
        /*061e*/ 	.byte	0x15
	.zero		1


	//   ....[74]....
        /*0620*/ 	.word	0x00004c40
        /*0624*/ 	.word	0x000000ff
        /*0628*/ 	.word	0x00000088
        /*062c*/ 	.short	0x010a
        /*062e*/ 	.byte	0x06
	.zero		1


	//   ....[75]....
        /*0630*/ 	.word	0x00004e00
        /*0634*/ 	.word	0x000000ff
        /*0638*/ 	.word	0x00000068
        /*063c*/ 	.short	0x010b
        /*063e*/ 	.byte	0x06
	.zero		1


	//   ....[76]....
        /*0640*/ 	.word	0x00004e10
        /*0644*/ 	.word	0x000000ff
        /*0648*/ 	.word	0x00000000
        /*064c*/ 	.short	0x0101
        /*064e*/ 	.byte	0x0f
	.zero		1


	//   ....[77]....
        /*0650*/ 	.word	0x00004e20
        /*0654*/ 	.word	0x000000ff
        /*0658*/ 	.word	0x00000090
        /*065c*/ 	.short	0x010a
        /*065e*/ 	.byte	0x06
	.zero		1


	//   ....[78]....
        /*0660*/ 	.word	0x00004fd0
        /*0664*/ 	.word	0x000000ff
        /*0668*/ 	.word	0x00000070
        /*066c*/ 	.short	0x010b
        /*066e*/ 	.byte	0x06
	.zero		1


	//   ....[79]....
        /*0670*/ 	.word	0x00004fe0
        /*0674*/ 	.word	0x000000ff
        /*0678*/ 	.word	0x00000000
        /*067c*/ 	.short	0x0101
        /*067e*/ 	.byte	0x0e
	.zero		1


	//   ....[80]....
        /*0680*/ 	.word	0x00004ff0
        /*0684*/ 	.word	0x000000ff
        /*0688*/ 	.word	0x00000098
        /*068c*/ 	.short	0x010a
        /*068e*/ 	.byte	0x06
	.zero		1


	//   ....[81]....
        /*0690*/ 	.word	0x000051c0
        /*0694*/ 	.word	0x000000ff
        /*0698*/ 	.word	0x00000078
        /*069c*/ 	.short	0x010b
        /*069e*/ 	.byte	0x06
	.zero		1


	//   ....[82]....
        /*06a0*/ 	.word	0x000051d0
        /*06a4*/ 	.word	0x000000ff
        /*06a8*/ 	.word	0x00000000
        /*06ac*/ 	.short	0x0101
        /*06ae*/ 	.byte	0x0d
	.zero		1


	//   ....[83]....
        /*06b0*/ 	.word	0x000051e0
        /*06b4*/ 	.word	0x000000ff
        /*06b8*/ 	.word	0x00000080
        /*06bc*/ 	.short	0x010a
        /*06be*/ 	.byte	0x06
	.zero		1


	//   ....[84]....
        /*06c0*/ 	.word	0x000053a0
        /*06c4*/ 	.word	0x000000ff
        /*06c8*/ 	.word	0x00000060
        /*06cc*/ 	.short	0x010b
        /*06ce*/ 	.byte	0x06
	.zero		1


	//   ....[85]....
        /*06d0*/ 	.word	0x000053b0
        /*06d4*/ 	.word	0x000000ff
        /*06d8*/ 	.word	0x00000000
        /*06dc*/ 	.short	0x0101
        /*06de*/ 	.byte	0x15
	.zero		1


	//   ....[86]....
        /*06e0*/ 	.word	0x000053c0
        /*06e4*/ 	.word	0x000000ff
        /*06e8*/ 	.word	0x00000088
        /*06ec*/ 	.short	0x010a
        /*06ee*/ 	.byte	0x06
	.zero		1


	//   ....[87]....
        /*06f0*/ 	.word	0x00005570
        /*06f4*/ 	.word	0x000000ff
        /*06f8*/ 	.word	0x00000068
        /*06fc*/ 	.short	0x010b
        /*06fe*/ 	.byte	0x06
	.zero		1


	//   ....[88]....
        /*0700*/ 	.word	0x00005580
        /*0704*/ 	.word	0x000000ff
        /*0708*/ 	.word	0x00000000
        /*070c*/ 	.short	0x0101
        /*070e*/ 	.byte	0x0f
	.zero		1


	//   ....[89]....
        /*0710*/ 	.word	0x00005590
        /*0714*/ 	.word	0x000000ff
        /*0718*/ 	.word	0x00000090
        /*071c*/ 	.short	0x010a
        /*071e*/ 	.byte	0x06
	.zero		1


	//   ....[90]....
        /*0720*/ 	.word	0x00005780
        /*0724*/ 	.word	0x000000ff
        /*0728*/ 	.word	0x00000070
        /*072c*/ 	.short	0x010b
        /*072e*/ 	.byte	0x06
	.zero		1


	//   ....[91]....
        /*0730*/ 	.word	0x000057f0
        /*0734*/ 	.word	0x000000ff
        /*0738*/ 	.word	0x00000000
        /*073c*/ 	.short	0x0101
        /*073e*/ 	.byte	0x0e
	.zero		1


	//   ....[92]....
        /*0740*/ 	.word	0x00005800
        /*0744*/ 	.word	0x000000ff
        /*0748*/ 	.word	0x00000098
        /*074c*/ 	.short	0x010a
        /*074e*/ 	.byte	0x06
	.zero		1


	//   ....[93]....
        /*0750*/ 	.word	0x00005aa0
        /*0754*/ 	.word	0x000000ff
        /*0758*/ 	.word	0x00000078
        /*075c*/ 	.short	0x010b
        /*075e*/ 	.byte	0x06
	.zero		1


	//   ....[94]....
        /*0760*/ 	.word	0x00005ac0
        /*0764*/ 	.word	0x000000ff
        /*0768*/ 	.word	0x00000000
        /*076c*/ 	.short	0x0101
        /*076e*/ 	.byte	0x0d
	.zero		1


	//   ....[95]....
        /*0770*/ 	.word	0x00005ae0
        /*0774*/ 	.word	0x000000ff
        /*0778*/ 	.word	0x00000080
        /*077c*/ 	.short	0x010a
        /*077e*/ 	.byte	0x06
	.zero		1


	//   ....[96]....
        /*0780*/ 	.word	0x00005b00
        /*0784*/ 	.word	0x000000ff
        /*0788*/ 	.word	0x00000088
        /*078c*/ 	.short	0x010a
        /*078e*/ 	.byte	0x06
	.zero		1


	//   ....[97]....
        /*0790*/ 	.word	0x00005b20
        /*0794*/ 	.word	0x000000ff
        /*0798*/ 	.word	0x00000090
        /*079c*/ 	.short	0x010a
        /*079e*/ 	.byte	0x06
	.zero		1


	//   ....[98]....
        /*07a0*/ 	.word	0x00005b70
        /*07a4*/ 	.word	0x00000002
        /*07a8*/ 	.word	0x00000098
        /*07ac*/ 	.short	0x010a
        /*07ae*/ 	.byte	0xff
	.zero		1


	//   ....[99]....
        /*07b0*/ 	.word	0x00005e80
        /*07b4*/ 	.word	0x00000000
        /*07b8*/ 	.word	0x000000b0
        /*07bc*/ 	.short	0x010a
        /*07be*/ 	.byte	0xff
	.zero		1


	//   ....[100]....
        /*07c0*/ 	.word	0x00005f90
        /*07c4*/ 	.word	0x00000000
        /*07c8*/ 	.word	0x00000000
        /*07cc*/ 	.short	0x0101
        /*07ce*/ 	.byte	0xff
	.zero		1


	//   ....[101]....
        /*07d0*/ 	.word	0x000069d0
        /*07d4*/ 	.word	0x000000ff
        /*07d8*/ 	.word	0x00000060
        /*07dc*/ 	.short	0x010a
        /*07de*/ 	.byte	0x2d
	.zero		1


	//   ....[102]....
        /*07e0*/ 	.word	0x000069e0
        /*07e4*/ 	.word	0x0000003a
        /*07e8*/ 	.word	0x000000d0
        /*07ec*/ 	.short	0x010a
        /*07ee*/ 	.byte	0xff
	.zero		1


	//   ....[103]....
        /*07f0*/ 	.word	0x00006b50
        /*07f4*/ 	.word	0x000000ff
        /*07f8*/ 	.word	0x00000060
        /*07fc*/ 	.short	0x010a
        /*07fe*/ 	.byte	0x2d
	.zero		1


	//   ....[104]....
        /*0800*/ 	.word	0x00006c30
        /*0804*/ 	.word	0x0000003a
        /*0808*/ 	.word	0x000000d0
        /*080c*/ 	.short	0x010a
        /*080e*/ 	.byte	0xff
	.zero		1


	//   ....[105]....
        /*0810*/ 	.word	0x00007a20
        /*0814*/ 	.word	0x00000000
        /*0818*/ 	.word	0x00000000
        /*081c*/ 	.short	0x0101
        /*081e*/ 	.byte	0xff
	.zero		1


	//   ....[106]....
        /*0820*/ 	.word	0x00007a30
        /*0824*/ 	.word	0x00000002
        /*0828*/ 	.word	0x00000060
        /*082c*/ 	.short	0x010a
        /*082e*/ 	.byte	0xff
	.zero		1


	//   ....[107]....
        /*0830*/ 	.word	0x00007af0
        /*0834*/ 	.word	0x00000002
        /*0838*/ 	.word	0x00000060
        /*083c*/ 	.short	0x010a
        /*083e*/ 	.byte	0xff
	.zero		1


	//   ....[108]....
        /*0840*/ 	.word	0x000088d0
        /*0844*/ 	.word	0x0000006a
        /*0848*/ 	.word	0x00000000
        /*084c*/ 	.short	0x0101
        /*084e*/ 	.byte	0xff
	.zero		1


	//   ....[109]....
        /*0850*/ 	.word	0x000088f0
        /*0854*/ 	.word	0x00000000
        /*0858*/ 	.word	0x00000060
        /*085c*/ 	.short	0x010a
        /*085e*/ 	.byte	0xff
	.zero		1


	//   ....[110]....
        /*0860*/ 	.word	0x000089a0
        /*0864*/ 	.word	0x00000000
        /*0868*/ 	.word	0x00000060
        /*086c*/ 	.short	0x010a
        /*086e*/ 	.byte	0xff
	.zero		1


	//   ....[111]....
        /*0870*/ 	.word	0x00009700
        /*0874*/ 	.word	0x0000006a
        /*0878*/ 	.word	0x00000000
        /*087c*/ 	.short	0x0101
        /*087e*/ 	.byte	0xff
	.zero		1


	//   ....[112]....
        /*0880*/ 	.word	0x00009720
        /*0884*/ 	.word	0x00000000
        /*0888*/ 	.word	0x00000060
        /*088c*/ 	.short	0x010a
        /*088e*/ 	.byte	0xff
	.zero		1


	//   ....[113]....
        /*0890*/ 	.word	0x000097e0
        /*0894*/ 	.word	0x00000000
        /*0898*/ 	.word	0x00000060
        /*089c*/ 	.short	0x010a
        /*089e*/ 	.byte	0xff
	.zero		1


	//   ....[114]....
        /*08a0*/ 	.word	0x0000a5f0
        /*08a4*/ 	.word	0x0000006b
        /*08a8*/ 	.word	0x00000000
        /*08ac*/ 	.short	0x0101
        /*08ae*/ 	.byte	0xff
	.zero		1


	//   ....[115]....
        /*08b0*/ 	.word	0x0000a610
        /*08b4*/ 	.word	0x00000000
        /*08b8*/ 	.word	0x00000060
        /*08bc*/ 	.short	0x010a
        /*08be*/ 	.byte	0xff
	.zero		1


	//   ....[116]....
        /*08c0*/ 	.word	0x0000a6c0
        /*08c4*/ 	.word	0x00000000
        /*08c8*/ 	.word	0x00000060
        /*08cc*/ 	.short	0x010a
        /*08ce*/ 	.byte	0xff
	.zero		1


	//   ....[117]....
        /*08d0*/ 	.word	0x0000b490
        /*08d4*/ 	.word	0x0000006b
        /*08d8*/ 	.word	0x00000000
        /*08dc*/ 	.short	0x0101
        /*08de*/ 	.byte	0xff
	.zero		1


	//   ....[118]....
        /*08e0*/ 	.word	0x0000b4b0
        /*08e4*/ 	.word	0x00000000
        /*08e8*/ 	.word	0x00000060
        /*08ec*/ 	.short	0x010a
        /*08ee*/ 	.byte	0xff
	.zero		1


	//   ....[119]....
        /*08f0*/ 	.word	0x0000b560
        /*08f4*/ 	.word	0x00000000
        /*08f8*/ 	.word	0x00000060
        /*08fc*/ 	.short	0x010a
        /*08fe*/ 	.byte	0xff
	.zero		1


	//   ....[120]....
        /*0900*/ 	.word	0x0000c380
        /*0904*/ 	.word	0x0000006b
        /*0908*/ 	.word	0x00000000
        /*090c*/ 	.short	0x0101
        /*090e*/ 	.byte	0xff
	.zero		1


	//   ....[121]....
        /*0910*/ 	.word	0x0000c3a0
        /*0914*/ 	.word	0x00000000
        /*0918*/ 	.word	0x00000060
        /*091c*/ 	.short	0x010a
        /*091e*/ 	.byte	0xff
	.zero		1


	//   ....[122]....
        /*0920*/ 	.word	0x0000c450
        /*0924*/ 	.word	0x00000000
        /*0928*/ 	.word	0x00000060
        /*092c*/ 	.short	0x010a
        /*092e*/ 	.byte	0xff
	.zero		1


	//   ....[123]....
        /*0930*/ 	.word	0x0000d200
        /*0934*/ 	.word	0x0000006b
        /*0938*/ 	.word	0x00000000
        /*093c*/ 	.short	0x0101
        /*093e*/ 	.byte	0xff
	.zero		1


	//   ....[124]....
        /*0940*/ 	.word	0x0000d220
        /*0944*/ 	.word	0x00000000
        /*0948*/ 	.word	0x00000060
        /*094c*/ 	.short	0x010a
        /*094e*/ 	.byte	0xff
	.zero		1


	//   ....[125]....
        /*0950*/ 	.word	0x0000d2d0
        /*0954*/ 	.word	0x00000000
        /*0958*/ 	.word	0x00000060
        /*095c*/ 	.short	0x010a
        /*095e*/ 	.byte	0xff
	.zero		1


	//   ....[126]....
        /*0960*/ 	.word	0x0000db40
        /*0964*/ 	.word	0x000000ff
        /*0968*/ 	.word	0x00000000
        /*096c*/ 	.short	0x0101
        /*096e*/ 	.byte	0x04
	.zero		1


	//   ....[127]....
        /*0970*/ 	.word	0x0000e0c0
        /*0974*/ 	.word	0x00000000
        /*0978*/ 	.word	0x00000000
        /*097c*/ 	.short	0x0101
        /*097e*/ 	.byte	0xff
	.zero		1


	//   ....[128]....
        /*0980*/ 	.word	0x0000e350
        /*0984*/ 	.word	0x000000ff
        /*0988*/ 	.word	0x00000000
        /*098c*/ 	.short	0x0101
        /*098e*/ 	.byte	0x04
	.zero		1


	//   ....[129]....
        /*0990*/ 	.word	0x0000e370
        /*0994*/ 	.word	0x00000002
        /*0998*/ 	.word	0x00000100
        /*099c*/ 	.short	0x010a
        /*099e*/ 	.byte	0xff
	.zero		1


	//   ....[130]....
        /*09a0*/ 	.word	0x0000e3d0
        /*09a4*/ 	.word	0x00000002
        /*09a8*/ 	.word	0x00000030
        /*09ac*/ 	.short	0x010a
        /*09ae*/ 	.byte	0xff
	.zero		1


	//   ....[131]....
        /*09b0*/ 	.word	0x0000e430
        /*09b4*/ 	.word	0x00000002
        /*09b8*/ 	.word	0x00000030
        /*09bc*/ 	.short	0x010a
        /*09be*/ 	.byte	0xff
	.zero		1


	//   ....[132]....
        /*09c0*/ 	.word	0x0000e480
        /*09c4*/ 	.word	0x00000002
        /*09c8*/ 	.word	0x000000b0
        /*09cc*/ 	.short	0x010a
        /*09ce*/ 	.byte	0xff
	.zero		1


	//   ....[133]....
        /*09d0*/ 	.word	0x0000e4e0
        /*09d4*/ 	.word	0x00000000
        /*09d8*/ 	.word	0x00000000
        /*09dc*/ 	.short	0x010a
        /*09de*/ 	.byte	0xff
	.zero		1


	//   ....[134]....
        /*09e0*/ 	.word	0x0000e540
        /*09e4*/ 	.word	0x00000000
        /*09e8*/ 	.word	0x00000000
        /*09ec*/ 	.short	0x010a
        /*09ee*/ 	.byte	0xff
	.zero		1


	//   ....[135]....
        /*09f0*/ 	.word	0x0000e5a0
        /*09f4*/ 	.word	0x00000000
        /*09f8*/ 	.word	0x00000000
        /*09fc*/ 	.short	0x010a
        /*09fe*/ 	.byte	0xff
	.zero		1


	//   ....[136]....
        /*0a00*/ 	.word	0x0000e600
        /*0a04*/ 	.word	0x00000000
        /*0a08*/ 	.word	0x00000000
        /*0a0c*/ 	.short	0x010a
        /*0a0e*/ 	.byte	0xff
	.zero		1


	//   ....[137]....
        /*0a10*/ 	.word	0x0000e660
        /*0a14*/ 	.word	0x00000000
        /*0a18*/ 	.word	0x00000000
        /*0a1c*/ 	.short	0x010a
        /*0a1e*/ 	.byte	0xff
	.zero		1


	//   ....[138]....
        /*0a20*/ 	.word	0x0000e6b0
        /*0a24*/ 	.word	0x00000000
        /*0a28*/ 	.word	0x000000f0
        /*0a2c*/ 	.short	0x010a
        /*0a2e*/ 	.byte	0xff
	.zero		1


	//   ....[139]....
        /*0a30*/ 	.word	0x0000e710
        /*0a34*/ 	.word	0x00000000
        /*0a38*/ 	.word	0x000000c0
        /*0a3c*/ 	.short	0x010a
        /*0a3e*/ 	.byte	0xff
	.zero		1


	//   ....[140]....
        /*0a40*/ 	.word	0x0000e760
        /*0a44*/ 	.word	0x00000000
        /*0a48*/ 	.word	0x000000b0
        /*0a4c*/ 	.short	0x010a
        /*0a4e*/ 	.byte	0xff
	.zero		1


	//   ....[141]....
        /*0a50*/ 	.word	0x0000e7c0
        /*0a54*/ 	.word	0x00000000
        /*0a58*/ 	.word	0x000000c0
        /*0a5c*/ 	.short	0x010a
        /*0a5e*/ 	.byte	0xff
	.zero		1


	//   ....[142]....
        /*0a60*/ 	.word	0x0000e810
        /*0a64*/ 	.word	0x00000000
        /*0a68*/ 	.word	0x000000b0
        /*0a6c*/ 	.short	0x010a
        /*0a6e*/ 	.byte	0xff
	.zero		1


	//   ....[143]....
        /*0a70*/ 	.word	0x0000e870
        /*0a74*/ 	.word	0x00000002
        /*0a78*/ 	.word	0x000000e0
        /*0a7c*/ 	.short	0x010a
        /*0a7e*/ 	.byte	0xff
	.zero		1


	//   ....[144]....
        /*0a80*/ 	.word	0x0000e8d0
        /*0a84*/ 	.word	0x00000000
        /*0a88*/ 	.word	0x00000000
        /*0a8c*/ 	.short	0x010a
        /*0a8e*/ 	.byte	0xff
	.zero		1


	//   ....[145]....
        /*0a90*/ 	.word	0x0000e930
        /*0a94*/ 	.word	0x00000000
        /*0a98*/ 	.word	0x00000000
        /*0a9c*/ 	.short	0x010a
        /*0a9e*/ 	.byte	0xff
	.zero		1


	//   ....[146]....
        /*0aa0*/ 	.word	0x0000e990
        /*0aa4*/ 	.word	0x00000000
        /*0aa8*/ 	.word	0x00000000
        /*0aac*/ 	.short	0x010a
        /*0aae*/ 	.byte	0xff
	.zero		1


	//   ....[147]....
        /*0ab0*/ 	.word	0x0000e9e0
        /*0ab4*/ 	.word	0x00000000
        /*0ab8*/ 	.word	0x000000b0
        /*0abc*/ 	.short	0x010a
        /*0abe*/ 	.byte	0xff
	.zero		1


	//   ....[148]....
        /*0ac0*/ 	.word	0x0000ea40
        /*0ac4*/ 	.word	0x00000000
        /*0ac8*/ 	.word	0x000000a8
        /*0acc*/ 	.short	0x010a
        /*0ace*/ 	.byte	0xff
	.zero		1


	//   ....[149]....
        /*0ad0*/ 	.word	0x0000eaa0
        /*0ad4*/ 	.word	0x00000000
        /*0ad8*/ 	.word	0x00000080
        /*0adc*/ 	.short	0x010a
        /*0ade*/ 	.byte	0xff
	.zero		1


	//   ....[150]....
        /*0ae0*/ 	.word	0x0000eb00
        /*0ae4*/ 	.word	0x00000000
        /*0ae8*/ 	.word	0x00000088
        /*0aec*/ 	.short	0x010a
        /*0aee*/ 	.byte	0xff
	.zero		1


	//   ....[151]....
        /*0af0*/ 	.word	0x0000eb60
        /*0af4*/ 	.word	0x00000000
        /*0af8*/ 	.word	0x00000090
        /*0afc*/ 	.short	0x010a
        /*0afe*/ 	.byte	0xff
	.zero		1


	//   ....[152]....
        /*0b00*/ 	.word	0x0000ebc0
        /*0b04*/ 	.word	0x00000000
        /*0b08*/ 	.word	0x00000098
        /*0b0c*/ 	.short	0x010a
        /*0b0e*/ 	.byte	0xff
	.zero		1


	//   ....[153]....
        /*0b10*/ 	.word	0x0000ec20
        /*0b14*/ 	.word	0x00000000
        /*0b18*/ 	.word	0x00000080
        /*0b1c*/ 	.short	0x010a
        /*0b1e*/ 	.byte	0xff
	.zero		1


	//   ....[154]....
        /*0b20*/ 	.word	0x0000ec80
        /*0b24*/ 	.word	0x00000000
        /*0b28*/ 	.word	0x00000088
        /*0b2c*/ 	.short	0x010a
        /*0b2e*/ 	.byte	0xff
	.zero		1


	//   ....[155]....
        /*0b30*/ 	.word	0x0000ece0
        /*0b34*/ 	.word	0x00000000
        /*0b38*/ 	.word	0x00000090
        /*0b3c*/ 	.short	0x010a
        /*0b3e*/ 	.byte	0xff
	.zero		1


	//   ....[156]....
        /*0b40*/ 	.word	0x0000ed40
        /*0b44*/ 	.word	0x00000000
        /*0b48*/ 	.word	0x00000098
        /*0b4c*/ 	.short	0x010a
        /*0b4e*/ 	.byte	0xff
	.zero		1


	//   ....[157]....
        /*0b50*/ 	.word	0x0000eda0
        /*0b54*/ 	.word	0x00000000
        /*0b58*/ 	.word	0x00000080
        /*0b5c*/ 	.short	0x010a
        /*0b5e*/ 	.byte	0xff
	.zero		1


	//   ....[158]....
        /*0b60*/ 	.word	0x0000ee00
        /*0b64*/ 	.word	0x00000000
        /*0b68*/ 	.word	0x00000088
        /*0b6c*/ 	.short	0x010a
        /*0b6e*/ 	.byte	0xff
	.zero		1


	//   ....[159]....
        /*0b70*/ 	.word	0x0000ee60
        /*0b74*/ 	.word	0x00000002
        /*0b78*/ 	.word	0x00000090
        /*0b7c*/ 	.short	0x010a
        /*0b7e*/ 	.byte	0xff
	.zero		1


	//   ....[160]....
        /*0b80*/ 	.word	0x0000eeb0
        /*0b84*/ 	.word	0x00000000
        /*0b88*/ 	.word	0x000000b0
        /*0b8c*/ 	.short	0x010a
        /*0b8e*/ 	.byte	0xff
	.zero		1


	//   ....[161]....
        /*0b90*/ 	.word	0x0000ef10
        /*0b94*/ 	.word	0x00000004
        /*0b98*/ 	.word	0x00000060
        /*0b9c*/ 	.short	0x010a
        /*0b9e*/ 	.byte	0xff
	.zero		1


	//   ....[162]....
        /*0ba0*/ 	.word	0x0000ef60
        /*0ba4*/ 	.word	0x0000003a
        /*0ba8*/ 	.word	0x000000d0
        /*0bac*/ 	.short	0x010a
        /*0bae*/ 	.byte	0xff
	.zero		1


	//   ....[163]....
        /*0bb0*/ 	.word	0x0000efb0
        /*0bb4*/ 	.word	0x00000002
        /*0bb8*/ 	.word	0x00000060
        /*0bbc*/ 	.short	0x010a
        /*0bbe*/ 	.byte	0xff
	.zero		1


	//   ....[164]....
        /*0bc0*/ 	.word	0x0000f000
        /*0bc4*/ 	.word	0x00000000
        /*0bc8*/ 	.word	0x00000060
        /*0bcc*/ 	.short	0x010a
        /*0bce*/ 	.byte	0xff
	.zero		1


	//   ....[165]....
        /*0bd0*/ 	.word	0x0000f050
        /*0bd4*/ 	.word	0x00000000
        /*0bd8*/ 	.word	0x00000060
        /*0bdc*/ 	.short	0x010a
        /*0bde*/ 	.byte	0xff
	.zero		1


	//   ....[166]....
        /*0be0*/ 	.word	0x0000f0a0
        /*0be4*/ 	.word	0x00000000
        /*0be8*/ 	.word	0x00000060
        /*0bec*/ 	.short	0x010a
        /*0bee*/ 	.byte	0xff
	.zero		1


	//   ....[167]....
        /*0bf0*/ 	.word	0x0000f0f0
        /*0bf4*/ 	.word	0x00000000
        /*0bf8*/ 	.word	0x00000060
        /*0bfc*/ 	.short	0x010a
        /*0bfe*/ 	.byte	0xff
	.zero		1


	//   ....[168]....
        /*0c00*/ 	.word	0x0000f140
        /*0c04*/ 	.word	0x00000000
        /*0c08*/ 	.word	0x00000060
        /*0c0c*/ 	.short	0x010a
        /*0c0e*/ 	.byte	0xff
	.zero		1


	//   ....[169]....
        /*0c10*/ 	.word	0x0000f190
        /*0c14*/ 	.word	0x00000000
        /*0c18*/ 	.word	0x00000060
        /*0c1c*/ 	.short	0x010a
        /*0c1e*/ 	.byte	0xff
	.zero		1


	//----- nvinfo : EIATTR_NUM_MBARRIERS
	.align		4
.L_47:
        /*0c20*/ 	.byte	0x03, 0x38
        /*0c22*/ 	.short	0x0022


	//----- nvinfo : EIATTR_EXIT_INSTR_OFFSETS
	.align		4
        /*0c24*/ 	.byte	0x04, 0x1c
        /*0c26*/ 	.short	(.L_49 - .L_48)


	//   ....[0]....
.L_48:
        /*0c28*/ 	.word	0x00002c80


	//   ....[1]....
        /*0c2c*/ 	.word	0x00003170


	//   ....[2]....
        /*0c30*/ 	.word	0x000031d0


	//   ....[3]....
        /*0c34*/ 	.word	0x00004270


	//   ....[4]....
        /*0c38*/ 	.word	0x00005ba0


	//   ....[5]....
        /*0c3c*/ 	.word	0x00005be0


	//   ....[6]....
        /*0c40*/ 	.word	0x0000e240


	//   ....[7]....
        /*0c44*/ 	.word	0x0000e2c0


	//   ....[8]....
        /*0c48*/ 	.word	0x0000e2f0


	//   ....[9]....
        /*0c4c*/ 	.word	0x0000e360


	//----- nvinfo : EIATTR_MAX_THREADS
	.align		4
.L_49:
        /*0c50*/ 	.byte	0x04, 0x05
        /*0c52*/ 	.short	(.L_51 - .L_50)
.L_50:
        /*0c54*/ 	.word	0x00000100
        /*0c58*/ 	.word	0x00000001
        /*0c5c*/ 	.word	0x00000001


	//----- nvinfo : EIATTR_CRS_STACK_SIZE
	.align		4
.L_51:
        /*0c60*/ 	.byte	0x04, 0x1e
        /*0c62*/ 	.short	(.L_53 - .L_52)
.L_52:
        /*0c64*/ 	.word	0x00000000


	//----- nvinfo : EIATTR_CBANK_PARAM_SIZE
	.align		4
.L_53:
        /*0c68*/ 	.byte	0x03, 0x19
        /*0c6a*/ 	.short	0x0c00


	//----- nvinfo : EIATTR_PARAM_CBANK
	.align		4
        /*0c6c*/ 	.byte	0x04, 0x0a
        /*0c6e*/ 	.short	(.L_55 - .L_54)
	.align		4
.L_54:
        /*0c70*/ 	.word	index@(.nv.constant0._ZN7cutlass13device_kernelINS_4gemm6kernel13GemmUniversalIN4cute5tupleIJiiiiEEENS1_10collective13CollectiveMmaINS1_46MainloopSm100TmaUmmaWarpSpecializedBlockScaledILi6ELi2ELi2ENS5_IJNS4_1CILi4EEENSA_ILi1EEESC_EEEEENS5_IJNSA_ILi128EEESF_SF_EEENS5_IJNS_12float_e4m3_tENS_13float_ue8m0_tEEEENS5_IJNS5_IJlSC_lEEENS4_6LayoutINS5_IJNS5_IJNS5_IJNSA_ILi32EEESB_EEEiEEESO_NS5_IJSC_iEEEEEENS5_IJNS5_IJNS5_IJNSA_ILi16EEESB_EEEiEEENS5_IJNS5_IJNSA_ILi0EEESC_EEENSA_ILi512EEEEEENS5_IJSU_iEEEEEEEEEEESJ_S11_NS4_8TiledMMAINS4_8MMA_AtomIJNS4_21SM100_MMA_MXF8F6F4_SSISH_SH_fSI_Li128ELi128ELNS4_4UMMA5MajorE0ELS16_0ELNS15_7ScaleInE0ELS17_0EEEEEENSL_INS5_IJSC_SC_SC_EEENS5_IJSU_SU_SU_EEEEENS5_IJNS4_10UnderscoreES1D_S1D_EEEEENS5_IJNS4_13SM90_TMA_LOADES1G_EEENS5_IJNS4_14ComposedLayoutINS4_7SwizzleILi3ELi4ELi3EEENS4_18smem_ptr_flag_bitsILi8EEENSL_INS5_IJNSA_ILi8EEESF_EEENS5_IJSF_SC_EEEEEEENSL_INS5_IJNS5_IJNS5_IJSN_SC_EEENS5_IJSM_SC_EEEEEESC_NS5_IJSB_SC_EEEEEENS5_IJNS5_IJNS5_IJSS_SW_EEESV_EEESU_NS5_IJSC_SW_EEEEEEEEEEEvNS4_8identityENS5_IJNS4_23SM90_TMA_LOAD_MULTICASTES24_EEES22_vS23_EENS_8epilogue10collective18CollectiveEpilogueINS27_23Sm100TmaWarpSpecializedILi4ELi2ELi16ELb1ELb0EEEJNS5_IJNSA_ILi64EEESF_SF_EEENS5_IJNSL_IS2C_SC_EENSL_INS5_IJSR_NSA_ILi2EEEEEENS5_IJSC_S2C_EEEEEEEENS_10bfloat16_tESK_S2K_SK_NS27_6fusion15FusionCallbacksIS2B_NS2L_17LinearCombinationIS2K_fS2K_fLNS_15FloatRoundStyleE2EEES2D_S2J_JEEENS4_5SM1004TMEM4LOAD26SM100_TMEM_LOAD_32dp32b16xES1G_NS1I_INS1J_ILi1ELi4ELi3EEENS1L_ILi16EEENSL_INS5_IJS1N_SR_EEENS5_IJSR_SC_EEEEEEENS4_39AutoVectorizingCopyWithAssumedAlignmentILi128EEENS4_14SM90_TMA_STOREES30_S32_S32_EEEvvEEEEvNT_6ParamsE)
        /*0c74*/ 	.short	0x0380
        /*0c76*/ 	.short	0x0c00


	//----- nvinfo : EIATTR_SW_WAR
	.align		4
.L_55:
        /*0c78*/ 	.byte	0x04, 0x36
        /*0c7a*/ 	.short	(.L_57 - .L_56)
.L_56:
        /*0c7c*/ 	.word	0x00000008
.L_57:


//--------------------- .nv.callgraph             --------------------------
	.section	.nv.callgraph,"",@"SHT_CUDA_CALLGRAPH"
	.align	4
	.sectionentsize	8
	.align		4
        /*0000*/ 	.word	0x00000000
	.align		4
        /*0004*/ 	.word	0xffffffff
	.align		4
        /*0008*/ 	.word	index@(_ZN7cutlass13device_kernelINS_4gemm6kernel13GemmUniversalIN4cute5tupleIJiiiiEEENS1_10collective13CollectiveMmaINS1_46MainloopSm100TmaUmmaWarpSpecializedBlockScaledILi6ELi2ELi2ENS5_IJNS4_1CILi4EEENSA_ILi1EEESC_EEEEENS5_IJNSA_ILi128EEESF_SF_EEENS5_IJNS_12float_e4m3_tENS_13float_ue8m0_tEEEENS5_IJNS5_IJlSC_lEEENS4_6LayoutINS5_IJNS5_IJNS5_IJNSA_ILi32EEESB_EEEiEEESO_NS5_IJSC_iEEEEEENS5_IJNS5_IJNS5_IJNSA_ILi16EEESB_EEEiEEENS5_IJNS5_IJNSA_ILi0EEESC_EEENSA_ILi512EEEEEENS5_IJSU_iEEEEEEEEEEESJ_S11_NS4_8TiledMMAINS4_8MMA_AtomIJNS4_21SM100_MMA_MXF8F6F4_SSISH_SH_fSI_Li128ELi128ELNS4_4UMMA5MajorE0ELS16_0ELNS15_7ScaleInE0ELS17_0EEEEEENSL_INS5_IJSC_SC_SC_EEENS5_IJSU_SU_SU_EEEEENS5_IJNS4_10UnderscoreES1D_S1D_EEEEENS5_IJNS4_13SM90_TMA_LOADES1G_EEENS5_IJNS4_14ComposedLayoutINS4_7SwizzleILi3ELi4ELi3EEENS4_18smem_ptr_flag_bitsILi8EEENSL_INS5_IJNSA_ILi8EEESF_EEENS5_IJSF_SC_EEEEEEENSL_INS5_IJNS5_IJNS5_IJSN_SC_EEENS5_IJSM_SC_EEEEEESC_NS5_IJSB_SC_EEEEEENS5_IJNS5_IJNS5_IJSS_SW_EEESV_EEESU_NS5_IJSC_SW_EEEEEEEEEEEvNS4_8identityENS5_IJNS4_23SM90_TMA_LOAD_MULTICASTES24_EEES22_vS23_EENS_8epilogue10collective18CollectiveEpilogueINS27_23Sm100TmaWarpSpecializedILi4ELi2ELi16ELb1ELb0EEEJNS5_IJNSA_ILi64EEESF_SF_EEENS5_IJNSL_IS2C_SC_EENSL_INS5_IJSR_NSA_ILi2EEEEEENS5_IJSC_S2C_EEEEEEEENS_10bfloat16_tESK_S2K_SK_NS27_6fusion15FusionCallbacksIS2B_NS2L_17LinearCombinationIS2K_fS2K_fLNS_15FloatRoundStyleE2EEES2D_S2J_JEEENS4_5SM1004TMEM4LOAD26SM100_TMEM_LOAD_32dp32b16xES1G_NS1I_INS1J_ILi1ELi4ELi3EEENS1L_ILi16EEENSL_INS5_IJS1N_SR_EEENS5_IJSR_SC_EEEEEEENS4_39AutoVectorizingCopyWithAssumedAlignmentILi128EEENS4_14SM90_TMA_STOREES30_S32_S32_EEEvvEEEEvNT_6ParamsE)
	.align		4
        /*000c*/ 	.word	index@(__assertfail)
	.align		4
        /*0010*/ 	.word	0x00000000
	.align		4
        /*0014*/ 	.word	0xfffffffe
	.align		4
        /*0018*/ 	.word	0x00000000
	.align		4
        /*001c*/ 	.word	0xfffffffd
	.align		4
        /*0020*/ 	.word	0x00000000
	.align		4
        /*0024*/ 	.word	0xfffffffc


//--------------------- .nv.constant4             --------------------------
	.section	.nv.constant4,"a",@progbits
	.align	8
	.align		8
.nv.constant4:
        /*0000*/ 	.dword	__assertfail
	.align		8
        /*0008*/ 	.dword	__unnamed_1
	.align		8
        /*0010*/ 	.dword	__unnamed_2
	.align		8
        /*0018*/ 	.dword	_ZN40_INTERNAL_3c812f60_4_k_cu_7d91cf98_350524cuda3std3__45__cpo5beginE
	.align		8
        /*0020*/ 	.dword	_ZN40_INTERNAL_3c812f60_4_k_cu_7d91cf98_350524cuda3std3__45__cpo3endE
	.align		8
        /*0028*/ 	.dword	_ZN40_INTERNAL_3c812f60_4_k_cu_7d91cf98_350524cuda3std3__45__cpo6cbeginE
	.align		8
        /*0030*/ 	.dword	_ZN40_INTERNAL_3c812f60_4_k_cu_7d91cf98_350524cuda3std3__45__cpo4cendE
	.align		8
        /*0038*/ 	.dword	_ZN40_INTERNAL_3c812f60_4_k_cu_7d91cf98_350524cuda3std3__442_GLOBAL__N__3c812f60_4_k_cu_7d91cf98_350526ignoreE
	.align		8
        /*0040*/ 	.dword	_ZN40_INTERNAL_3c812f60_4_k_cu_7d91cf98_350524cuda3std3__419piecewise_constructE
	.align		8
        /*0048*/ 	.dword	_ZN40_INTERNAL_3c812f60_4_k_cu_7d91cf98_350524cuda3std3__48in_placeE
	.align		8
        /*0050*/ 	.dword	_ZN40_INTERNAL_3c812f60_4_k_cu_7d91cf98_350524cuda3std6ranges3__45__cpo4swapE
	.align		8
        /*0058*/ 	.dword	_ZN40_INTERNAL_3c812f60_4_k_cu_7d91cf98_350524cuda3std6ranges3__45__cpo9iter_moveE
	.align		8
        /*0060*/ 	.dword	_ZN40_INTERNAL_3c812f60_4_k_cu_7d91cf98_350524cute7productE
	.align		8
        /*0068*/ 	.dword	_ZN40_INTERNAL_3c812f60_4_k_cu_7d91cf98_350524cute1_E
	.align		8
        /*0070*/ 	.dword	$str$25
	.align		8
        /*0078*/ 	.dword	$str$26
	.align		8
        /*0080*/ 	.dword	$str$27
	.align		8
        /*0088*/ 	.dword	$str$28


//--------------------- .text._ZN7cutlass13device_kernelINS_4gemm6kernel13GemmUniversalIN4cute5tupleIJiiiiEEENS1_10collective13CollectiveMmaINS1_46MainloopSm100TmaUmmaWarpSpecializedBlockScaledILi6ELi2ELi2ENS5_IJNS4_1CILi4EEENSA_ILi1EEESC_EEEEENS5_IJNSA_ILi128EEESF_SF_EEENS5_IJNS_12float_e4m3_tENS_13float_ue8m0_tEEEENS5_IJNS5_IJlSC_lEEENS4_6LayoutINS5_IJNS5_IJNS5_IJNSA_ILi32EEESB_EEEiEEESO_NS5_IJSC_iEEEEEENS5_IJNS5_IJNS5_IJNSA_ILi16EEESB_EEEiEEENS5_IJNS5_IJNSA_ILi0EEESC_EEENSA_ILi512EEEEEENS5_IJSU_iEEEEEEEEEEESJ_S11_NS4_8TiledMMAINS4_8MMA_AtomIJNS4_21SM100_MMA_MXF8F6F4_SSISH_SH_fSI_Li128ELi128ELNS4_4UMMA5MajorE0ELS16_0ELNS15_7ScaleInE0ELS17_0EEEEEENSL_INS5_IJSC_SC_SC_EEENS5_IJSU_SU_SU_EEEEENS5_IJNS4_10UnderscoreES1D_S1D_EEEEENS5_IJNS4_13SM90_TMA_LOADES1G_EEENS5_IJNS4_14ComposedLayoutINS4_7SwizzleILi3ELi4ELi3EEENS4_18smem_ptr_flag_bitsILi8EEENSL_INS5_IJNSA_ILi8EEESF_EEENS5_IJSF_SC_EEEEEEENSL_INS5_IJNS5_IJNS5_IJSN_SC_EEENS5_IJSM_SC_EEEEEESC_NS5_IJSB_SC_EEEEEENS5_IJNS5_IJNS5_IJSS_SW_EEESV_EEESU_NS5_IJSC_SW_EEEEEEEEEEEvNS4_8identityENS5_IJNS4_23SM90_TMA_LOAD_MULTICASTES24_EEES22_vS23_EENS_8epilogue10collective18CollectiveEpilogueINS27_23Sm100TmaWarpSpecializedILi4ELi2ELi16ELb1ELb0EEEJNS5_IJNSA_ILi64EEESF_SF_EEENS5_IJNSL_IS2C_SC_EENSL_INS5_IJSR_NSA_ILi2EEEEEENS5_IJSC_S2C_EEEEEEEENS_10bfloat16_tESK_S2K_SK_NS27_6fusion15FusionCallbacksIS2B_NS2L_17LinearCombinationIS2K_fS2K_fLNS_15FloatRoundStyleE2EEES2D_S2J_JEEENS4_5SM1004TMEM4LOAD26SM100_TMEM_LOAD_32dp32b16xES1G_NS1I_INS1J_ILi1ELi4ELi3EEENS1L_ILi16EEENSL_INS5_IJS1N_SR_EEENS5_IJSR_SC_EEEEEEENS4_39AutoVectorizingCopyWithAssumedAlignmentILi128EEENS4_14SM90_TMA_STOREES30_S32_S32_EEEvvEEEEvNT_6ParamsE --------------------------
	.section	.text._ZN7cutlass13device_kernelINS_4gemm6kernel13GemmUniversalIN4cute5tupleIJiiiiEEENS1_10collective13CollectiveMmaINS1_46MainloopSm100TmaUmmaWarpSpecializedBlockScaledILi6ELi2ELi2ENS5_IJNS4_1CILi4EEENSA_ILi1EEESC_EEEEENS5_IJNSA_ILi128EEESF_SF_EEENS5_IJNS_12float_e4m3_tENS_13float_ue8m0_tEEEENS5_IJNS5_IJlSC_lEEENS4_6LayoutINS5_IJNS5_IJNS5_IJNSA_ILi32EEESB_EEEiEEESO_NS5_IJSC_iEEEEEENS5_IJNS5_IJNS5_IJNSA_ILi16EEESB_EEEiEEENS5_IJNS5_IJNSA_ILi0EEESC_EEENSA_ILi512EEEEEENS5_IJSU_iEEEEEEEEEEESJ_S11_NS4_8TiledMMAINS4_8MMA_AtomIJNS4_21SM100_MMA_MXF8F6F4_SSISH_SH_fSI_Li128ELi128ELNS4_4UMMA5MajorE0ELS16_0ELNS15_7ScaleInE0ELS17_0EEEEEENSL_INS5_IJSC_SC_SC_EEENS5_IJSU_SU_SU_EEEEENS5_IJNS4_10UnderscoreES1D_S1D_EEEEENS5_IJNS4_13SM90_TMA_LOADES1G_EEENS5_IJNS4_14ComposedLayoutINS4_7SwizzleILi3ELi4ELi3EEENS4_18smem_ptr_flag_bitsILi8EEENSL_INS5_IJNSA_ILi8EEESF_EEENS5_IJSF_SC_EEEEEEENSL_INS5_IJNS5_IJNS5_IJSN_SC_EEENS5_IJSM_SC_EEEEEESC_NS5_IJSB_SC_EEEEEENS5_IJNS5_IJNS5_IJSS_SW_EEESV_EEESU_NS5_IJSC_SW_EEEEEEEEEEEvNS4_8identityENS5_IJNS4_23SM90_TMA_LOAD_MULTICASTES24_EEES22_vS23_EENS_8epilogue10collective18CollectiveEpilogueINS27_23Sm100TmaWarpSpecializedILi4ELi2ELi16ELb1ELb0EEEJNS5_IJNSA_ILi64EEESF_SF_EEENS5_IJNSL_IS2C_SC_EENSL_INS5_IJSR_NSA_ILi2EEEEEENS5_IJSC_S2C_EEEEEEEENS_10bfloat16_tESK_S2K_SK_NS27_6fusion15FusionCallbacksIS2B_NS2L_17LinearCombinationIS2K_fS2K_fLNS_15FloatRoundStyleE2EEES2D_S2J_JEEENS4_5SM1004TMEM4LOAD26SM100_TMEM_LOAD_32dp32b16xES1G_NS1I_INS1J_ILi1ELi4ELi3EEENS1L_ILi16EEENSL_INS5_IJS1N_SR_EEENS5_IJSR_SC_EEEEEEENS4_39AutoVectorizingCopyWithAssumedAlignmentILi128EEENS4_14SM90_TMA_STOREES30_S32_S32_EEEvvEEEEvNT_6ParamsE,"ax",@progbits
	.align	128
.text._ZN7cutlass13device_kernelINS_4gemm6kernel13GemmUniversalIN4cute5tupleIJiiiiEEENS1_10collective13CollectiveMmaINS1_46MainloopSm100TmaUmmaWarpSpecializedBlockScaledILi6ELi2ELi2ENS5_IJNS4_1CILi4EEENSA_ILi1EEESC_EEEEENS5_IJNSA_ILi128EEESF_SF_EEENS5_IJNS_12float_e4m3_tENS_13float_ue8m0_tEEEENS5_IJNS5_IJlSC_lEEENS4_6LayoutINS5_IJNS5_IJNS5_IJNSA_ILi32EEESB_EEEiEEESO_NS5_IJSC_iEEEEEENS5_IJNS5_IJNS5_IJNSA_ILi16EEESB_EEEiEEENS5_IJNS5_IJNSA_ILi0EEESC_EEENSA_ILi512EEEEEENS5_IJSU_iEEEEEEEEEEESJ_S11_NS4_8TiledMMAINS4_8MMA_AtomIJNS4_21SM100_MMA_MXF8F6F4_SSISH_SH_fSI_Li128ELi128ELNS4_4UMMA5MajorE0ELS16_0ELNS15_7ScaleInE0ELS17_0EEEEEENSL_INS5_IJSC_SC_SC_EEENS5_IJSU_SU_SU_EEEEENS5_IJNS4_10UnderscoreES1D_S1D_EEEEENS5_IJNS4_13SM90_TMA_LOADES1G_EEENS5_IJNS4_14ComposedLayoutINS4_7SwizzleILi3ELi4ELi3EEENS4_18smem_ptr_flag_bitsILi8EEENSL_INS5_IJNSA_ILi8EEESF_EEENS5_IJSF_SC_EEEEEEENSL_INS5_IJNS5_IJNS5_IJSN_SC_EEENS5_IJSM_SC_EEEEEESC_NS5_IJSB_SC_EEEEEENS5_IJNS5_IJNS5_IJSS_SW_EEESV_EEESU_NS5_IJSC_SW_EEEEEEEEEEEvNS4_8identityENS5_IJNS4_23SM90_TMA_LOAD_MULTICASTES24_EEES22_vS23_EENS_8epilogue10collective18CollectiveEpilogueINS27_23Sm100TmaWarpSpecializedILi4ELi2ELi16ELb1ELb0EEEJNS5_IJNSA_ILi64EEESF_SF_EEENS5_IJNSL_IS2C_SC_EENSL_INS5_IJSR_NSA_ILi2EEEEEENS5_IJSC_S2C_EEEEEEEENS_10bfloat16_tESK_S2K_SK_NS27_6fusion15FusionCallbacksIS2B_NS2L_17LinearCombinationIS2K_fS2K_fLNS_15FloatRoundStyleE2EEES2D_S2J_JEEENS4_5SM1004TMEM4LOAD26SM100_TMEM_LOAD_32dp32b16xES1G_NS1I_INS1J_ILi1ELi4ELi3EEENS1L_ILi16EEENSL_INS5_IJS1N_SR_EEENS5_IJSR_SC_EEEEEEENS4_39AutoVectorizingCopyWithAssumedAlignmentILi128EEENS4_14SM90_TMA_STOREES30_S32_S32_EEEvvEEEEvNT_6ParamsE:
        .type           _ZN7cutlass13device_kernelINS_4gemm6kernel13GemmUniversalIN4cute5tupleIJiiiiEEENS1_10collective13CollectiveMmaINS1_46MainloopSm100TmaUmmaWarpSpecializedBlockScaledILi6ELi2ELi2ENS5_IJNS4_1CILi4EEENSA_ILi1EEESC_EEEEENS5_IJNSA_ILi128EEESF_SF_EEENS5_IJNS_12float_e4m3_tENS_13float_ue8m0_tEEEENS5_IJNS5_IJlSC_lEEENS4_6LayoutINS5_IJNS5_IJNS5_IJNSA_ILi32EEESB_EEEiEEESO_NS5_IJSC_iEEEEEENS5_IJNS5_IJNS5_IJNSA_ILi16EEESB_EEEiEEENS5_IJNS5_IJNSA_ILi0EEESC_EEENSA_ILi512EEEEEENS5_IJSU_iEEEEEEEEEEESJ_S11_NS4_8TiledMMAINS4_8MMA_AtomIJNS4_21SM100_MMA_MXF8F6F4_SSISH_SH_fSI_Li128ELi128ELNS4_4UMMA5MajorE0ELS16_0ELNS15_7ScaleInE0ELS17_0EEEEEENSL_INS5_IJSC_SC_SC_EEENS5_IJSU_SU_SU_EEEEENS5_IJNS4_10UnderscoreES1D_S1D_EEEEENS5_IJNS4_13SM90_TMA_LOADES1G_EEENS5_IJNS4_14ComposedLayoutINS4_7SwizzleILi3ELi4ELi3EEENS4_18smem_ptr_flag_bitsILi8EEENSL_INS5_IJNSA_ILi8EEESF_EEENS5_IJSF_SC_EEEEEEENSL_INS5_IJNS5_IJNS5_IJSN_SC_EEENS5_IJSM_SC_EEEEEESC_NS5_IJSB_SC_EEEEEENS5_IJNS5_IJNS5_IJSS_SW_EEESV_EEESU_NS5_IJSC_SW_EEEEEEEEEEEvNS4_8identityENS5_IJNS4_23SM90_TMA_LOAD_MULTICASTES24_EEES22_vS23_EENS_8epilogue10collective18CollectiveEpilogueINS27_23Sm100TmaWarpSpecializedILi4ELi2ELi16ELb1ELb0EEEJNS5_IJNSA_ILi64EEESF_SF_EEENS5_IJNSL_IS2C_SC_EENSL_INS5_IJSR_NSA_ILi2EEEEEENS5_IJSC_S2C_EEEEEEEENS_10bfloat16_tESK_S2K_SK_NS27_6fusion15FusionCallbacksIS2B_NS2L_17LinearCombinationIS2K_fS2K_fLNS_15FloatRoundStyleE2EEES2D_S2J_JEEENS4_5SM1004TMEM4LOAD26SM100_TMEM_LOAD_32dp32b16xES1G_NS1I_INS1J_ILi1ELi4ELi3EEENS1L_ILi16EEENSL_INS5_IJS1N_SR_EEENS5_IJSR_SC_EEEEEEENS4_39AutoVectorizingCopyWithAssumedAlignmentILi128EEENS4_14SM90_TMA_STOREES30_S32_S32_EEEvvEEEEvNT_6ParamsE,@function
        .size           _ZN7cutlass13device_kernelINS_4gemm6kernel13GemmUniversalIN4cute5tupleIJiiiiEEENS1_10collective13CollectiveMmaINS1_46MainloopSm100TmaUmmaWarpSpecializedBlockScaledILi6ELi2ELi2ENS5_IJNS4_1CILi4EEENSA_ILi1EEESC_EEEEENS5_IJNSA_ILi128EEESF_SF_EEENS5_IJNS_12float_e4m3_tENS_13float_ue8m0_tEEEENS5_IJNS5_IJlSC_lEEENS4_6LayoutINS5_IJNS5_IJNS5_IJNSA_ILi32EEESB_EEEiEEESO_NS5_IJSC_iEEEEEENS5_IJNS5_IJNS5_IJNSA_ILi16EEESB_EEEiEEENS5_IJNS5_IJNSA_ILi0EEESC_EEENSA_ILi512EEEEEENS5_IJSU_iEEEEEEEEEEESJ_S11_NS4_8TiledMMAINS4_8MMA_AtomIJNS4_21SM100_MMA_MXF8F6F4_SSISH_SH_fSI_Li128ELi128ELNS4_4UMMA5MajorE0ELS16_0ELNS15_7ScaleInE0ELS17_0EEEEEENSL_INS5_IJSC_SC_SC_EEENS5_IJSU_SU_SU_EEEEENS5_IJNS4_10UnderscoreES1D_S1D_EEEEENS5_IJNS4_13SM90_TMA_LOADES1G_EEENS5_IJNS4_14ComposedLayoutINS4_7SwizzleILi3ELi4ELi3EEENS4_18smem_ptr_flag_bitsILi8EEENSL_INS5_IJNSA_ILi8EEESF_EEENS5_IJSF_SC_EEEEEEENSL_INS5_IJNS5_IJNS5_IJSN_SC_EEENS5_IJSM_SC_EEEEEESC_NS5_IJSB_SC_EEEEEENS5_IJNS5_IJNS5_IJSS_SW_EEESV_EEESU_NS5_IJSC_SW_EEEEEEEEEEEvNS4_8identityENS5_IJNS4_23SM90_TMA_LOAD_MULTICASTES24_EEES22_vS23_EENS_8epilogue10collective18CollectiveEpilogueINS27_23Sm100TmaWarpSpecializedILi4ELi2ELi16ELb1ELb0EEEJNS5_IJNSA_ILi64EEESF_SF_EEENS5_IJNSL_IS2C_SC_EENSL_INS5_IJSR_NSA_ILi2EEEEEENS5_IJSC_S2C_EEEEEEEENS_10bfloat16_tESK_S2K_SK_NS27_6fusion15FusionCallbacksIS2B_NS2L_17LinearCombinationIS2K_fS2K_fLNS_15FloatRoundStyleE2EEES2D_S2J_JEEENS4_5SM1004TMEM4LOAD26SM100_TMEM_LOAD_32dp32b16xES1G_NS1I_INS1J_ILi1ELi4ELi3EEENS1L_ILi16EEENSL_INS5_IJS1N_SR_EEENS5_IJSR_SC_EEEEEEENS4_39AutoVectorizingCopyWithAssumedAlignmentILi128EEENS4_14SM90_TMA_STOREES30_S32_S32_EEEvvEEEEvNT_6ParamsE,(.L_x_247 - _ZN7cutlass13device_kernelINS_4gemm6kernel13GemmUniversalIN4cute5tupleIJiiiiEEENS1_10collective13CollectiveMmaINS1_46MainloopSm100TmaUmmaWarpSpecializedBlockScaledILi6ELi2ELi2ENS5_IJNS4_1CILi4EEENSA_ILi1EEESC_EEEEENS5_IJNSA_ILi128EEESF_SF_EEENS5_IJNS_12float_e4m3_tENS_13float_ue8m0_tEEEENS5_IJNS5_IJlSC_lEEENS4_6LayoutINS5_IJNS5_IJNS5_IJNSA_ILi32EEESB_EEEiEEESO_NS5_IJSC_iEEEEEENS5_IJNS5_IJNS5_IJNSA_ILi16EEESB_EEEiEEENS5_IJNS5_IJNSA_ILi0EEESC_EEENSA_ILi512EEEEEENS5_IJSU_iEEEEEEEEEEESJ_S11_NS4_8TiledMMAINS4_8MMA_AtomIJNS4_21SM100_MMA_MXF8F6F4_SSISH_SH_fSI_Li128ELi128ELNS4_4UMMA5MajorE0ELS16_0ELNS15_7ScaleInE0ELS17_0EEEEEENSL_INS5_IJSC_SC_SC_EEENS5_IJSU_SU_SU_EEEEENS5_IJNS4_10UnderscoreES1D_S1D_EEEEENS5_IJNS4_13SM90_TMA_LOADES1G_EEENS5_IJNS4_14ComposedLayoutINS4_7SwizzleILi3ELi4ELi3EEENS4_18smem_ptr_flag_bitsILi8EEENSL_INS5_IJNSA_ILi8EEESF_EEENS5_IJSF_SC_EEEEEEENSL_INS5_IJNS5_IJNS5_IJSN_SC_EEENS5_IJSM_SC_EEEEEESC_NS5_IJSB_SC_EEEEEENS5_IJNS5_IJNS5_IJSS_SW_EEESV_EEESU_NS5_IJSC_SW_EEEEEEEEEEEvNS4_8identityENS5_IJNS4_23SM90_TMA_LOAD_MULTICASTES24_EEES22_vS23_EENS_8epilogue10collective18CollectiveEpilogueINS27_23Sm100TmaWarpSpecializedILi4ELi2ELi16ELb1ELb0EEEJNS5_IJNSA_ILi64EEESF_SF_EEENS5_IJNSL_IS2C_SC_EENSL_INS5_IJSR_NSA_ILi2EEEEEENS5_IJSC_S2C_EEEEEEEENS_10bfloat16_tESK_S2K_SK_NS27_6fusion15FusionCallbacksIS2B_NS2L_17LinearCombinationIS2K_fS2K_fLNS_15FloatRoundStyleE2EEES2D_S2J_JEEENS4_5SM1004TMEM4LOAD26SM100_TMEM_LOAD_32dp32b16xES1G_NS1I_INS1J_ILi1ELi4ELi3EEENS1L_ILi16EEENSL_INS5_IJS1N_SR_EEENS5_IJSR_SC_EEEEEEENS4_39AutoVectorizingCopyWithAssumedAlignmentILi128EEENS4_14SM90_TMA_STOREES30_S32_S32_EEEvvEEEEvNT_6ParamsE)
        .other          _ZN7cutlass13device_kernelINS_4gemm6kernel13GemmUniversalIN4cute5tupleIJiiiiEEENS1_10collective13CollectiveMmaINS1_46MainloopSm100TmaUmmaWarpSpecializedBlockScaledILi6ELi2ELi2ENS5_IJNS4_1CILi4EEENSA_ILi1EEESC_EEEEENS5_IJNSA_ILi128EEESF_SF_EEENS5_IJNS_12float_e4m3_tENS_13float_ue8m0_tEEEENS5_IJNS5_IJlSC_lEEENS4_6LayoutINS5_IJNS5_IJNS5_IJNSA_ILi32EEESB_EEEiEEESO_NS5_IJSC_iEEEEEENS5_IJNS5_IJNS5_IJNSA_ILi16EEESB_EEEiEEENS5_IJNS5_IJNSA_ILi0EEESC_EEENSA_ILi512EEEEEENS5_IJSU_iEEEEEEEEEEESJ_S11_NS4_8TiledMMAINS4_8MMA_AtomIJNS4_21SM100_MMA_MXF8F6F4_SSISH_SH_fSI_Li128ELi128ELNS4_4UMMA5MajorE0ELS16_0ELNS15_7ScaleInE0ELS17_0EEEEEENSL_INS5_IJSC_SC_SC_EEENS5_IJSU_SU_SU_EEEEENS5_IJNS4_10UnderscoreES1D_S1D_EEEEENS5_IJNS4_13SM90_TMA_LOADES1G_EEENS5_IJNS4_14ComposedLayoutINS4_7SwizzleILi3ELi4ELi3EEENS4_18smem_ptr_flag_bitsILi8EEENSL_INS5_IJNSA_ILi8EEESF_EEENS5_IJSF_SC_EEEEEEENSL_INS5_IJNS5_IJNS5_IJSN_SC_EEENS5_IJSM_SC_EEEEEESC_NS5_IJSB_SC_EEEEEENS5_IJNS5_IJNS5_IJSS_SW_EEESV_EEESU_NS5_IJSC_SW_EEEEEEEEEEEvNS4_8identityENS5_IJNS4_23SM90_TMA_LOAD_MULTICASTES24_EEES22_vS23_EENS_8epilogue10collective18CollectiveEpilogueINS27_23Sm100TmaWarpSpecializedILi4ELi2ELi16ELb1ELb0EEEJNS5_IJNSA_ILi64EEESF_SF_EEENS5_IJNSL_IS2C_SC_EENSL_INS5_IJSR_NSA_ILi2EEEEEENS5_IJSC_S2C_EEEEEEEENS_10bfloat16_tESK_S2K_SK_NS27_6fusion15FusionCallbacksIS2B_NS2L_17LinearCombinationIS2K_fS2K_fLNS_15FloatRoundStyleE2EEES2D_S2J_JEEENS4_5SM1004TMEM4LOAD26SM100_TMEM_LOAD_32dp32b16xES1G_NS1I_INS1J_ILi1ELi4ELi3EEENS1L_ILi16EEENSL_INS5_IJS1N_SR_EEENS5_IJSR_SC_EEEEEEENS4_39AutoVectorizingCopyWithAssumedAlignmentILi128EEENS4_14SM90_TMA_STOREES30_S32_S32_EEEvvEEEEvNT_6ParamsE,@"STO_CUDA_ENTRY STV_DEFAULT"
_ZN7cutlass13device_kernelINS_4gemm6kernel13GemmUniversalIN4cute5tupleIJiiiiEEENS1_10collective13CollectiveMmaINS1_46MainloopSm100TmaUmmaWarpSpecializedBlockScaledILi6ELi2ELi2ENS5_IJNS4_1CILi4EEENSA_ILi1EEESC_EEEEENS5_IJNSA_ILi128EEESF_SF_EEENS5_IJNS_12float_e4m3_tENS_13float_ue8m0_tEEEENS5_IJNS5_IJlSC_lEEENS4_6LayoutINS5_IJNS5_IJNS5_IJNSA_ILi32EEESB_EEEiEEESO_NS5_IJSC_iEEEEEENS5_IJNS5_IJNS5_IJNSA_ILi16EEESB_EEEiEEENS5_IJNS5_IJNSA_ILi0EEESC_EEENSA_ILi512EEEEEENS5_IJSU_iEEEEEEEEEEESJ_S11_NS4_8TiledMMAINS4_8MMA_AtomIJNS4_21SM100_MMA_MXF8F6F4_SSISH_SH_fSI_Li128ELi128ELNS4_4UMMA5MajorE0ELS16_0ELNS15_7ScaleInE0ELS17_0EEEEEENSL_INS5_IJSC_SC_SC_EEENS5_IJSU_SU_SU_EEEEENS5_IJNS4_10UnderscoreES1D_S1D_EEEEENS5_IJNS4_13SM90_TMA_LOADES1G_EEENS5_IJNS4_14ComposedLayoutINS4_7SwizzleILi3ELi4ELi3EEENS4_18smem_ptr_flag_bitsILi8EEENSL_INS5_IJNSA_ILi8EEESF_EEENS5_IJSF_SC_EEEEEEENSL_INS5_IJNS5_IJNS5_IJSN_SC_EEENS5_IJSM_SC_EEEEEESC_NS5_IJSB_SC_EEEEEENS5_IJNS5_IJNS5_IJSS_SW_EEESV_EEESU_NS5_IJSC_SW_EEEEEEEEEEEvNS4_8identityENS5_IJNS4_23SM90_TMA_LOAD_MULTICASTES24_EEES22_vS23_EENS_8epilogue10collective18CollectiveEpilogueINS27_23Sm100TmaWarpSpecializedILi4ELi2ELi16ELb1ELb0EEEJNS5_IJNSA_ILi64EEESF_SF_EEENS5_IJNSL_IS2C_SC_EENSL_INS5_IJSR_NSA_ILi2EEEEEENS5_IJSC_S2C_EEEEEEEENS_10bfloat16_tESK_S2K_SK_NS27_6fusion15FusionCallbacksIS2B_NS2L_17LinearCombinationIS2K_fS2K_fLNS_15FloatRoundStyleE2EEES2D_S2J_JEEENS4_5SM1004TMEM4LOAD26SM100_TMEM_LOAD_32dp32b16xES1G_NS1I_INS1J_ILi1ELi4ELi3EEENS1L_ILi16EEENSL_INS5_IJS1N_SR_EEENS5_IJSR_SC_EEEEEEENS4_39AutoVectorizingCopyWithAssumedAlignmentILi128EEENS4_14SM90_TMA_STOREES30_S32_S32_EEEvvEEEEvNT_6ParamsE:
[----:B------:R-:W1:Y:S01]  /*0000*/  LDC R1, c[0x0][0x37c] ;  /* 0x0000df00ff017b82 */ /* 0x000e620000000800 */
[----:B------:R-:W2:Y:S01]  /*0010*/  S2R R3, SR_TID.X ;  /* 0x0000000000037919 */ /* 0x000ea20000002100 */
[----:B------:R-:W3:Y:S01]  /*0020*/  LDCU.64 UR4, c[0x0][0xc90] ;  /* 0x00019200ff0477ac */ /* 0x000ee20008000a00 */
[----:B------:R-:W-:Y:S02]  /*0030*/  PRMT R86, RZ, 0x7610, R86 ;  /* 0x00007610ff567816 */ /* 0x000fe40000000056 */
[----:B------:R-:W-:Y:S01]  /*0040*/  ELECT P5, URZ, PT ;  /* 0x0000000000ff782f */ /* 0x000fe200038a0000 */
[----:B------:R-:W4:Y:S01]  /*0050*/  LDCU.64 UR46, c[0x0][0x358] ;  /* 0x00006b00ff2e77ac */ /* 0x000f220008000a00 */
[----:B---3--:R-:W-:-:S04]  /*0060*/  UISETP.NE.U32.AND UP0, UPT, UR4, URZ, UPT ;  /* 0x000000ff0400728c */ /* 0x008fc8000bf05070 */
[----:B------:R-:W-:Y:S01]  /*0070*/  UISETP.NE.AND.EX UP0, UPT, UR5, URZ, UPT, UP0 ;  /* 0x000000ff0500728c */ /* 0x000fe2000bf05300 */
[----:B--2---:R-:W-:-:S05]  /*0080*/  SHF.R.U32.HI R99, RZ, 0x5, R3 ;  /* 0x00000005ff637819 */ /* 0x004fca0000011603 */
[----:B------:R-:W2:Y:S02]  /*0090*/  SHFL.IDX PT, R0, R99, RZ, 0x1f ;  /* 0x00001fff63007589 */ /* 0x000ea400000e0000 */
[----:B--2---:R-:W-:Y:S01]  /*00a0*/  R2UR UR12, R0 ;  /* 0x00000000000c72ca */ /* 0x004fe200000e0000 */
[----:B-1--4-:R-:W-:-:S14]  /*00b0*/  BRA.U UP0, `(.L_x_0) ;  /* 0x00000001002c7547 */ /* 0x012fdc000b800000 */
[----:B------:R-:W1:Y:S02]  /*00c0*/  LDCU.64 UR6, c[0x0][0xc88] ;  /* 0x00019100ff0677ac */ /* 0x000e640008000a00 */
[----:B-1----:R-:W-:-:S04]  /*00d0*/  UISETP.NE.U32.AND UP0, UPT, UR6, URZ, UPT ;  /* 0x000000ff0600728c */ /* 0x002fc8000bf05070 */
[----:B------:R-:W-:-:S09]  /*00e0*/  UISETP.NE.AND.EX UP0, UPT, UR7, URZ, UPT, UP0 ;  /* 0x000000ff0700728c */ /* 0x000fd2000bf05300 */
[----:B------:R-:W-:Y:S05]  /*00f0*/  BRA.U !UP0, `(.L_x_1) ;  /* 0x0000000108107547 */ /* 0x000fea000b800000 */
[----:B------:R-:W1:Y:S02]  /*0100*/  LDC.64 R4, c[0x0][0xc88] ;  /* 0x00032200ff047b82 */ /* 0x000e640000000a00 */
[----:B-1----:R1:W5:Y:S01]  /*0110*/  LDG.E R53, desc[UR46][R4.64] ;  /* 0x0000002e04357981 */ /* 0x002362000c1e1900 */
[----:B------:R-:W-:Y:S01]  /*0120*/  HFMA2 R86, -RZ, RZ, 0, 5.9604644775390625e-08 ;  /* 0x00000001ff567431 */ /* 0x000fe200000001ff */
[----:B------:R-:W-:Y:S05]  /*0130*/  BRA `(.L_x_0) ;  /* 0x00000000000c7947 */ /* 0x000fea0003800000 */
.L_x_1:
[----:B------:R-:W1:Y:S01]  /*0140*/  LDCU UR6, c[0x0][0xc80] ;  /* 0x00019000ff0677ac */ /* 0x000e620008000800 */
[----:B------:R-:W-:Y:S01]  /*0150*/  HFMA2 R86, -RZ, RZ, 0, 5.9604644775390625e-08 ;  /* 0x00000001ff567431 */ /* 0x000fe200000001ff */
[----:B-1----:R-:W-:-:S07]  /*0160*/  MOV R53, UR6 ;  /* 0x0000000600357c02 */ /* 0x002fce0008000f00 */
.L_x_0:
[----:B------:R-:W2:Y:S02]  /*0170*/  LDCU.64 UR6, c[0x0][0xcb0] ;  /* 0x00019600ff0677ac */ /* 0x000ea40008000a00 */
[----:B--2---:R-:W-:-:S04]  /*0180*/  UISETP.NE.U32.AND UP0, UPT, UR6, URZ, UPT ;  /* 0x000000ff0600728c */ /* 0x004fc8000bf05070 */
[----:B------:R-:W-:-:S09]  /*0190*/  UISETP.NE.AND.EX UP0, UPT, UR7, URZ, UPT, UP0 ;  /* 0x000000ff0700728c */ /* 0x000fd2000bf05300 */
[----:B------:R-:W-:Y:S05]  /*01a0*/  BRA.U UP0, `(.L_x_2) ;  /* 0x0000000100247547 */ /* 0x000fea000b800000 */
[----:B------:R-:W2:Y:S02]  /*01b0*/  LDCU.64 UR6, c[0x0][0xca8] ;  /* 0x00019500ff0677ac */ /* 0x000ea40008000a00 */
[----:B--2---:R-:W-:-:S04]  /*01c0*/  UISETP.NE.U32.AND UP0, UPT, UR6, URZ, UPT ;  /* 0x000000ff0600728c */ /* 0x004fc8000bf05070 */
[----:B------:R-:W-:-:S09]  /*01d0*/  UISETP.NE.AND.EX UP0, UPT, UR7, URZ, UPT, UP0 ;  /* 0x000000ff0700728c */ /* 0x000fd2000bf05300 */
[----:B------:R-:W-:Y:S05]  /*01e0*/  BRA.U !UP0, `(.L_x_3) ;  /* 0x00000001080c7547 */ /* 0x000fea000b800000 */
[----:B-1----:R-:W1:Y:S02]  /*01f0*/  LDC.64 R4, c[0x0][0xca8] ;  /* 0x00032a00ff047b82 */ /* 0x002e640000000a00 */
[----:B-1----:R2:W5:Y:S01]  /*0200*/  LDG.E R52, desc[UR46][R4.64] ;  /* 0x0000002e04347981 */ /* 0x002562000c1e1900 */
[----:B------:R-:W-:Y:S05]  /*0210*/  BRA `(.L_x_2) ;  /* 0x0000000000087947 */ /* 0x000fea0003800000 */
.L_x_3:
[----:B------:R-:W2:Y:S02]  /*0220*/  LDCU UR6, c[0x0][0xca0] ;  /* 0x00019400ff0677ac */ /* 0x000ea40008000800 */
[----:B--2---:R-:W-:Y:S02]  /*0230*/  MOV R52, UR6 ;  /* 0x0000000600347c02 */ /* 0x004fe40008000f00 */
.L_x_2:
[----:B------:R-:W-:Y:S01]  /*0240*/  IMAD.U32 R0, RZ, RZ, UR12 ;  /* 0x0000000cff007e24 */ /* 0x000fe2000f8e00ff */
[----:B------:R-:W-:Y:S04]  /*0250*/  BSSY.RECONVERGENT B0, `(.L_x_4) ;  /* 0x0000012000007945 */ /* 0x000fe80003800200 */
[C---:B------:R-:W-:Y:S02]  /*0260*/  ISETP.NE.OR P1, PT, R0.reuse, 0x1, !P5 ;  /* 0x000000010000780c */ /* 0x040fe40006f25670 */
[----:B------:R-:W-:-:S11]  /*0270*/  ISETP.NE.OR P0, PT, R0, 0x3, !P5 ;  /* 0x000000030000780c */ /* 0x000fd60006f05670 */
[----:B------:R-:W-:Y:S05]  /*0280*/  @P1 BRA `(.L_x_5) ;  /* 0x0000000000381947 */ /* 0x000fea0003800000 */
[----:B------:R-:W3:Y:S02]  /*0290*/  LDCU.64 UR6, c[0x0][0x348] ;  /* 0x00006900ff0677ac */ /* 0x000ee40008000a00 */
[----:B---3--:R-:W-:Y:S02]  /*02a0*/  UIADD3 UR14, UP3, UPT, UR6, 0x80, URZ ;  /* 0x00000080060e7890 */ /* 0x008fe4000ff7e0ff */
[----:B------:R-:W-:Y:S02]  /*02b0*/  UIADD3 UR10, UP2, UPT, UR6, 0x180, URZ ;  /* 0x00000180060a7890 */ /* 0x000fe4000ff5e0ff */
[----:B------:R-:W-:Y:S02]  /*02c0*/  UIADD3 UR8, UP1, UPT, UR6, 0x280, URZ ;  /* 0x0000028006087890 */ /* 0x000fe4000ff3e0ff */
[----:B------:R-:W-:Y:S02]  /*02d0*/  UIADD3 UR6, UP0, UPT, UR6, 0x380, URZ ;  /* 0x0000038006067890 */ /* 0x000fe4000ff1e0ff */
[----:B------:R-:W-:-:S02]  /*02e0*/  UIADD3.X UR15, UPT, UPT, URZ, UR7, URZ, UP3, !UPT ;  /* 0x00000007ff0f7290 */ /* 0x000fc40009ffe4ff */
[----:B------:R-:W-:Y:S02]  /*02f0*/  UIADD3.X UR11, UPT, UPT, URZ, UR7, URZ, UP2, !UPT ;  /* 0x00000007ff0b7290 */ /* 0x000fe400097fe4ff */
[----:B------:R-:W-:Y:S02]  /*0300*/  UIADD3.X UR9, UPT, UPT, URZ, UR7, URZ, UP1, !UPT ;  /* 0x00000007ff097290 */ /* 0x000fe40008ffe4ff */
[----:B------:R-:W-:-:S03]  /*0310*/  UIADD3.X UR7, UPT, UPT, URZ, UR7, URZ, UP0, !UPT ;  /* 0x00000007ff077290 */ /* 0x000fc600087fe4ff */
[----:B------:R3:W-:Y:S02]  /*0320*/  UTMACCTL.PF [UR14] ;  /* 0x000000000e0079b9 */ /* 0x0007e40008040000 */
[----:B------:R3:W-:Y:S02]  /*0330*/  UTMACCTL.PF [UR10] ;  /* 0x000000000a0079b9 */ /* 0x0007e40008040000 */
[----:B------:R3:W-:Y:S02]  /*0340*/  UTMACCTL.PF [UR8] ;  /* 0x00000000080079b9 */ /* 0x0007e40008040000 */
[----:B------:R3:W-:Y:S02]  /*0350*/  UTMACCTL.PF [UR6] ;  /* 0x00000000060079b9 */ /* 0x0007e40008040000 */
[----:B---3--:R-:W-:Y:S01]  /*0360*/  NOP ;  /* 0x0000000000007918 */ /* 0x008fe20000000000 */
.L_x_5:
[----:B------:R-:W-:Y:S05]  /*0370*/  BSYNC.RECONVERGENT B0 ;  /* 0x0000000000007941 */ /* 0x000fea0003800200 */
.L_x_4:
[----:B------:R-:W-:Y:S04]  /*0380*/  BSSY.RECONVERGENT B0, `(.L_x_6) ;  /* 0x000000a000007945 */ /* 0x000fe80003800200 */
[----:B------:R-:W-:Y:S05]  /*0390*/  @P0 BRA `(.L_x_7) ;  /* 0x0000000000200947 */ /* 0x000fea0003800000 */
[----:B------:R-:W3:Y:S02]  /*03a0*/  LDCU.64 UR6, c[0x0][0x348] ;  /* 0x00006900ff0677ac */ /* 0x000ee40008000a00 */
[----:B---3--:R-:W-:Y:S02]  /*03b0*/  UIADD3 UR8, UP1, UPT, UR6, 0x980, URZ ;  /* 0x0000098006087890 */ /* 0x008fe4000ff3e0ff */
[----:B------:R-:W-:Y:S02]  /*03c0*/  UIADD3 UR6, UP0, UPT, UR6, 0xa80, URZ ;  /* 0x00000a8006067890 */ /* 0x000fe4000ff1e0ff */
[----:B------:R-:W-:Y:S02]  /*03d0*/  UIADD3.X UR9, UPT, UPT, URZ, UR7, URZ, UP1, !UPT ;  /* 0x00000007ff097290 */ /* 0x000fe40008ffe4ff */
[----:B------:R-:W-:-:S07]  /*03e0*/  UIADD3.X UR7, UPT, UPT, URZ, UR7, URZ, UP0, !UPT ;  /* 0x00000007ff077290 */ /* 0x000fce00087fe4ff */
[----:B------:R3:W-:Y:S02]  /*03f0*/  UTMACCTL.PF [UR8] ;  /* 0x00000000080079b9 */ /* 0x0007e40008040000 */
[----:B------:R3:W-:Y:S02]  /*0400*/  UTMACCTL.PF [UR6] ;  /* 0x00000000060079b9 */ /* 0x0007e40008040000 */
[----:B---3--:R-:W-:Y:S01]  /*0410*/  NOP ;  /* 0x0000000000007918 */ /* 0x008fe20000000000 */
.L_x_7:
[----:B------:R-:W-:Y:S05]  /*0420*/  BSYNC.RECONVERGENT B0 ;  /* 0x0000000000007941 */ /* 0x000fea0003800200 */
.L_x_6:
[----:B------:R-:W3:Y:S01]  /*0430*/  LDCU.64 UR6, c[0x0][0xc88] ;  /* 0x00019100ff0677ac */ /* 0x000ee20008000a00 */
[----:B------:R-:W-:Y:S02]  /*0440*/  UISETP.EQ.U32.AND UP1, UPT, UR4, URZ, UPT ;  /* 0x000000ff0400728c */ /* 0x000fe4000bf22070 */
[----:B------:R-:W-:Y:S02]  /*0450*/  UPLOP3.LUT UP6, UPT, UPT, UPT, UPT, 0x80, 0x8 ;  /* 0x000000000008789c */ /* 0x000fe40003fcf070 */
[----:B---3--:R-:W-:-:S04]  /*0460*/  UISETP.NE.U32.AND UP0, UPT, UR6, URZ, UPT ;  /* 0x000000ff0600728c */ /* 0x008fc8000bf05070 */
[----:B------:R-:W-:-:S04]  /*0470*/  UISETP.NE.AND.EX UP0, UPT, UR7, URZ, UPT, UP0 ;  /* 0x000000ff0700728c */ /* 0x000fc8000bf05300 */
[----:B------:R-:W-:-:S04]  /*0480*/  UISETP.EQ.OR.EX UP2, UPT, UR5, URZ, !UP0, UP1 ;  /* 0x000000ff0500728c */ /* 0x000fc8000c742710 */
[----:B------:R-:W-:-:S05]  /*0490*/  UP2UR UR36, UPR, URZ, 0x4 ;  /* 0x00000004ff247883 */ /* 0x000fca0008000000 */
[----:B------:R-:W-:Y:S07]  /*04a0*/  BRA.U !UP2, `(.L_x_8) ;  /* 0x000000010a207547 */ /* 0x000fee000b800000 */
[----:B------:R-:W-:Y:S01]  /*04b0*/  UISETP.NE.U32.AND UP2, UPT, UR4, URZ, UPT ;  /* 0x000000ff0400728c */ /* 0x000fe2000bf45070 */
[----:B-----5:R-:W-:Y:S01]  /*04c0*/  FSETP.NEU.AND P0, PT, R53, RZ, PT ;  /* 0x000000ff3500720b */ /* 0x020fe20003f0d000 */
[----:B------:R-:W-:Y:S02]  /*04d0*/  USEL UR4, URZ, 0xffffffff, UP0 ;  /* 0xffffffffff047887 */ /* 0x000fe40008000000 */
[----:B------:R-:W-:-:S10]  /*04e0*/  UISETP.NE.AND.EX UP2, UPT, UR5, URZ, UPT, UP2 ;  /* 0x000000ff0500728c */ /* 0x000fd4000bf45320 */
[----:B------:R-:W-:Y:S01]  /*04f0*/  VOTEU.ANY UP1, P0 ;  /* 0x0000000000ff7886 */ /* 0x000fe20000020100 */
[----:B------:R-:W-:-:S04]  /*0500*/  @!UP2 USEL UR4, URZ, 0xffffffff, UP1 ;  /* 0xffffffffff04a887 */ /* 0x000fc80008800000 */
[----:B------:R-:W-:-:S04]  /*0510*/  ULOP3.LUT UR4, UR4, 0x1, URZ, 0xc0, !UPT ;  /* 0x0000000104047892 */ /* 0x000fc8000f8ec0ff */
[----:B------:R-:W-:-:S11]  /*0520*/  UISETP.NE.U32.AND UP6, UPT, UR4, 0x1, UPT ;  /* 0x000000010400788c */ /* 0x000fd6000bfc5070 */
.L_x_8:
[----:B------:R-:W3:Y:S01]  /*0530*/  SHFL.IDX PT, R2, R99, RZ, 0x1f ;  /* 0x00001fff63027589 */ /* 0x000ee200000e0000 */
[----:B------:R-:W-:Y:S01]  /*0540*/  UISETP.NE.AND UP4, UPT, UR12, 0x2, UPT ;  /* 0x000000020c00788c */ /* 0x000fe2000bf85270 */
[----:B---3--:R-:W-:-:S13]  /*0550*/  ISETP.NE.AND P0, PT, R2, RZ, PT ;  /* 0x000000ff0200720c */ /* 0x008fda0003f05270 */
[----:B------:R-:W-:Y:S05]  /*0560*/  @P0 BRA `(.L_x_9) ;  /* 0x0000000000680947 */ /* 0x000fea0003800000 */
[----:B------:R-:W3:Y:S01]  /*0570*/  S2UR UR6, SR_CgaCtaId ;  /* 0x00000000000679c3 */ /* 0x000ee20000008800 */
[----:B------:R-:W-:Y:S01]  /*0580*/  UMOV UR7, 0x400 ;  /* 0x0000040000077882 */ /* 0x000fe20000000000 */
[----:B------:R-:W-:Y:S01]  /*0590*/  UMOV UR5, 0x1 ;  /* 0x0000000100057882 */ /* 0x000fe20000000000 */
[----:B------:R-:W-:Y:S01]  /*05a0*/  UMOV UR4, 0x4 ;  /* 0x0000000400047882 */ /* 0x000fe20000000000 */
[----:B------:R-:W-:-:S04]  /*05b0*/  UIADD3 UR8, UPT, UPT, -UR5, 0x100000, URZ ;  /* 0x0010000005087890 */ /* 0x000fc8000fffe1ff */
[----:B------:R-:W-:Y:S02]  /*05c0*/  USHF.L.U32 UR9, UR8, 0xb, URZ ;  /* 0x0000000b08097899 */ /* 0x000fe400080006ff */
[----:B------:R-:W-:Y:S02]  /*05d0*/  USHF.L.U32 UR8, UR8, 0x1, URZ ;  /* 0x0000000108087899 */ /* 0x000fe400080006ff */
[----:B------:R-:W-:-:S04]  /*05e0*/  UIADD3 UR4, UPT, UPT, -UR4, 0x100000, URZ ;  /* 0x0010000004047890 */ /* 0x000fc8000fffe1ff */
[----:B------:R-:W-:Y:S02]  /*05f0*/  USHF.L.U32 UR5, UR4, 0xb, URZ ;  /* 0x0000000b04057899 */ /* 0x000fe400080006ff */
[----:B------:R-:W-:Y:S01]  /*0600*/  USHF.L.U32 UR4, UR4, 0x1, URZ ;  /* 0x0000000104047899 */ /* 0x000fe200080006ff */
[----:B------:R-:W-:Y:S01]  /*0610*/  ELECT P0, URZ, PT ;  /* 0x0000000000ff782f */ /* 0x000fe20003800000 */
[----:B---3--:R-:W-:Y:S01]  /*0620*/  ULEA UR6, UR6, UR7, 0x18 ;  /* 0x0000000706067291 */ /* 0x008fe2000f8ec0ff */
[----:B------:R-:W3:Y:S11]  /*0630*/  FENCE.VIEW.ASYNC.S ;  /* 0x00000000000073c6 */ /* 0x000ef60000000000 */
[----:B---3--:R3:W4:Y:S01]  /*0640*/  SYNCS.EXCH.64 URZ, [UR6], UR8 ;  /* 0x0000000806ff75b2 */ /* 0x0087220008000100 */
[----:B------:R3:W1:Y:S01]  /*0650*/  SYNCS.EXCH.64 URZ, [UR6+0x30], UR4 ;  /* 0x0000300406ff75b2 */ /* 0x0006620008000100 */
        /* <DEDUP_REMOVED lines=10> */
[----:B------:R-:W-:Y:S01]  /*0700*/  NOP ;  /* 0x0000000000007918 */ /* 0x000fe20000000000 */
.L_x_9:
[----:B------:R-:W2:Y:S01]  /*0710*/  SHFL.IDX PT, R2, R99, RZ, 0x1f ;  /* 0x00001fff63027589 */ /* 0x000ea200000e0000 */
[----:B------:R-:W-:Y:S01]  /*0720*/  NOP ;  /* 0x0000000000007918 */ /* 0x000fe20000000000 */
[----:B--2---:R-:W-:-:S13]  /*0730*/  ISETP.NE.AND P0, PT, R2, 0x1, PT ;  /* 0x000000010200780c */ /* 0x004fda0003f05270 */
[----:B------:R-:W-:Y:S05]  /*0740*/  @P0 BRA `(.L_x_10) ;  /* 0x0000000000580947 */ /* 0x000fea0003800000 */
[----:B---3--:R-:W2:Y:S01]  /*0750*/  S2UR UR6, SR_CgaCtaId ;  /* 0x00000000000679c3 */ /* 0x008ea20000008800 */
        /* <DEDUP_REMOVED lines=10> */
[----:B--2---:R-:W-:Y:S01]  /*0800*/  ULEA UR6, UR6, UR7, 0x18 ;  /* 0x0000000706067291 */ /* 0x004fe2000f8ec0ff */
[----:B------:R-:W2:Y:S11]  /*0810*/  FENCE.VIEW.ASYNC.S ;  /* 0x00000000000073c6 */ /* 0x000eb60000000000 */
[----:B--2---:R2:W3:Y:S01]  /*0820*/  SYNCS.EXCH.64 URZ, [UR6+0x60], UR8 ;  /* 0x0000600806ff75b2 */ /* 0x0044e20008000100 */
        /* <DEDUP_REMOVED lines=8> */
.L_x_10:
[----:B------:R-:W4:Y:S01]  /*08b0*/  SHFL.IDX PT, R2, R99, RZ, 0x1f ;  /* 0x00001fff63027589 */ /* 0x000f2200000e0000 */
[----:B------:R-:W-:Y:S01]  /*08c0*/  NOP ;  /* 0x0000000000007918 */ /* 0x000fe20000000000 */
[----:B----4-:R-:W-:-:S13]  /*08d0*/  ISETP.NE.AND P0, PT, R2, 0x3, PT ;  /* 0x000000030200780c */ /* 0x010fda0003f05270 */
[----:B------:R-:W-:Y:S05]  /*08e0*/  @P0 BRA `(.L_x_11) ;  /* 0x0000000000300947 */ /* 0x000fea0003800000 */
[----:B--23--:R-:W2:Y:S01]  /*08f0*/  S2UR UR5, SR_CgaCtaId ;  /* 0x00000000000579c3 */ /* 0x00cea20000008800 */
[----:B------:R-:W-:Y:S01]  /*0900*/  UMOV UR6, 0x400 ;  /* 0x0000040000067882 */ /* 0x000fe20000000000 */
[----:B------:R-:W-:Y:S01]  /*0910*/  UMOV UR4, 0x20 ;  /* 0x0000002000047882 */ /* 0x000fe20000000000 */
[----:B------:R-:W-:Y:S01]  /*0920*/  ELECT P0, URZ, PT ;  /* 0x0000000000ff782f */ /* 0x000fe20003800000 */
[----:B--2---:R-:W-:Y:S02]  /*0930*/  ULEA UR5, UR5, UR6, 0x18 ;  /* 0x0000000605057291 */ /* 0x004fe4000f8ec0ff */
[----:B------:R-:W-:-:S04]  /*0940*/  UIADD3 UR6, UPT, UPT, -UR4, 0x100000, URZ ;  /* 0x0010000004067890 */ /* 0x000fc8000fffe1ff */
[----:B------:R-:W-:Y:S02]  /*0950*/  USHF.L.U32 UR7, UR6, 0xb, URZ ;  /* 0x0000000b06077899 */ /* 0x000fe400080006ff */
[----:B------:R-:W-:Y:S01]  /*0960*/  USHF.L.U32 UR6, UR6, 0x1, URZ ;  /* 0x0000000106067899 */ /* 0x000fe200080006ff */
[----:B------:R-:W2:Y:S11]  /*0970*/  FENCE.VIEW.ASYNC.S ;  /* 0x00000000000073c6 */ /* 0x000eb60000000000 */
[----:B--2---:R4:W2:Y:S01]  /*0980*/  SYNCS.EXCH.64 URZ, [UR5+0xa0], UR6 ;  /* 0x0000a00605ff75b2 */ /* 0x0048a20008000100 */
[----:B------:R4:W3:Y:S02]  /*0990*/  SYNCS.EXCH.64 URZ, [UR5+0xa8], UR6 ;  /* 0x0000a80605ff75b2 */ /* 0x0008e40008000100 */
[----:B----4-:R-:W-:Y:S01]  /*09a0*/  NOP ;  /* 0x0000000000007918 */ /* 0x010fe20000000000 */
.L_x_11:
[----:B------:R-:W4:Y:S01]  /*09b0*/  SHFL.IDX PT, R2, R99, RZ, 0x1f ;  /* 0x00001fff63027589 */ /* 0x000f2200000e0000 */
[----:B------:R-:W-:Y:S01]  /*09c0*/  NOP ;  /* 0x0000000000007918 */ /* 0x000fe20000000000 */
[----:B----4-:R-:W-:-:S13]  /*09d0*/  ISETP.NE.AND P0, PT, R2, 0x4, PT ;  /* 0x000000040200780c */ /* 0x010fda0003f05270 */
[----:B------:R-:W-:Y:S05]  /*09e0*/  @P0 BRA `(.L_x_12) ;  /* 0x00000000004c0947 */ /* 0x000fea0003800000 */
[----:B--23--:R-:W2:Y:S01]  /*09f0*/  S2UR UR5, SR_CgaCtaId ;  /* 0x00000000000579c3 */ /* 0x00cea20000008800 */
[----:B------:R-:W-:Y:S01]  /*0a00*/  UMOV UR7, 0x3a0 ;  /* 0x000003a000077882 */ /* 0x000fe20000000000 */
[----:B------:R-:W-:Y:S01]  /*0a10*/  UMOV UR6, 0x400 ;  /* 0x0000040000067882 */ /* 0x000fe20000000000 */
[----:B------:R-:W-:Y:S01]  /*0a20*/  USEL UR7, UR7, 0x320, UP6 ;  /* 0x0000032007077887 */ /* 0x000fe2000b000000 */
[----:B------:R-:W-:Y:S01]  /*0a30*/  UMOV UR4, 0x1 ;  /* 0x0000000100047882 */ /* 0x000fe20000000000 */
[----:B------:R-:W-:Y:S01]  /*0a40*/  ELECT P0, URZ, PT ;  /* 0x0000000000ff782f */ /* 0x000fe20003800000 */
[----:B------:R-:W-:-:S04]  /*0a50*/  UIADD3 UR8, UPT, UPT, -UR4, 0x100000, URZ ;  /* 0x0010000004087890 */ /* 0x000fc8000fffe1ff */
[----:B------:R-:W-:Y:S02]  /*0a60*/  USHF.L.U32 UR9, UR8, 0xb, URZ ;  /* 0x0000000b08097899 */ /* 0x000fe400080006ff */
[----:B------:R-:W-:Y:S02]  /*0a70*/  USHF.L.U32 UR8, UR8, 0x1, URZ ;  /* 0x0000000108087899 */ /* 0x000fe400080006ff */
[----:B--2---:R-:W-:Y:S02]  /*0a80*/  ULEA UR5, UR5, UR6, 0x18 ;  /* 0x0000000605057291 */ /* 0x004fe4000f8ec0ff */
[----:B------:R-:W-:-:S04]  /*0a90*/  UIADD3 UR6, UPT, UPT, -UR7, 0x100000, URZ ;  /* 0x0010000007067890 */ /* 0x000fc8000fffe1ff */
[----:B------:R-:W-:Y:S02]  /*0aa0*/  USHF.L.U32 UR7, UR6, 0xb, URZ ;  /* 0x0000000b06077899 */ /* 0x000fe400080006ff */
[----:B------:R-:W-:Y:S01]  /*0ab0*/  USHF.L.U32 UR6, UR6, 0x1, URZ ;  /* 0x0000000106067899 */ /* 0x000fe200080006ff */
[----:B------:R-:W2:Y:S03]  /*0ac0*/  FENCE.VIEW.ASYNC.S ;  /* 0x00000000000073c6 */ /* 0x000ea60000000000 */
[----:B--2---:R4:W2:Y:S08]  /*0ad0*/  SYNCS.EXCH.64 URZ, [UR5+0xb0], UR8 ;  /* 0x0000b00805ff75b2 */ /* 0x0048b00008000100 */
[----:B------:R4:W3:Y:S01]  /*0ae0*/  SYNCS.EXCH.64 URZ, [UR5+0xc0], UR6 ;  /* 0x0000c00605ff75b2 */ /* 0x0008e20008000100 */
[----:B------:R4:W1:Y:S01]  /*0af0*/  SYNCS.EXCH.64 URZ, [UR5+0xb8], UR8 ;  /* 0x0000b80805ff75b2 */ /* 0x0008620008000100 */
[----:B------:R4:W1:Y:S02]  /*0b00*/  SYNCS.EXCH.64 URZ, [UR5+0xc8], UR6 ;  /* 0x0000c80605ff75b2 */ /* 0x0008640008000100 */
[----:B----4-:R-:W-:Y:S01]  /*0b10*/  NOP ;  /* 0x0000000000007918 */ /* 0x010fe20000000000 */
.L_x_12:
[----:B------:R-:W4:Y:S01]  /*0b20*/  SHFL.IDX PT, R2, R99, RZ, 0x1f ;  /* 0x00001fff63027589 */ /* 0x000f2200000e0000 */
[----:B------:R-:W-:Y:S01]  /*0b30*/  NOP ;  /* 0x0000000000007918 */ /* 0x000fe20000000000 */
[----:B----4-:R-:W-:-:S13]  /*0b40*/  ISETP.NE.AND P0, PT, R2, 0x5, PT ;  /* 0x000000050200780c */ /* 0x010fda0003f05270 */
[----:B------:R-:W-:Y:S05]  /*0b50*/  @P0 BRA `(.L_x_13) ;  /* 0x0000000000480947 */ /* 0x000fea0003800000 */
[----:B--23--:R-:W2:Y:S01]  /*0b60*/  S2UR UR6, SR_CgaCtaId ;  /* 0x00000000000679c3 */ /* 0x00cea20000008800 */
        /* <DEDUP_REMOVED lines=12> */
[----:B--2---:R4:W2:Y:S01]  /*0c30*/  SYNCS.EXCH.64 URZ, [UR6+0xd0], UR8 ;  /* 0x0000d00806ff75b2 */ /* 0x0048a20008000100 */
[----:B------:R4:W3:Y:S01]  /*0c40*/  SYNCS.EXCH.64 URZ, [UR6+0xe0], UR4 ;  /* 0x0000e00406ff75b2 */ /* 0x0008e20008000100 */
[----:B------:R4:W1:Y:S01]  /*0c50*/  SYNCS.EXCH.64 URZ, [UR6+0xd8], UR8 ;  /* 0x0000d80806ff75b2 */ /* 0x0008620008000100 */
[----:B------:R4:W1:Y:S02]  /*0c60*/  SYNCS.EXCH.64 URZ, [UR6+0xe8], UR4 ;  /* 0x0000e80406ff75b2 */ /* 0x0008640008000100 */
[----:B----4-:R-:W-:Y:S01]  /*0c70*/  NOP ;  /* 0x0000000000007918 */ /* 0x010fe20000000000 */
.L_x_13:
[----:B------:R-:W4:Y:S01]  /*0c80*/  SHFL.IDX PT, R2, R99, RZ, 0x1f ;  /* 0x00001fff63027589 */ /* 0x000f2200000e0000 */
[----:B------:R-:W1:Y:S01]  /*0c90*/  S2UR UR37, SR_CgaCtaId ;  /* 0x00000000002579c3 */ /* 0x000e620000008800 */
[----:B------:R-:W-:Y:S01]  /*0ca0*/  NOP ;  /* 0x0000000000007918 */ /* 0x000fe20000000000 */
[----:B----4-:R-:W-:-:S13]  /*0cb0*/  ISETP.NE.AND P0, PT, R2, 0x3, PT ;  /* 0x000000030200780c */ /* 0x010fda0003f05270 */
[----:B-1----:R-:W-:Y:S05]  /*0cc0*/  @P0 BRA `(.L_x_14) ;  /* 0x0000000000340947 */ /* 0x002fea0003800000 */
[----:B--23--:R-:W-:Y:S01]  /*0cd0*/  UMOV UR5, 0x400 ;  /* 0x0000040000057882 */ /* 0x00cfe20000000000 */
[----:B------:R-:W-:Y:S01]  /*0ce0*/  UMOV UR4, 0x20 ;  /* 0x0000002000047882 */ /* 0x000fe20000000000 */
[----:B------:R-:W-:Y:S02]  /*0cf0*/  ULEA UR5, UR37, UR5, 0x18 ;  /* 0x0000000525057291 */ /* 0x000fe4000f8ec0ff */
[----:B------:R-:W-:-:S04]  /*0d00*/  UIADD3 UR6, UPT, UPT, -UR4, 0x100000, URZ ;  /* 0x0010000004067890 */ /* 0x000fc8000fffe1ff */
[----:B------:R-:W-:Y:S02]  /*0d10*/  USHF.L.U32 UR7, UR6, 0xb, URZ ;  /* 0x0000000b06077899 */ /* 0x000fe400080006ff */
[----:B------:R-:W-:Y:S01]  /*0d20*/  USHF.L.U32 UR6, UR6, 0x1, URZ ;  /* 0x0000000106067899 */ /* 0x000fe200080006ff */
[----:B------:R-:W-:Y:S01]  /*0d30*/  ELECT P0, URZ, PT ;  /* 0x0000000000ff782f */ /* 0x000fe20003800000 */
[----:B------:R-:W1:Y:S10]  /*0d40*/  FENCE.VIEW.ASYNC.S ;  /* 0x00000000000073c6 */ /* 0x000e740000000000 */
[----:B-1----:R1:W4:Y:S01]  /*0d50*/  SYNCS.EXCH.64 URZ, [UR5+0xf0], UR6 ;  /* 0x0000f00605ff75b2 */ /* 0x0023220008000100 */
[----:B------:R1:W2:Y:S01]  /*0d60*/  SYNCS.EXCH.64 URZ, [UR5+0x100], UR6 ;  /* 0x0001000605ff75b2 */ /* 0x0002a20008000100 */
[----:B------:R1:W3:Y:S01]  /*0d70*/  SYNCS.EXCH.64 URZ, [UR5+0xf8], UR6 ;  /* 0x0000f80605ff75b2 */ /* 0x0002e20008000100 */
[----:B------:R1:W1:Y:S01]  /*0d80*/  SYNCS.EXCH.64 URZ, [UR5+0x108], UR6 ;  /* 0x0001080605ff75b2 */ /* 0x0002620008000100 */
[----:B------:R-:W-:Y:S01]  /*0d90*/  NOP ;  /* 0x0000000000007918 */ /* 0x000fe20000000000 */
.L_x_14:
[----:B--23--:R-:W2:Y:S01]  /*0da0*/  LDCU UR4, c[0x0][0x36c] ;  /* 0x00006d80ff0477ac */ /* 0x00cea20008000800 */
[----:B------:R-:W-:Y:S01]  /*0db0*/  ISETP.NE.OR P5, PT, R0, 0x2, !P5 ;  /* 0x000000020000780c */ /* 0x000fe20006fa5670 */
[----:B------:R-:W-:Y:S01]  /*0dc0*/  NOP ;  /* 0x0000000000007918 */ /* 0x000fe20000000000 */
[----:B------:R-:W-:Y:S01]  /*0dd0*/  LOP3.LUT R2, R3, 0x1f, RZ, 0xc0, !PT ;  /* 0x0000001f03027812 */ /* 0x000fe200078ec0ff */
[----:B------:R-:W-:Y:S02]  /*0de0*/  UISETP.NE.AND UP3, UPT, UR12, URZ, UPT ;  /* 0x000000ff0c00728c */ /* 0x000fe4000bf65270 */
[----:B--2---:R-:W-:-:S09]  /*0df0*/  UISETP.EQ.U32.AND UP1, UPT, UR4, 0x1, UPT ;  /* 0x000000010400788c */ /* 0x004fd2000bf22070 */
[----:B------:R-:W-:Y:S05]  /*0e00*/  BRA.U !UP1, `(.L_x_15) ;  /* 0x0000000109087547 */ /* 0x000fea000b800000 */
[----:B-1--4-:R-:W-:Y:S01]  /*0e10*/  UCGABAR_ARV ;  /* 0x00000000000079c7 */ /* 0x012fe20008000000 */
[----:B------:R-:W-:Y:S05]  /*0e20*/  BRA `(.L_x_16) ;  /* 0x0000000000047947 */ /* 0x000fea0003800000 */
.L_x_15:
[----:B-1--4-:R-:W-:Y:S01]  /*0e30*/  NOP ;  /* 0x0000000000007918 */ /* 0x012fe20000000000 */
.L_x_16:
[----:B------:R-:W1:Y:S01]  /*0e40*/  S2UR UR27, SR_CTAID.X ;  /* 0x00000000001b79c3 */ /* 0x000e620000002500 */
[----:B------:R-:W-:-:S05]  /*0e50*/  CS2R.32 R43, SR_CgaSize ;  /* 0x00000000002b7805 */ /* 0x000fca0000008a00 */
[----:B------:R-:W-:-:S05]  /*0e60*/  IMAD R43, R43, -0xa0, RZ ;  /* 0xffffff602b2b7824 */ /* 0x000fca00078e02ff */
[----:B------:R-:W-:-:S14]  /*0e70*/  R2UR UR5, R43 ;  /* 0x000000002b0572ca */ /* 0x000fdc00000e0000 */
[----:B------:R-:W2:Y:S01]  /*0e80*/  LDCU UR5, c[0x0][UR5+0x2b0] ;  /* 0x00005600050577ac */ /* 0x000ea20008000800 */
[----:B------:R-:W-:-:S05]  /*0e90*/  CS2R.32 R43, SR_CgaSize ;  /* 0x00000000002b7805 */ /* 0x000fca0000008a00 */
[----:B------:R-:W-:-:S05]  /*0ea0*/  IMAD R43, R43, -0xa0, RZ ;  /* 0xffffff602b2b7824 */ /* 0x000fca00078e02ff */
[----:B------:R-:W-:-:S14]  /*0eb0*/  R2UR UR4, R43 ;  /* 0x000000002b0472ca */ /* 0x000fdc00000e0000 */
[----:B------:R-:W3:Y:S01]  /*0ec0*/  LDCU UR4, c[0x0][UR4+0x2b4] ;  /* 0x00005680040477ac */ /* 0x000ee20008000800 */
[----:B------:R-:W4:Y:S01]  /*0ed0*/  S2UR UR11, SR_CTAID.Y ;  /* 0x00000000000b79c3 */ /* 0x000f220000002600 */
[----:B------:R-:W-:Y:S02]  /*0ee0*/  USHF.L.U32 UR14, UR37, 0x7, URZ ;  /* 0x00000007250e7899 */ /* 0x000fe400080006ff */
[----:B------:R-:W-:Y:S02]  /*0ef0*/  USHF.L.U32 UR15, UR37, 0xc, URZ ;  /* 0x0000000c250f7899 */ /* 0x000fe400080006ff */
[----:B------:R-:W-:Y:S01]  /*0f00*/  ULOP3.LUT UR14, UR14, 0x180, URZ, 0xc0, !UPT ;  /* 0x000001800e0e7892 */ /* 0x000fe2000f8ec0ff */
[----:B------:R-:W3:Y:S02]  /*0f10*/  LDCU UR18, c[0x0][0xf24] ;  /* 0x0001e480ff1277ac */ /* 0x000ee40008000800 */
[----:B------:R-:W3:Y:S01]  /*0f20*/  LDC R43, c[0x0][0xf24] ;  /* 0x0003c900ff2b7b82 */ /* 0x000ee20000000800 */
[----:B------:R-:W3:Y:S01]  /*0f30*/  LDCU UR13, c[0x0][0xf30] ;  /* 0x0001e600ff0d77ac */ /* 0x000ee20008000800 */
[----:B------:R-:W-:Y:S01]  /*0f40*/  ULOP3.LUT UR15, UR15, 0x3000, URZ, 0xc0, !UPT ;  /* 0x000030000f0f7892 */ /* 0x000fe2000f8ec0ff */
[----:B-1----:R-:W-:Y:S01]  /*0f50*/  I2FP.F32.U32 R4, UR27 ;  /* 0x0000001b00047c45 */ /* 0x002fe20008201000 */
[----:B------:R-:W-:-:S04]  /*0f60*/  USHF.R.U32.HI UR10, URZ, 0x1, UR14 ;  /* 0x00000001ff0a7899 */ /* 0x000fc8000801160e */
[----:B--2---:R-:W-:Y:S01]  /*0f70*/  FMUL R4, R4, UR5 ;  /* 0x0000000504047c20 */ /* 0x004fe20008400000 */
[----:B------:R-:W-:-:S05]  /*0f80*/  CS2R.32 R0, SR_CgaSize ;  /* 0x0000000000007805 */ /* 0x000fca0000008a00 */
[----:B------:R-:W-:-:S05]  /*0f90*/  IMAD R0, R0, -0xa0, RZ ;  /* 0xffffff6000007824 */ /* 0x000fca00078e02ff */
[----:B------:R-:W-:-:S14]  /*0fa0*/  R2UR UR5, R0 ;  /* 0x00000000000572ca */ /* 0x000fdc00000e0000 */
[----:B------:R-:W1:Y:S01]  /*0fb0*/  LDCU UR5, c[0x0][UR5+0x2a0] ;  /* 0x00005400050577ac */ /* 0x000e620008000800 */
[----:B----4-:R-:W-:Y:S01]  /*0fc0*/  I2FP.F32.U32 R0, UR11 ;  /* 0x0000000b00007c45 */ /* 0x010fe20008201000 */
[----:B------:R-:W2:Y:S04]  /*0fd0*/  F2I.U32.TRUNC.NTZ R4, R4 ;  /* 0x0000000400047305 */ /* 0x000ea8000020f000 */
[----:B---3--:R-:W-:Y:S01]  /*0fe0*/  FMUL R0, R0, UR4 ;  /* 0x0000000400007c20 */ /* 0x008fe20008400000 */
[----:B------:R-:W-:-:S06]  /*0ff0*/  RPCMOV.32 Rpc.LO, R2 ;  /* 0x0000000200007352 */ /* 0x000fcc0000000000 */
[----:B------:R-:W-:-:S05]  /*1000*/  CS2R.32 R2, SR_CgaSize ;  /* 0x0000000000027805 */ /* 0x000fca0000008a00 */
[----:B------:R-:W-:-:S05]  /*1010*/  IMAD R2, R2, -0xa0, RZ ;  /* 0xffffff6002027824 */ /* 0x000fca00078e02ff */
[----:B------:R-:W-:Y:S02]  /*1020*/  R2UR UR4, R2 ;  /* 0x00000000020472ca */ /* 0x000fe400000e0000 */
[----:B------:R-:W-:-:S12]  /*1030*/  RPCMOV.32 R2, Rpc.LO ;  /* 0x0000000000027353 */ /* 0x000fd80000000000 */
[----:B------:R-:W3:Y:S01]  /*1040*/  LDCU UR4, c[0x0][UR4+0x2a4] ;  /* 0x00005480040477ac */ /* 0x000ee20008000800 */
[----:B------:R-:W4:Y:S01]  /*1050*/  F2I.U32.TRUNC.NTZ R0, R0 ;  /* 0x0000000000007305 */ /* 0x000f22000020f000 */
[----:B--2---:R-:W-:Y:S02]  /*1060*/  R2UR UR39, R4 ;  /* 0x00000000042772ca */ /* 0x004fe400000e0000 */
[----:B----4-:R-:W-:Y:S02]  /*1070*/  R2UR UR38, R0 ;  /* 0x00000000002672ca */ /* 0x010fe400000e0000 */
[----:B------:R-:W-:-:S09]  /*1080*/  PRMT R0, RZ, 0x7610, R0 ;  /* 0x00007610ff007816 */ /* 0x000fd20000000000 */
[----:B------:R-:W-:-:S04]  /*1090*/  UIADD3 UR39, UPT, UPT, -UR39, URZ, URZ ;  /* 0x000000ff27277290 */ /* 0x000fc8000fffe1ff */
[----:B-1----:R-:W-:Y:S02]  /*10a0*/  UIMAD UR39, UR5, UR39, UR27 ;  /* 0x00000027052772a4 */ /* 0x002fe4000f8e021b */
[----:B------:R-:W-:-:S04]  /*10b0*/  UIADD3 UR38, UPT, UPT, -UR38, URZ, URZ ;  /* 0x000000ff26267290 */ /* 0x000fc8000fffe1ff */
[----:B---3--:R-:W-:Y:S01]  /*10c0*/  UIMAD UR38, UR4, UR38, UR11 ;  /* 0x00000026042672a4 */ /* 0x008fe2000f8e020b */
[----:B------:R-:W-:Y:S11]  /*10d0*/  BRA.U UP3, `(.L_x_17) ;  /* 0x0000000103407547 */ /* 0x000ff6000b800000 */
[----:B------:R-:W-:Y:S02]  /*10e0*/  UISETP.NE.AND UP2, UPT, UR38, URZ, UPT ;  /* 0x000000ff2600728c */ /* 0x000fe4000bf45270 */
[----:B------:R-:W-:Y:S02]  /*10f0*/  UISETP.NE.AND UP5, UPT, UR38, URZ, UPT ;  /* 0x000000ff2600728c */ /* 0x000fe4000bfa5270 */
[----:B------:R-:W-:Y:S02]  /*1100*/  UISETP.EQ.OR UP2, UPT, UR39, URZ, !UP2 ;  /* 0x000000ff2700728c */ /* 0x000fe4000d742670 */
[----:B------:R-:W-:Y:S02]  /*1110*/  USEL UR6, URZ, 0x2, UP5 ;  /* 0x00000002ff067887 */ /* 0x000fe4000a800000 */
[----:B------:R-:W-:Y:S02]  /*1120*/  USEL UR7, URZ, 0x1, !UP2 ;  /* 0x00000001ff077887 */ /* 0x000fe4000d000000 */
[----:B------:R-:W-:-:S02]  /*1130*/  UISETP.NE.AND UP2, UPT, UR39, 0x1, UPT ;  /* 0x000000012700788c */ /* 0x000fc4000bf45270 */
[----:B------:R-:W-:Y:S02]  /*1140*/  USEL UR5, URZ, 0x4, UP5 ;  /* 0x00000004ff057887 */ /* 0x000fe4000a800000 */
[----:B------:R-:W-:Y:S02]  /*1150*/  USEL UR6, UR6, 0x2, UP2 ;  /* 0x0000000206067887 */ /* 0x000fe40009000000 */
[----:B------:R-:W-:Y:S02]  /*1160*/  UISETP.NE.AND UP2, UPT, UR39, 0x2, UPT ;  /* 0x000000022700788c */ /* 0x000fe4000bf45270 */
[----:B------:R-:W-:Y:S02]  /*1170*/  USEL UR4, URZ, 0x8, UP5 ;  /* 0x00000008ff047887 */ /* 0x000fe4000a800000 */
[----:B------:R-:W-:Y:S02]  /*1180*/  USEL UR5, UR5, 0x4, UP2 ;  /* 0x0000000405057887 */ /* 0x000fe40009000000 */
[----:B------:R-:W-:-:S02]  /*1190*/  UISETP.NE.AND UP2, UPT, UR39, 0x3, UPT ;  /* 0x000000032700788c */ /* 0x000fc4000bf45270 */
[----:B------:R-:W-:Y:S02]  /*11a0*/  UIADD3 UR5, UPT, UPT, UR5, UR6, UR7 ;  /* 0x0000000605057290 */ /* 0x000fe4000fffe007 */
[----:B------:R-:W-:-:S04]  /*11b0*/  USEL UR4, UR4, 0x8, UP2 ;  /* 0x0000000804047887 */ /* 0x000fc80009000000 */
[----:B------:R-:W-:-:S06]  /*11c0*/  UIADD3 UR4, UPT, UPT, UR5, UR4, URZ ;  /* 0x0000000405047290 */ /* 0x000fcc000fffe0ff */
[----:B------:R-:W-:-:S07]  /*11d0*/  MOV R0, UR4 ;  /* 0x0000000400007c02 */ /* 0x000fce0008000f00 */
.L_x_17:
[----:B------:R-:W1:Y:S01]  /*11e0*/  S2UR UR44, SR_CTAID.Z ;  /* 0x00000000002c79c3 */ /* 0x000e620000002700 */
[----:B------:R-:W-:-:S09]  /*11f0*/  UISETP.GE.AND UP2, UPT, UR18, 0x1, UPT ;  /* 0x000000011200788c */ /* 0x000fd2000bf46270 */
[----:B------:R-:W-:Y:S05]  /*1200*/  BRA.U !UP2, `(.L_x_18) ;  /* 0x000000010ac07547 */ /* 0x000fea000b800000 */
[----:B------:R-:W2:Y:S01]  /*1210*/  LDCU.128 UR4, c[0x0][0xf10] ;  /* 0x0001e200ff0477ac */ /* 0x000ea20008000c00 */
[----:B------:R-:W3:Y:S01]  /*1220*/  LDCU UR17, c[0x0][0xf0c] ;  /* 0x0001e180ff1177ac */ /* 0x000ee20008000800 */
[----:B------:R-:W4:Y:S01]  /*1230*/  LDCU UR20, c[0x0][0x370] ;  /* 0x00006e00ff1477ac */ /* 0x000f220008000800 */
[----:B------:R-:W1:Y:S01]  /*1240*/  LDCU UR19, c[0x0][0x374] ;  /* 0x00006e80ff1377ac */ /* 0x000e620008000800 */
[----:B------:R-:W1:Y:S01]  /*1250*/  LDCU UR16, c[0x0][0xf20] ;  /* 0x0001e400ff1077ac */ /* 0x000e620008000800 */
[----:B--2---:R-:W-:Y:S02]  /*1260*/  UIMAD.WIDE.U32 UR8, UR27, UR4, URZ ;  /* 0x000000041b0872a5 */ /* 0x004fe4000f8e00ff */
[----:B---3--:R-:W-:Y:S02]  /*1270*/  UISETP.NE.AND UP2, UPT, UR17, 0x1, UPT ;  /* 0x000000011100788c */ /* 0x008fe4000bf45270 */
[----:B------:R-:W-:Y:S02]  /*1280*/  UIMAD.WIDE.U32 UR22, UR11, UR7, URZ ;  /* 0x000000070b1672a5 */ /* 0x000fe4000f8e00ff */
[----:B----4-:R-:W-:-:S02]  /*1290*/  UIMAD.WIDE.U32 UR24, UR20, UR4, URZ ;  /* 0x00000004141872a5 */ /* 0x010fc4000f8e00ff */
[----:B------:R-:W-:-:S03]  /*12a0*/  USHF.R.U32.HI UR4, URZ, UR5, UR9 ;  /* 0x00000005ff047299 */ /* 0x000fc60008011609 */
[----:B------:R-:W2:Y:S02]  /*12b0*/  LDCU.64 UR8, c[0x0][0xf28] ;  /* 0x0001e500ff0877ac */ /* 0x000ea40008000a00 */
[----:B------:R-:W-:Y:S01]  /*12c0*/  UMOV UR21, UR25 ;  /* 0x0000001900157c82 */ /* 0x000fe20008000000 */
[----:B------:R-:W-:Y:S02]  /*12d0*/  USEL UR4, UR27, UR4, !UP2 ;  /* 0x000000041b047287 */ /* 0x000fe4000d000000 */
[----:B------:R-:W-:Y:S02]  /*12e0*/  @UP2 USHF.R.U32.HI UR20, URZ, UR5, UR21 ;  /* 0x00000005ff142299 */ /* 0x000fe40008011615 */
[----:B------:R-:W-:Y:S02]  /*12f0*/  UISETP.NE.AND UP2, UPT, UR6, 0x1, UPT ;  /* 0x000000010600788c */ /* 0x000fe4000bf45270 */
[----:B-1----:R-:W-:Y:S02]  /*1300*/  UIMAD.WIDE.U32 UR24, UR19, UR7, URZ ;  /* 0x00000007131872a5 */ /* 0x002fe4000f8e00ff */
[----:B------:R-:W-:-:S04]  /*1310*/  USHF.R.U32.HI UR5, URZ, UR16, UR23 ;  /* 0x00000010ff057299 */ /* 0x000fc80008011617 */
[----:B------:R-:W-:Y:S02]  /*1320*/  USEL UR5, UR11, UR5, !UP2 ;  /* 0x000000050b057287 */ /* 0x000fe4000d000000 */
[----:B--2---:R-:W-:Y:S02]  /*1330*/  UIMAD.WIDE.U32 UR22, UR20, UR8, URZ ;  /* 0x00000008141672a5 */ /* 0x004fe4000f8e00ff */
[----:B------:R-:W-:Y:S02]  /*1340*/  @UP2 USHF.R.U32.HI UR19, URZ, UR16, UR25 ;  /* 0x00000010ff132299 */ /* 0x000fe40008011619 */
[----:B------:R-:W-:Y:S02]  /*1350*/  UISETP.NE.AND UP2, UPT, UR18, 0x1, UPT ;  /* 0x000000011200788c */ /* 0x000fe4000bf45270 */
[----:B------:R-:W-:Y:S02]  /*1360*/  UIMAD.WIDE.U32 UR24, UR19, UR8, URZ ;  /* 0x00000008131872a5 */ /* 0x000fe4000f8e00ff */
[----:B------:R-:W-:-:S04]  /*1370*/  UIADD3 UR16, UPT, UPT, -UR4, URZ, URZ ;  /* 0x000000ff04107290 */ /* 0x000fc8000fffe1ff */
[----:B------:R-:W-:Y:S01]  /*1380*/  UIMAD UR16, UR17, UR16, UR27 ;  /* 0x00000010111072a4 */ /* 0x000fe2000f8e021b */
[----:B------:R-:W-:Y:S02]  /*1390*/  UMOV UR7, UR25 ;  /* 0x0000001900077c82 */ /* 0x000fe40008000000 */
[----:B------:R-:W-:Y:S02]  /*13a0*/  @UP2 USHF.R.U32.HI UR20, URZ, UR9, UR23 ;  /* 0x00000009ff142299 */ /* 0x000fe40008011617 */
[----:B------:R-:W-:Y:S02]  /*13b0*/  @UP2 USHF.R.U32.HI UR19, URZ, UR9, UR7 ;  /* 0x00000009ff132299 */ /* 0x000fe40008011607 */
[----:B------:R-:W-:Y:S02]  /*13c0*/  UIMAD UR7, UR20, UR18, URZ ;  /* 0x00000012140772a4 */ /* 0x000fe4000f8e02ff */
[----:B------:R-:W-:Y:S02]  /*13d0*/  UIMAD UR19, UR19, UR18, URZ ;  /* 0x00000012131372a4 */ /* 0x000fe4000f8e02ff */
[----:B------:R-:W-:-:S02]  /*13e0*/  UIMAD.WIDE.U32 UR24, UR5, UR8, URZ ;  /* 0x00000008051872a5 */ /* 0x000fc4000f8e00ff */
[----:B------:R-:W-:Y:S02]  /*13f0*/  UISETP.GE.AND UP5, UPT, UR5, UR19, UPT ;  /* 0x000000130500728c */ /* 0x000fe4000bfa6270 */
[----:B------:R-:W-:Y:S02]  /*1400*/  UIMAD.WIDE.U32 UR22, UR4, UR8, URZ ;  /* 0x00000008041672a5 */ /* 0x000fe4000f8e00ff */
[----:B------:R-:W-:-:S03]  /*1410*/  UISETP.GE.OR UP5, UPT, UR4, UR7, UP5 ;  /* 0x000000070400728c */ /* 0x000fc6000afa6670 */
[----:B------:R-:W-:Y:S02]  /*1420*/  UMOV UR7, UR25 ;  /* 0x0000001900077c82 */ /* 0x000fe40008000000 */
[----:B------:R-:W-:-:S04]  /*1430*/  USHF.R.U32.HI UR7, URZ, UR9, UR7 ;  /* 0x00000009ff077299 */ /* 0x000fc80008011607 */
[----:B------:R-:W-:Y:S02]  /*1440*/  USEL UR7, UR5, UR7, !UP2 ;  /* 0x0000000705077287 */ /* 0x000fe4000d000000 */
[----:B------:R-:W-:Y:S02]  /*1450*/  @!UP5 USHF.R.U32.HI UR19, URZ, UR9, UR23 ;  /* 0x00000009ff13d299 */ /* 0x000fe40008011617 */
[----:B------:R-:W-:Y:S02]  /*1460*/  UIADD3 UR8, UPT, UPT, -UR7, URZ, URZ ;  /* 0x000000ff07087290 */ /* 0x000fe4000fffe1ff */
[----:B------:R-:W-:Y:S02]  /*1470*/  @!UP5 USEL UR19, UR4, UR19, !UP2 ;  /* 0x000000130413d287 */ /* 0x000fe4000d000000 */
[----:B------:R-:W-:Y:S02]  /*1480*/  UIMAD UR8, UR18, UR8, UR5 ;  /* 0x00000008120872a4 */ /* 0x000fe4000f8e0205 */
[----:B------:R-:W-:-:S02]  /*1490*/  UIADD3 UR9, UPT, UPT, -UR5, URZ, URZ ;  /* 0x000000ff05097290 */ /* 0x000fc4000fffe1ff */
[----:B------:R-:W-:Y:S02]  /*14a0*/  @!UP5 UIMAD UR8, UR8, UR20, UR19 ;  /* 0x000000140808d2a4 */ /* 0x000fe4000f8e0213 */
[----:B------:R-:W-:Y:S02]  /*14b0*/  @!UP5 UIADD3 UR7, UPT, UPT, UR7, -UR19, URZ ;  /* 0x800000130707d290 */ /* 0x000fe4000fffe0ff */
[----:B------:R-:W-:Y:S02]  /*14c0*/  UIMAD UR9, UR6, UR9, UR11 ;  /* 0x00000009060972a4 */ /* 0x000fe4000f8e020b */
[----:B------:R-:W-:-:S03]  /*14d0*/  @!UP5 UIMAD UR5, UR7, UR18, UR4 ;  /* 0x000000120705d2a4 */ /* 0x000fc6000f8e0204 */
[----:B------:R-:W-:Y:S01]  /*14e0*/  @!UP5 UMOV UR4, UR8 ;  /* 0x000000080004dc82 */ /* 0x000fe20008000000 */
[----:B------:R-:W-:Y:S02]  /*14f0*/  UIMAD UR11, UR5, UR6, UR9 ;  /* 0x00000006050b72a4 */ /* 0x000fe4000f8e0209 */
[----:B------:R-:W-:-:S12]  /*1500*/  UIMAD UR27, UR4, UR17, UR16 ;  /* 0x00000011041b72a4 */ /* 0x000fd8000f8e0210 */
.L_x_18:
[----:B------:R-:W-:-:S09]  /*1510*/  UISETP.NE.AND UP2, UPT, UR13, 0x1, UPT ;  /* 0x000000010d00788c */ /* 0x000fd2000bf45270 */
[----:B------:R-:W-:Y:S05]  /*1520*/  BRA.U UP2, `(.L_x_19) ;  /* 0x0000000102407547 */ /* 0x000fea000b800000 */
[----:B------:R-:W2:Y:S01]  /*1530*/  LDCU.128 UR4, c[0x0][0xf10] ;  /* 0x0001e200ff0477ac */ /* 0x000ea20008000c00 */
[----:B------:R-:W3:Y:S01]  /*1540*/  LDCU UR9, c[0x0][0xf0c] ;  /* 0x0001e180ff0977ac */ /* 0x000ee20008000800 */
[----:B------:R-:W4:Y:S01]  /*1550*/  LDCU UR8, c[0x0][0xf20] ;  /* 0x0001e400ff0877ac */ /* 0x000f220008000800 */
[----:B--2---:R-:W-:Y:S02]  /*1560*/  UIMAD.WIDE.U32 UR18, UR27, UR4, URZ ;  /* 0x000000041b1272a5 */ /* 0x004fe4000f8e00ff */
[----:B------:R-:W-:Y:S02]  /*1570*/  UIMAD.WIDE.U32 UR16, UR11, UR7, URZ ;  /* 0x000000070b1072a5 */ /* 0x000fe4000f8e00ff */
[----:B---3--:R-:W-:-:S03]  /*1580*/  UISETP.NE.AND UP2, UPT, UR9, 0x1, UPT ;  /* 0x000000010900788c */ /* 0x008fc6000bf45270 */
[----:B------:R-:W-:Y:S02]  /*1590*/  UMOV UR7, UR19 ;  /* 0x0000001300077c82 */ /* 0x000fe40008000000 */
[----:B------:R-:W-:Y:S02]  /*15a0*/  USHF.R.U32.HI UR4, URZ, UR5, UR7 ;  /* 0x00000005ff047299 */ /* 0x000fe40008011607 */
[----:B----4-:R-:W-:Y:S02]  /*15b0*/  USHF.R.U32.HI UR5, URZ, UR8, UR17 ;  /* 0x00000008ff057299 */ /* 0x010fe40008011611 */
[----:B------:R-:W-:Y:S02]  /*15c0*/  USEL UR4, UR27, UR4, !UP2 ;  /* 0x000000041b047287 */ /* 0x000fe4000d000000 */
[----:B------:R-:W-:-:S04]  /*15d0*/  UISETP.NE.AND UP2, UPT, UR6, 0x1, UPT ;  /* 0x000000010600788c */ /* 0x000fc8000bf45270 */
[----:B------:R-:W-:-:S04]  /*15e0*/  USEL UR5, UR11, UR5, !UP2 ;  /* 0x000000050b057287 */ /* 0x000fc8000d000000 */
[----:B------:R-:W-:Y:S02]  /*15f0*/  UIADD3 UR7, UPT, UPT, UR4, -UR5, URZ ;  /* 0x8000000504077290 */ /* 0x000fe4000fffe0ff */
[----:B------:R-:W-:Y:S02]  /*1600*/  UIADD3 UR4, UPT, UPT, -UR4, UR5, URZ ;  /* 0x0000000504047290 */ /* 0x000fe4000fffe1ff */
[----:B------:R-:W-:Y:S02]  /*1610*/  UIMAD UR11, UR7, UR6, UR11 ;  /* 0x00000006070b72a4 */ /* 0x000fe4000f8e020b */
[----:B------:R-:W-:-:S12]  /*1620*/  UIMAD UR27, UR4, UR9, UR27 ;  /* 0x00000009041b72a4 */ /* 0x000fd8000f8e021b */
.L_x_19:
[----:B------:R-:W-:Y:S01]  /*1630*/  UISETP.NE.AND UP2, UPT, UR12, 0x2, UPT ;  /* 0x000000020c00788c */ /* 0x000fe2000bf45270 */
[----:B------:R-:W-:Y:S09]  /*1640*/  BRA.U !UP1, `(.L_x_20) ;  /* 0x00000001090c7547 */ /* 0x000ff2000b800000 */
[----:B------:R-:W-:Y:S01]  /*1650*/  UCGABAR_WAIT ;  /* 0x0000000000007dc7 */ /* 0x000fe20008000000 */
[----:B------:R-:W-:Y:S01]  /*1660*/  CCTL.IVALL ;  /* 0x00000000ff00798f */ /* 0x000fe20002000000 */
[----:B------:R-:W-:Y:S05]  /*1670*/  BRA `(.L_x_21) ;  /* 0x0000000000047947 */ /* 0x000fea0003800000 */
.L_x_20:
[----:B------:R-:W-:Y:S06]  /*1680*/  BAR.SYNC.DEFER_BLOCKING 0x0 ;  /* 0x0000000000007b1d */ /* 0x000fec0000010000 */
.L_x_21:
[----:B------:R-:W-:Y:S05]  /*1690*/  BRA.U UP2, `(.L_x_22) ;  /* 0x0000001502807547 */ /* 0x000fea000b800000 */
[----:B------:R-:W2:Y:S01]  /*16a0*/  LDCU UR30, c[0x0][0x38c] ;  /* 0x00007180ff1e77ac */ /* 0x000ea20008000800 */
[----:B------:R-:W3:Y:S01]  /*16b0*/  LDC R8, c[0x0][0x370] ;  /* 0x0000dc00ff087b82 */ /* 0x000ee20000000800 */
[----:B------:R-:W-:Y:S01]  /*16c0*/  PLOP3.LUT P1, PT, PT, PT, UP6, 0x80, 0x8 ;  /* 0x000000000008781c */ /* 0x000fe20003f2f068 */
[----:B------:R-:W-:Y:S01]  /*16d0*/  IMAD.MOV.U32 R15, RZ, RZ, 0x1 ;  /* 0x00000001ff0f7424 */ /* 0x000fe200078e00ff */
[----:B------:R-:W-:Y:S01]  /*16e0*/  UISETP.NE.AND UP1, UPT, UR12, URZ, UPT ;  /* 0x000000ff0c00728c */ /* 0x000fe2000bf25270 */
[----:B------:R-:W-:Y:S01]  /*16f0*/  ISETP.EQ.OR P4, PT, R2, RZ, P5 ;  /* 0x000000ff0200720c */ /* 0x000fe20002f82670 */
[----:B------:R-:W-:Y:S01]  /*1700*/  USEL UR6, URZ, 0x1, UP4 ;  /* 0x00000001ff067887 */ /* 0x000fe2000a000000 */
[----:B------:R-:W-:Y:S01]  /*1710*/  PLOP3.LUT P1, PT, P1, PT, PT, 0x8, 0x80 ;  /* 0x000000000080781c */ /* 0x000fe20000f2e170 */
[----:B------:R-:W-:Y:S01]  /*1720*/  IMAD.MOV.U32 R14, RZ, RZ, RZ ;  /* 0x000000ffff0e7224 */ /* 0x000fe200078e00ff */
[----:B------:R-:W4:Y:S01]  /*1730*/  LDC R0, c[0x0][0x374] ;  /* 0x0000dd00ff007b82 */ /* 0x000f220000000800 */
[----:B------:R-:W-:Y:S01]  /*1740*/  CS2R R12, SRZ ;  /* 0x00000000000c7805 */ /* 0x000fe2000001ff00 */
[----:B------:R-:W-:Y:S01]  /*1750*/  IMAD.MOV.U32 R11, RZ, RZ, 0x1 ;  /* 0x00000001ff0b7424 */ /* 0x000fe200078e00ff */
[----:B------:R-:W1:Y:S01]  /*1760*/  LDCU.64 UR46, c[0x0][0x348] ;  /* 0x00006900ff2e77ac */ /* 0x000e620008000a00 */
[----:B------:R-:W-:-:S02]  /*1770*/  USHF.R.U32.HI UR22, URZ, 0x7, UR15 ;  /* 0x00000007ff167899 */ /* 0x000fc4000801160f */
[----:B--2---:R-:W-:Y:S02]  /*1780*/  UIADD3 UR4, UPT, UPT, UR30, 0x7f, URZ ;  /* 0x0000007f1e047890 */ /* 0x004fe4000fffe0ff */
[----:B------:R-:W-:Y:S02]  /*1790*/  USEL UR6, UR6, 0x2, UP1 ;  /* 0x0000000206067887 */ /* 0x000fe40008800000 */
[----:B------:R-:W-:Y:S01]  /*17a0*/  USHF.R.S32.HI UR45, URZ, 0x1f, UR4 ;  /* 0x0000001fff2d7899 */ /* 0x000fe20008011404 */
[----:B------:R-:W-:-:S03]  /*17b0*/  UMOV UR7, URZ ;  /* 0x000000ff00077c82 */ /* 0x000fc60008000000 */
[----:B------:R-:W-:Y:S02]  /*17c0*/  ULEA.HI UR45, UR45, UR4, URZ, 0x7 ;  /* 0x000000042d2d7291 */ /* 0x000fe4000f8f38ff */
[----:B------:R-:W-:Y:S02]  /*17d0*/  UIADD3 UR4, UPT, UPT, UR30, -0x1, URZ ;  /* 0xffffffff1e047890 */ /* 0x000fe4000fffe0ff */
[----:B------:R-:W-:Y:S02]  /*17e0*/  USHF.R.S32.HI UR45, URZ, 0x7, UR45 ;  /* 0x00000007ff2d7899 */ /* 0x000fe4000801142d */
[----:B------:R-:W-:Y:S02]  /*17f0*/  UISETP.GE.U32.AND UP2, UPT, UR4, -0xff, UPT ;  /* 0xffffff010400788c */ /* 0x000fe4000bf46070 */
[----:B------:R-:W-:Y:S02]  /*1800*/  UISETP.LT.U32.AND UP0, UPT, UR45, 0x6, UPT ;  /* 0x000000062d00788c */ /* 0x000fe4000bf01070 */
[----:B------:R-:W-:-:S02]  /*1810*/  UIADD3 UR30, UPT, UPT, UR30, 0xfe, URZ ;  /* 0x000000fe1e1e7890 */ /* 0x000fc4000fffe0ff */
[----:B------:R-:W-:-:S04]  /*1820*/  USEL UR31, UR45, 0x6, UP0 ;  /* 0x000000062d1f7887 */ /* 0x000fc80008000000 */
[----:B------:R-:W-:Y:S02]  /*1830*/  UIADD3 UR5, UPT, UPT, UR31, -0x1, URZ ;  /* 0xffffffff1f057890 */ /* 0x000fe4000fffe0ff */
[----:B------:R-:W-:Y:S02]  /*1840*/  @UP2 UIADD3 UR5, UPT, UPT, UR31, URZ, URZ ;  /* 0x000000ff1f052290 */ /* 0x000fe4000fffe0ff */
[----:B------:R-:W-:Y:S02]  /*1850*/  UIADD3 UR23, UPT, UPT, UR45, -UR31, URZ ;  /* 0x8000001f2d177290 */ /* 0x000fe4000fffe0ff */
[----:B-1----:R-:W-:-:S12]  /*1860*/  UIADD3 UR5, UPT, UPT, UR5, 0x1, URZ ;  /* 0x0000000105057890 */ /* 0x002fd8000fffe0ff */
.L_x_46:
[----:B------:R-:W-:Y:S01]  /*1870*/  UISETP.NE.AND UP0, UPT, UR37, URZ, UPT ;  /* 0x000000ff2500728c */ /* 0x000fe2000bf05270 */
[----:B------:R-:W1:Y:S08]  /*1880*/  S2UR UR37, SR_CgaCtaId ;  /* 0x00000000002579c3 */ /* 0x000e700000008800 */
[----:B------:R-:W-:Y:S05]  /*1890*/  BRA.U UP0, `(.L_x_23) ;  /* 0x0000000100347547 */ /* 0x000fea000b800000 */
[----:B------:R-:W2:Y:S01]  /*18a0*/  S2R R2, SR_CgaCtaId ;  /* 0x0000000000027919 */ /* 0x000ea20000008800 */
[----:B------:R-:W-:-:S04]  /*18b0*/  MOV R3, 0x400 ;  /* 0x0000040000037802 */ /* 0x000fc80000000f00 */
[----:B--2---:R-:W-:Y:S02]  /*18c0*/  LEA R2, R2, R3, 0x18 ;  /* 0x0000000302027211 */ /* 0x004fe400078ec0ff */
[----:B------:R-:W-:-:S03]  /*18d0*/  SHF.L.U32 R3, R11, 0x1f, RZ ;  /* 0x0000001f0b037819 */ /* 0x000fc600000006ff */
[----:B------:R-:W-:-:S04]  /*18e0*/  IMAD R2, R12, 0x8, R2 ;  /* 0x000000080c027824 */ /* 0x000fc800078e0202 */
[----:B------:R-:W2:Y:S02]  /*18f0*/  SYNCS.PHASECHK.TRANS64.TRYWAIT P0, [R2+URZ+0x100], R3 ;  /* 0x00010003020075a7 */ /* 0x000ea400080011ff */
[----:B--2---:R-:W-:Y:S05]  /*1900*/  @!P0 BRA `(.L_x_24) ;  /* 0x000000c800988947 */ /* 0x004fea0003800000 */
.L_x_194:
[----:B------:R-:W-:Y:S01]  /*1910*/  VIADD R12, R12, 0x1 ;  /* 0x000000010c0c7836 */ /* 0x000fe20000000000 */
[----:B------:R2:W-:Y:S04]  /*1920*/  SYNCS.ARRIVE.TRANS64.A1T0 RZ, [R2+URZ+0xf0], RZ ;  /* 0x0000f0ff02ff79a7 */ /* 0x0005e800081000ff */
[----:B------:R-:W-:-:S04]  /*1930*/  ISETP.NE.AND P0, PT, R12, 0x2, PT ;  /* 0x000000020c00780c */ /* 0x000fc80003f05270 */
[----:B------:R-:W-:Y:S02]  /*1940*/  SEL R12, R12, RZ, P0 ;  /* 0x000000ff0c0c7207 */ /* 0x000fe40000000000 */
[----:B--2---:R-:W-:-:S04]  /*1950*/  SEL R2, RZ, 0x1, P0 ;  /* 0x00000001ff027807 */ /* 0x004fc80000000000 */
[----:B------:R-:W-:-:S07]  /*1960*/  LOP3.LUT R11, R11, R2, RZ, 0x3c, !PT ;  /* 0x000000020b0b7212 */ /* 0x000fce00078e3cff */
.L_x_23:
[----:B------:R-:W-:Y:S01]  /*1970*/  UMOV UR4, 0x400 ;  /* 0x0000040000047882 */ /* 0x000fe20000000000 */
[----:B------:R-:W-:Y:S01]  /*1980*/  SHF.L.U32 R2, R15, 0x1f, RZ ;  /* 0x0000001f0f027819 */ /* 0x000fe200000006ff */
[----:B-1----:R-:W-:Y:S02]  /*1990*/  ULEA UR4, UR37, UR4, 0x18 ;  /* 0x0000000425047291 */ /* 0x002fe4000f8ec0ff */
[----:B------:R-:W-:Y:S02]  /*19a0*/  UISETP.GE.U32.AND UP0, UPT, UR30, 0xff, UPT ;  /* 0x000000ff1e00788c */ /* 0x000fe4000bf06070 */
[----:B------:R-:W-:Y:S02]  /*19b0*/  ULEA UR8, UR7, UR4, 0x3 ;  /* 0x0000000407087291 */ /* 0x000fe4000f8e18ff */
[----:B------:R-:W-:Y:S02]  /*19c0*/  USHF.L.U32 UR43, UR27, 0x7, URZ ;  /* 0x000000071b2b7899 */ /* 0x000fe400080006ff */
[----:B------:R-:W-:Y:S01]  /*19d0*/  ULEA UR35, UR11, UR22, 0x7 ;  /* 0x000000160b237291 */ /* 0x000fe2000f8e38ff */
[----:B------:R-:W-:-:S04]  /*19e0*/  UMOV UR20, URZ ;  /* 0x000000ff00147c82 */ /* 0x000fc80008000000 */
[----:B------:R1:W2:Y:S01]  /*19f0*/  SYNCS.PHASECHK.TRANS64.TRYWAIT P2, [UR8+0x30], R2 ;  /* 0x00003002ff0075a7 */ /* 0x0002a20008041108 */
[----:B------:R-:W-:Y:S06]  /*1a00*/  BRA.U !UP0, `(.L_x_25) ;  /* 0x0000000508107547 */ /* 0x000fec000b800000 */
[----:B------:R-:W-:Y:S01]  /*1a10*/  UMOV UR16, UR7 ;  /* 0x0000000700107c82 */ /* 0x000fe20008000000 */
[----:B------:R-:W-:-:S05]  /*1a20*/  UMOV UR28, URZ ;  /* 0x000000ff001c7c82 */ /* 0x000fca0008000000 */
.L_x_33:
[----:B------:R-:W-:Y:S01]  /*1a30*/  ULEA UR41, UR16, UR4, 0x3 ;  /* 0x0000000410297291 */ /* 0x000fe2000f8e18ff */
[----:B--2---:R-:W-:Y:S01]  /*1a40*/  @!P5 MOV R3, 0x8400 ;  /* 0x000084000003d802 */ /* 0x004fe20000000f00 */
[----:B--2---:R-:W-:Y:S10]  /*1a50*/  @P2 BRA `(.L_x_26) ;  /* 0x00000000000c2947 */ /* 0x004ff40003800000 */
[----:B------:R-:W-:-:S04]  /*1a60*/  SHF.L.U32 R4, R15, 0x1f, RZ ;  /* 0x0000001f0f047819 */ /* 0x000fc800000006ff */
[----:B------:R-:W2:Y:S02]  /*1a70*/  SYNCS.PHASECHK.TRANS64.TRYWAIT P0, [UR41+0x30], R4 ;  /* 0x00003004ff0075a7 */ /* 0x000ea40008001129 */
[----:B--2---:R-:W-:Y:S05]  /*1a80*/  @!P0 BRA `(.L_x_27) ;  /* 0x000000c8004c8947 */ /* 0x004fea0003800000 */
.L_x_26:
[----:B------:R2:W-:Y:S01]  /*1a90*/  @!P5 SYNCS.ARRIVE.TRANS64 RZ, [UR41], R3 ;  /* 0x00000003ffffd9a7 */ /* 0x0005e20008000029 */
[----:B------:R-:W-:-:S04]  /*1aa0*/  ULOP3.LUT UR7, UR6, 0x2, URZ, 0xfc, !UPT ;  /* 0x0000000206077892 */ /* 0x000fc8000f8efcff */
[----:B------:R-:W-:-:S09]  /*1ab0*/  UISETP.NE.AND UP0, UPT, UR7, 0x2, UPT ;  /* 0x000000020700788c */ /* 0x000fd2000bf05270 */
[----:B------:R-:W-:Y:S05]  /*1ac0*/  BRA.U UP0, `(.L_x_28) ;  /* 0x0000000100047547 */ /* 0x000fea000b800000 */
[----:B------:R-:W-:Y:S05]  /*1ad0*/  BPT.TRAP 0x1 ;  /* 0x000000040000795c */ /* 0x000fea0000300000 */
.L_x_28:
[----:B------:R-:W-:Y:S04]  /*1ae0*/  BSSY.RECONVERGENT B0, `(.L_x_29) ;  /* 0x0000003000007945 */ /* 0x000fe80003800200 */
[----:B------:R-:W-:Y:S05]  /*1af0*/  @P4 BRA `(.L_x_30) ;  /* 0x0000000000044947 */ /* 0x000fea0003800000 */
[----:B------:R-:W-:Y:S05]  /*1b00*/  BPT.TRAP 0x1 ;  /* 0x000000040000795c */ /* 0x000fea0000300000 */
.L_x_30:
[----:B------:R-:W-:Y:S05]  /*1b10*/  BSYNC.RECONVERGENT B0 ;  /* 0x0000000000007941 */ /* 0x000fea0003800200 */
.L_x_29:
[----:B------:R-:W-:Y:S01]  /*1b20*/  UIADD3 UR7, UPT, UPT, UR16, 0x1, URZ ;  /* 0x0000000110077890 */ /* 0x000fe2000fffe0ff */
[----:B------:R-:W-:Y:S01]  /*1b30*/  BSSY.RECONVERGENT B0, `(.L_x_31) ;  /* 0x000002c000007945 */ /* 0x000fe20003800200 */
[----:B------:R-:W-:Y:S02]  /*1b40*/  ELECT P0, URZ, PT ;  /* 0x0000000000ff782f */ /* 0x000fe40003800000 */
[----:B------:R-:W-:-:S04]  /*1b50*/  UISETP.NE.AND UP0, UPT, UR7, 0x6, UPT ;  /* 0x000000060700788c */ /* 0x000fc8000bf05270 */
[----:B------:R-:W-:Y:S02]  /*1b60*/  USEL UR9, URZ, 0x1, UP0 ;  /* 0x00000001ff097887 */ /* 0x000fe40008000000 */
[----:B------:R-:W-:-:S04]  /*1b70*/  USEL UR7, UR7, URZ, UP0 ;  /* 0x000000ff07077287 */ /* 0x000fc80008000000 */
[----:B------:R-:W-:Y:S01]  /*1b80*/  ULEA UR8, UR7, UR4, 0x3 ;  /* 0x0000000407087291 */ /* 0x000fe2000f8e18ff */
[----:B------:R-:W-:-:S04]  /*1b90*/  LOP3.LUT R15, R15, UR9, RZ, 0x3c, !PT ;  /* 0x000000090f0f7c12 */ /* 0x000fc8000f8e3cff */
[----:B-1----:R-:W-:-:S04]  /*1ba0*/  SHF.L.U32 R2, R15, 0x1f, RZ ;  /* 0x0000001f0f027819 */ /* 0x002fc800000006ff */
[----:B------:R1:W1:Y:S01]  /*1bb0*/  SYNCS.PHASECHK.TRANS64.TRYWAIT P2, [UR8+0x30], R2 ;  /* 0x00003002ff0075a7 */ /* 0x0002620008041108 */
[----:B------:R-:W-:Y:S05]  /*1bc0*/  @!P0 BRA `(.L_x_32) ;  /* 0x0000000000888947 */ /* 0x000fea0003800000 */
[----:B------:R-:W-:Y:S02]  /*1bd0*/  USHF.L.U32 UR40, UR16, 0xe, URZ ;  /* 0x0000000e10287899 */ /* 0x000fe400080006ff */
[----:B------:R-:W-:Y:S02]  /*1be0*/  USHF.L.U32 UR24, UR16, 0x9, URZ ;  /* 0x0000000910187899 */ /* 0x000fe400080006ff */
[----:B------:R-:W-:Y:S02]  /*1bf0*/  UIADD3 UR52, UP3, UPT, UR46, 0x80, URZ ;  /* 0x000000802e347890 */ /* 0x000fe4000ff7e0ff */
[----:B------:R-:W-:Y:S02]  /*1c00*/  UIADD3 UR50, UP2, UPT, UR46, 0x180, URZ ;  /* 0x000001802e327890 */ /* 0x000fe4000ff5e0ff */
[----:B------:R-:W-:Y:S02]  /*1c10*/  ULOP3.LUT UR32, UR40, UR15, URZ, 0xfc, !UPT ;  /* 0x0000000f28207292 */ /* 0x000fe4000f8efcff */
[----:B------:R-:W-:-:S02]  /*1c20*/  UIADD3 UR48, UP1, UPT, UR46, 0x280, URZ ;  /* 0x000002802e307890 */ /* 0x000fc4000ff3e0ff */
[----:B------:R-:W-:Y:S02]  /*1c30*/  UIADD3 UR20, UP0, UPT, UR46, 0x380, URZ ;  /* 0x000003802e147890 */ /* 0x000fe4000ff1e0ff */
[----:B------:R-:W-:Y:S02]  /*1c40*/  ULOP3.LUT UR8, UR24, UR14, URZ, 0xfc, !UPT ;  /* 0x0000000e18087292 */ /* 0x000fe4000f8efcff */
[----:B------:R-:W-:Y:S02]  /*1c50*/  USHF.L.U32 UR42, UR28, 0x7, URZ ;  /* 0x000000071c2a7899 */ /* 0x000fe400080006ff */
[----:B------:R-:W-:Y:S02]  /*1c60*/  UIADD3.X UR53, UPT, UPT, URZ, UR47, URZ, UP3, !UPT ;  /* 0x0000002fff357290 */ /* 0x000fe40009ffe4ff */
[----:B------:R-:W-:Y:S02]  /*1c70*/  UIADD3 UR40, UPT, UPT, UR4, 0x4300, UR40 ;  /* 0x0000430004287890 */ /* 0x000fe4000fffe028 */
[----:B------:R-:W-:-:S02]  /*1c80*/  UIADD3.X UR51, UPT, UPT, URZ, UR47, URZ, UP2, !UPT ;  /* 0x0000002fff337290 */ /* 0x000fc400097fe4ff */
[----:B------:R-:W-:Y:S02]  /*1c90*/  UIADD3 UR32, UPT, UPT, UR4, 0x1c300, UR32 ;  /* 0x0001c30004207890 */ /* 0x000fe4000fffe020 */
[----:B------:R-:W-:Y:S02]  /*1ca0*/  UIADD3.X UR49, UPT, UPT, URZ, UR47, URZ, UP1, !UPT ;  /* 0x0000002fff317290 */ /* 0x000fe40008ffe4ff */
[----:B------:R-:W-:Y:S02]  /*1cb0*/  UIADD3 UR24, UPT, UPT, UR4, 0x34300, UR24 ;  /* 0x0003430004187890 */ /* 0x000fe4000fffe018 */
[----:B------:R-:W-:Y:S02]  /*1cc0*/  UIADD3.X UR21, UPT, UPT, URZ, UR47, URZ, UP0, !UPT ;  /* 0x0000002fff157290 */ /* 0x000fe400087fe4ff */
[----:B------:R-:W-:Y:S01]  /*1cd0*/  UIADD3 UR8, UPT, UPT, UR4, 0x34f00, UR8 ;  /* 0x00034f0004087890 */ /* 0x000fe2000fffe008 */
[----:B------:R-:W-:Y:S01]  /*1ce0*/  UMOV UR18, 0x0 ;  /* 0x0000000000127882 */ /* 0x000fe20000000000 */
[----:B------:R-:W-:Y:S01]  /*1cf0*/  UMOV UR19, 0x10000000 ;  /* 0x1000000000137882 */ /* 0x000fe20000000000 */
[----:B------:R-:W-:Y:S01]  /*1d00*/  UMOV UR17, 0xf0000 ;  /* 0x000f000000117882 */ /* 0x000fe20000000000 */
[----:B------:R-:W-:Y:S01]  /*1d10*/  UMOV UR33, UR41 ;  /* 0x0000002900217c82 */ /* 0x000fe20008000000 */
[----:B------:R-:W-:Y:S01]  /*1d20*/  UMOV UR36, UR44 ;  /* 0x0000002c00247c82 */ /* 0x000fe20008000000 */
[----:B------:R-:W-:Y:S01]  /*1d30*/  UMOV UR34, UR42 ;  /* 0x0000002a00227c82 */ /* 0x000fe20008000000 */
[----:B------:R-:W-:Y:S01]  /*1d40*/  UMOV UR26, URZ ;  /* 0x000000ff001a7c82 */ /* 0x000fe20008000000 */
[----:B------:R-:W-:Y:S01]  /*1d50*/  UMOV UR25, UR41 ;  /* 0x0000002900197c82 */ /* 0x000fe20008000000 */
[----:B------:R-:W-:Y:S01]  /*1d60*/  UMOV UR29, UR44 ;  /* 0x0000002c001d7c82 */ /* 0x000fe20008000000 */
[----:B------:R1:W-:Y:S01]  /*1d70*/  UTMALDG.3D [UR40], [UR52], desc[UR18] ;  /* 0x00001228340075b4 */ /* 0x0003e20008011000 */
[----:B------:R-:W-:Y:S01]  /*1d80*/  UMOV UR9, UR41 ;  /* 0x0000002900097c82 */ /* 0x000fe20008000000 */
[----:B------:R-:W-:Y:S01]  /*1d90*/  UMOV UR12, UR28 ;  /* 0x0000001c000c7c82 */ /* 0x000fe20008000000 */
[----:B------:R-:W-:Y:S01]  /*1da0*/  UMOV UR13, UR44 ;  /* 0x0000002c000d7c82 */ /* 0x000fe20008000000 */
[----:B------:R1:W-:Y:S01]  /*1db0*/  UTMALDG.3D.MULTICAST [UR32], [UR50], UR17, desc[UR18] ;  /* 0x00001220320073b4 */ /* 0x0003e20008011811 */
[----:B------:R1:W-:Y:S01]  /*1dc0*/  UTMALDG.4D [UR24], [UR48], desc[UR18] ;  /* 0x00001218300075b4 */ /* 0x0003e20008019000 */
[----:B------:R1:W-:Y:S01]  /*1dd0*/  UTMALDG.4D.MULTICAST [UR8], [UR20], UR17, desc[UR18] ;  /* 0x00001208140073b4 */ /* 0x0003e20008019811 */
[----:B------:R-:W-:Y:S01]  /*1de0*/  NOP ;  /* 0x0000000000007918 */ /* 0x000fe20000000000 */
.L_x_32:
[----:B-1----:R-:W-:Y:S05]  /*1df0*/  BSYNC.RECONVERGENT B0 ;  /* 0x0000000000007941 */ /* 0x002fea0003800200 */
.L_x_31:
[----:B------:R-:W-:Y:S01]  /*1e00*/  UIADD3 UR28, UPT, UPT, UR28, 0x1, URZ ;  /* 0x000000011c1c7890 */ /* 0x000fe2000fffe0ff */
[----:B------:R-:W-:Y:S01]  /*1e10*/  UMOV UR16, UR7 ;  /* 0x0000000700107c82 */ /* 0x000fe20008000000 */
[----:B------:R-:W-:Y:S02]  /*1e20*/  UMOV UR20, UR5 ;  /* 0x0000000500147c82 */ /* 0x000fe40008000000 */
[----:B------:R-:W-:-:S09]  /*1e30*/  UISETP.NE.AND UP0, UPT, UR28, UR5, UPT ;  /* 0x000000051c00728c */ /* 0x000fd2000bf05270 */
[----:B------:R-:W-:Y:S05]  /*1e40*/  BRA.U UP0, `(.L_x_33) ;  /* 0xfffffff900f87547 */ /* 0x000fea000b83ffff */
.L_x_25:
[----:B------:R-:W-:Y:S01]  /*1e50*/  ULEA UR8, UR7, UR4, 0x3 ;  /* 0x0000000407087291 */ /* 0x000fe2000f8e18ff */
[----:B-1----:R-:W-:Y:S01]  /*1e60*/  SHF.L.U32 R2, R15, 0x1f, RZ ;  /* 0x0000001f0f027819 */ /* 0x002fe200000006ff */
[----:B------:R-:W-:Y:S01]  /*1e70*/  @!P1 SYNCS.ARRIVE.TRANS64.A1T0 RZ, [UR4+0xa8], RZ ;  /* 0x0000a8ffffff99a7 */ /* 0x000fe20008100004 */
[----:B------:R-:W-:-:S06]  /*1e80*/  UISETP.GT.AND UP0, UPT, UR45, UR31, UPT ;  /* 0x0000001f2d00728c */ /* 0x000fcc000bf04270 */
[----:B------:R1:W1:Y:S03]  /*1e90*/  SYNCS.PHASECHK.TRANS64.TRYWAIT P1, [UR8+0x30], R2 ;  /* 0x00003002ff0075a7 */ /* 0x0002660008021108 */
[----:B------:R-:W-:Y:S05]  /*1ea0*/  BRA.U !UP0, `(.L_x_34) ;  /* 0x0000000508107547 */ /* 0x000fea000b800000 */
[----:B------:R-:W-:Y:S01]  /*1eb0*/  UIADD3 UR25, UPT, UPT, UR23, UR20, URZ ;  /* 0x0000001417197290 */ /* 0x000fe2000fffe0ff */
[----:B------:R-:W-:-:S11]  /*1ec0*/  UMOV UR26, UR7 ;  /* 0x00000007001a7c82 */ /* 0x000fd60008000000 */
.L_x_42:
[----:B------:R-:W-:Y:S01]  /*1ed0*/  ULEA UR41, UR26, UR4, 0x3 ;  /* 0x000000041a297291 */ /* 0x000fe2000f8e18ff */
[----:B--2---:R-:W-:Y:S01]  /*1ee0*/  @!P5 MOV R3, 0x8400 ;  /* 0x000084000003d802 */ /* 0x004fe20000000f00 */
[----:B-1----:R-:W-:Y:S10]  /*1ef0*/  @P1 BRA `(.L_x_35) ;  /* 0x00000000000c1947 */ /* 0x002ff40003800000 */
[----:B------:R-:W-:-:S04]  /*1f00*/  SHF.L.U32 R4, R15, 0x1f, RZ ;  /* 0x0000001f0f047819 */ /* 0x000fc800000006ff */
[----:B------:R-:W1:Y:S02]  /*1f10*/  SYNCS.PHASECHK.TRANS64.TRYWAIT P0, [UR41+0x30], R4 ;  /* 0x00003004ff0075a7 */ /* 0x000e640008001129 */
[----:B-1----:R-:W-:Y:S05]  /*1f20*/  @!P0 BRA `(.L_x_36) ;  /* 0x000000c4003c8947 */ /* 0x002fea0003800000 */
.L_x_35:
[----:B------:R2:W-:Y:S01]  /*1f30*/  @!P5 SYNCS.ARRIVE.TRANS64 RZ, [UR41], R3 ;  /* 0x00000003ffffd9a7 */ /* 0x0005e20008000029 */
[----:B------:R-:W-:-:S04]  /*1f40*/  ULOP3.LUT UR7, UR6, 0x2, URZ, 0xfc, !UPT ;  /* 0x0000000206077892 */ /* 0x000fc8000f8efcff */
[----:B------:R-:W-:-:S09]  /*1f50*/  UISETP.NE.AND UP0, UPT, UR7, 0x2, UPT ;  /* 0x000000020700788c */ /* 0x000fd2000bf05270 */
[----:B------:R-:W-:Y:S05]  /*1f60*/  BRA.U UP0, `(.L_x_37) ;  /* 0x0000000100047547 */ /* 0x000fea000b800000 */
[----:B------:R-:W-:Y:S05]  /*1f70*/  BPT.TRAP 0x1 ;  /* 0x000000040000795c */ /* 0x000fea0000300000 */
.L_x_37:
[----:B------:R-:W-:Y:S04]  /*1f80*/  BSSY.RECONVERGENT B0, `(.L_x_38) ;  /* 0x0000003000007945 */ /* 0x000fe80003800200 */
[----:B------:R-:W-:Y:S05]  /*1f90*/  @P4 BRA `(.L_x_39) ;  /* 0x0000000000044947 */ /* 0x000fea0003800000 */
[----:B------:R-:W-:Y:S05]  /*1fa0*/  BPT.TRAP 0x1 ;  /* 0x000000040000795c */ /* 0x000fea0000300000 */
.L_x_39:
[----:B------:R-:W-:Y:S05]  /*1fb0*/  BSYNC.RECONVERGENT B0 ;  /* 0x0000000000007941 */ /* 0x000fea0003800200 */
.L_x_38:
        /* <DEDUP_REMOVED lines=26> */
[----:B------:R-:W-:Y:S02]  /*2160*/  UIADD3 UR8, UPT, UPT, UR4, 0x34f00, UR8 ;  /* 0x00034f0004087890 */ /* 0x000fe4000fffe008 */
[----:B------:R-:W-:Y:S01]  /*2170*/  UIADD3.X UR49, UPT, UPT, URZ, UR47, URZ, UP0, !UPT ;  /* 0x0000002fff317290 */ /* 0x000fe200087fe4ff */
        /* <DEDUP_REMOVED lines=18> */
.L_x_41:
[----:B-1----:R-:W-:Y:S05]  /*22a0*/  BSYNC.RECONVERGENT B0 ;  /* 0x0000000000007941 */ /* 0x002fea0003800200 */
.L_x_40:
[----:B------:R-:W-:Y:S01]  /*22b0*/  UIADD3 UR20, UPT, UPT, UR20, 0x1, URZ ;  /* 0x0000000114147890 */ /* 0x000fe2000fffe0ff */
[----:B------:R-:W-:-:S03]  /*22c0*/  UMOV UR26, UR7 ;  /* 0x00000007001a7c82 */ /* 0x000fc60008000000 */
[----:B------:R-:W-:-:S09]  /*22d0*/  UISETP.NE.AND UP0, UPT, UR20, UR25, UPT ;  /* 0x000000191400728c */ /* 0x000fd2000bf05270 */
[----:B------:R-:W-:Y:S05]  /*22e0*/  BRA.U UP0, `(.L_x_42) ;  /* 0xfffffff900f87547 */ /* 0x000fea000b83ffff */
.L_x_34:
[C---:B-1----:R-:W-:Y:S01]  /*22f0*/  LEA R2, R14.reuse, UR4, 0x3 ;  /* 0x000000040e027c11 */ /* 0x042fe2000f8e18ff */
[----:B------:R-:W-:Y:S01]  /*2300*/  NOP ;  /* 0x0000000000007918 */ /* 0x000fe20000000000 */
[----:B--2---:R-:W-:Y:S02]  /*2310*/  SHF.L.U32 R3, R13, 0x1f, RZ ;  /* 0x0000001f0d037819 */ /* 0x004fe400000006ff */
[----:B------:R-:W-:Y:S02]  /*2320*/  LEA R4, R14, UR4, 0x4 ;  /* 0x000000040e047c11 */ /* 0x000fe4000f8e20ff */
[----:B------:R-:W1:Y:S02]  /*2330*/  SYNCS.PHASECHK.TRANS64.TRYWAIT P0, [R2+URZ+0xb0], R3 ;  /* 0x0000b003020075a7 */ /* 0x000e6400080011ff */
[----:B-1----:R-:W-:Y:S05]  /*2340*/  @!P0 BRA `(.L_x_43) ;  /* 0x000000c0004c8947 */ /* 0x002fea0003800000 */
.L_x_197:
[----:B------:R-:W2:Y:S01]  /*2350*/  LDS.128 R4, [R4+0x120] ;  /* 0x0001200004047984 */ /* 0x000ea20000000c00 */
[----:B------:R-:W-:Y:S01]  /*2360*/  ISETP.GE.AND P0, PT, R43, 0x1, PT ;  /* 0x000000012b00780c */ /* 0x000fe20003f06270 */
[----:B-1----:R-:W-:Y:S01]  /*2370*/  VIADD R2, R2, 0xc0 ;  /* 0x000000c002027836 */ /* 0x002fe20000000000 */
[----:B------:R-:W-:Y:S01]  /*2380*/  @!PT LDS RZ, [RZ] ;  /* 0x00000000fffff984 */ /* 0x000fe20000000800 */
[----:B------:R-:W-:Y:S01]  /*2390*/  @!PT LDS RZ, [RZ] ;  /* 0x00000000fffff984 */ /* 0x000fe20000000800 */
[----:B------:R-:W-:Y:S01]  /*23a0*/  @!PT LDS RZ, [RZ] ;  /* 0x00000000fffff984 */ /* 0x000fe20000000800 */
[----:B------:R-:W-:Y:S01]  /*23b0*/  @!PT LDS RZ, [RZ] ;  /* 0x00000000fffff984 */ /* 0x000fe20000000800 */
[----:B------:R1:W-:Y:S06]  /*23c0*/  MEMBAR.ALL.CTA ;  /* 0x0000000000007992 */ /* 0x0003ec0000008000 */
[----:B-1----:R-:W1:Y:S01]  /*23d0*/  FENCE.VIEW.ASYNC.S ;  /* 0x00000000000073c6 */ /* 0x002e620000000000 */
[----:B------:R-:W-:-:S04]  /*23e0*/  PRMT R2, RZ, 0x654, R2 ;  /* 0x00000654ff027816 */ /* 0x000fc80000000002 */
[----:B-1----:R1:W-:Y:S01]  /*23f0*/  SYNCS.ARRIVE.TRANS64.RED.A1T0 RZ, [R2+URZ], RZ ;  /* 0x000000ff02ff79a7 */ /* 0x0023e200081004ff */
[----:B--2---:R-:W-:-:S13]  /*2400*/  LOP3.LUT P2, RZ, R6, 0x1, RZ, 0xc0, !PT ;  /* 0x0000000106ff7812 */ /* 0x004fda000784c0ff */
[----:B------:R-:W-:Y:S01]  /*2410*/  @P2 SHF.R.U32.HI R3, RZ, 0x10, R5 ;  /* 0x00000010ff032819 */ /* 0x000fe20000011605 */
[----:B------:R-:W-:Y:S01]  /*2420*/  VOTEU.ANY UP0, P2 ;  /* 0x0000000000ff7886 */ /* 0x000fe20001000100 */
[----:B------:R-:W-:Y:S02]  /*2430*/  @P2 MOV R10, R4 ;  /* 0x00000004000a2202 */ /* 0x000fe40000000f00 */
[----:B------:R-:W-:Y:S02]  /*2440*/  @P2 R2UR.BROADCAST UR8, R3 ;  /* 0x00000000030822ca */ /* 0x000fe400008e0000 */
[----:B------:R-:W-:-:S11]  /*2450*/  @P2 LOP3.LUT R9, R5, 0xffff, RZ, 0xc0, !PT ;  /* 0x0000ffff05092812 */ /* 0x000fd600078ec0ff */
[----:B------:R-:W-:Y:S01]  /*2460*/  @UP0 UMOV UR44, UR8 ;  /* 0x00000008002c0c82 */ /* 0x000fe20008000000 */
[----:B-1----:R-:W-:Y:S05]  /*2470*/  @!P0 BRA `(.L_x_44) ;  /* 0x0000000000b88947 */ /* 0x002fea0003800000 */
[----:B------:R-:W4:Y:S01]  /*2480*/  LDC.64 R4, c[0x0][0xf18] ;  /* 0x0003c600ff047b82 */ /* 0x000f220000000a00 */
[----:B------:R-:W-:-:S07]  /*2490*/  ISETP.NE.AND P3, PT, R43, 0x1, PT ;  /* 0x000000012b00780c */ /* 0x000fce0003f65270 */
[----:B------:R-:W3:Y:S08]  /*24a0*/  LDC.64 R6, c[0x0][0xf10] ;  /* 0x0003c400ff067b82 */ /* 0x000ef00000000a00 */
[----:B------:R-:W1:Y:S08]  /*24b0*/  LDC R16, c[0x0][0xf20] ;  /* 0x0003c800ff107b82 */ /* 0x000e700000000800 */
[----:B------:R-:W2:Y:S01]  /*24c0*/  LDC R17, c[0x0][0xf0c] ;  /* 0x0003c300ff117b82 */ /* 0x000ea20000000800 */
[----:B----4-:R-:W-:Y:S01]  /*24d0*/  IMAD.HI.U32 R19, R0, R5, RZ ;  /* 0x0000000500137227 */ /* 0x010fe200078e00ff */
[----:B------:R-:W-:-:S03]  /*24e0*/  ISETP.NE.AND P0, PT, R4, 0x1, PT ;  /* 0x000000010400780c */ /* 0x000fc60003f05270 */
[----:B------:R-:W-:-:S03]  /*24f0*/  IMAD.HI.U32 R5, R9, R5, RZ ;  /* 0x0000000509057227 */ /* 0x000fc600078e00ff */
[----:B------:R-:W4:Y:S01]  /*2500*/  LDC.64 R2, c[0x0][0xf28] ;  /* 0x0003ca00ff027b82 */ /* 0x000f220000000a00 */
[----:B---3--:R-:W-:-:S04]  /*2510*/  IMAD.HI.U32 R20, R8, R6, RZ ;  /* 0x0000000608147227 */ /* 0x008fc800078e00ff */
[----:B------:R-:W-:Y:S01]  /*2520*/  IMAD.HI.U32 R21, R10, R6, RZ ;  /* 0x000000060a157227 */ /* 0x000fe200078e00ff */
[----:B------:R-:W-:Y:S02]  /*2530*/  SHF.R.U32.HI R20, RZ, R7, R20 ;  /* 0x00000007ff147219 */ /* 0x000fe40000011614 */
[-C--:B-1----:R-:W-:Y:S02]  /*2540*/  SHF.R.U32.HI R19, RZ, R16.reuse, R19 ;  /* 0x00000010ff137219 */ /* 0x082fe40000011613 */
[----:B------:R-:W-:Y:S02]  /*2550*/  SHF.R.U32.HI R5, RZ, R16, R5 ;  /* 0x00000010ff057219 */ /* 0x000fe40000011605 */
[----:B------:R-:W-:Y:S02]  /*2560*/  SEL R19, R0, R19, !P0 ;  /* 0x0000001300137207 */ /* 0x000fe40004000000 */
[----:B------:R-:W-:Y:S02]  /*2570*/  SHF.R.U32.HI R21, RZ, R7, R21 ;  /* 0x00000007ff157219 */ /* 0x000fe40000011615 */
[----:B--2---:R-:W-:-:S02]  /*2580*/  ISETP.NE.AND P1, PT, R17, 0x1, PT ;  /* 0x000000011100780c */ /* 0x004fc40003f25270 */
[----:B------:R-:W-:Y:S02]  /*2590*/  SEL R5, R9, R5, !P0 ;  /* 0x0000000509057207 */ /* 0x000fe40004000000 */
[----:B------:R-:W-:Y:S02]  /*25a0*/  SEL R20, R8, R20, !P1 ;  /* 0x0000001408147207 */ /* 0x000fe40004800000 */
[----:B------:R-:W-:Y:S01]  /*25b0*/  SEL R21, R10, R21, !P1 ;  /* 0x000000150a157207 */ /* 0x000fe20004800000 */
[----:B----4-:R-:W-:-:S04]  /*25c0*/  IMAD.HI.U32 R18, R19, R2, RZ ;  /* 0x0000000213127227 */ /* 0x010fc800078e00ff */
[----:B------:R-:W-:Y:S01]  /*25d0*/  IMAD.HI.U32 R6, R20, R2, RZ ;  /* 0x0000000214067227 */ /* 0x000fe200078e00ff */
[----:B------:R-:W-:-:S04]  /*25e0*/  @P3 SHF.R.U32.HI R19, RZ, R3, R18 ;  /* 0x00000003ff133219 */ /* 0x000fc80000011612 */
[----:B------:R-:W-:Y:S01]  /*25f0*/  @P3 SHF.R.U32.HI R20, RZ, R3, R6 ;  /* 0x00000003ff143219 */ /* 0x000fe20000011606 */
[----:B------:R-:W-:-:S04]  /*2600*/  IMAD R19, R43, R19, RZ ;  /* 0x000000132b137224 */ /* 0x000fc800078e02ff */
[----:B------:R-:W-:Y:S01]  /*2610*/  IMAD R6, R43, R20, RZ ;  /* 0x000000142b067224 */ /* 0x000fe200078e02ff */
[----:B------:R-:W-:-:S04]  /*2620*/  ISETP.GE.AND P0, PT, R5, R19, PT ;  /* 0x000000130500720c */ /* 0x000fc80003f06270 */
[----:B------:R-:W-:Y:S01]  /*2630*/  ISETP.GE.OR P0, PT, R21, R6, P0 ;  /* 0x000000061500720c */ /* 0x000fe20000706670 */
[----:B------:R-:W-:-:S05]  /*2640*/  IMAD.HI.U32 R6, R5, R2, RZ ;  /* 0x0000000205067227 */ /* 0x000fca00078e00ff */
[----:B------:R-:W-:-:S04]  /*2650*/  SHF.R.U32.HI R6, RZ, R3, R6 ;  /* 0x00000003ff067219 */ /* 0x000fc80000011606 */
[----:B------:R-:W-:-:S03]  /*2660*/  SEL R6, R5, R6, !P3 ;  /* 0x0000000605067207 */ /* 0x000fc60005800000 */
[----:B------:R-:W-:-:S04]  /*2670*/  @!P0 IMAD.HI.U32 R7, R21, R2, RZ ;  /* 0x0000000215078227 */ /* 0x000fc800078e00ff */
[----:B------:R-:W-:Y:S01]  /*2680*/  IMAD.MOV R2, RZ, RZ, -R6 ;  /* 0x000000ffff027224 */ /* 0x000fe200078e0a06 */
[----:B------:R-:W-:Y:S02]  /*2690*/  @!P0 SHF.R.U32.HI R3, RZ, R3, R7 ;  /* 0x00000003ff038219 */ /* 0x000fe40000011607 */
[----:B------:R-:W-:Y:S01]  /*26a0*/  IADD3 R7, PT, PT, -R5, RZ, RZ ;  /* 0x000000ff05077210 */ /* 0x000fe20007ffe1ff */
[----:B------:R-:W-:Y:S01]  /*26b0*/  IMAD R2, R43, R2, R5 ;  /* 0x000000022b027224 */ /* 0x000fe200078e0205 */
[----:B------:R-:W-:-:S03]  /*26c0*/  @!P0 SEL R3, R21, R3, !P3 ;  /* 0x0000000315038207 */ /* 0x000fc60005800000 */
[----:B------:R-:W-:Y:S02]  /*26d0*/  IMAD R7, R4, R7, R9 ;  /* 0x0000000704077224 */ /* 0x000fe400078e0209 */
[--C-:B------:R-:W-:Y:S02]  /*26e0*/  @!P0 IMAD.IADD R6, R6, 0x1, -R3.reuse ;  /* 0x0000000106068824 */ /* 0x100fe400078e0a03 */
[----:B------:R-:W-:Y:S01]  /*26f0*/  @!P0 IMAD R3, R2, R20, R3 ;  /* 0x0000001402038224 */ /* 0x000fe200078e0203 */
[----:B------:R-:W-:Y:S01]  /*2700*/  IADD3 R2, PT, PT, -R21, RZ, RZ ;  /* 0x000000ff15027210 */ /* 0x000fe20007ffe1ff */
[----:B------:R-:W-:Y:S02]  /*2710*/  @!P0 IMAD R5, R43, R6, R21 ;  /* 0x000000062b058224 */ /* 0x000fe400078e0215 */
[----:B------:R-:W-:Y:S02]  /*2720*/  @!P0 IMAD.MOV.U32 R21, RZ, RZ, R3 ;  /* 0x000000ffff158224 */ /* 0x000fe400078e0003 */
[----:B------:R-:W-:-:S02]  /*2730*/  IMAD R2, R17, R2, R10 ;  /* 0x0000000211027224 */ /* 0x000fc400078e020a */
[----:B------:R-:W-:Y:S02]  /*2740*/  IMAD R9, R5, R4, R7 ;  /* 0x0000000405097224 */ /* 0x000fe400078e0207 */
[----:B------:R-:W-:Y:S02]  /*2750*/  IMAD R10, R21, R17, R2 ;  /* 0x00000011150a7224 */ /* 0x000fe400078e0202 */
.L_x_44:
[----:B------:R-:W1:Y:S02]  /*2760*/  LDCU UR8, c[0x0][0xf30] ;  /* 0x0001e600ff0877ac */ /* 0x000e640008000800 */
[----:B-1----:R-:W-:-:S09]  /*2770*/  UISETP.NE.AND UP0, UPT, UR8, 0x1, UPT ;  /* 0x000000010800788c */ /* 0x002fd2000bf05270 */
[----:B------:R-:W-:Y:S05]  /*2780*/  BRA.U UP0, `(.L_x_45) ;  /* 0x0000000100407547 */ /* 0x000fea000b800000 */
[----:B------:R-:W1:Y:S08]  /*2790*/  LDC.64 R4, c[0x0][0xf10] ;  /* 0x0003c400ff047b82 */ /* 0x000e700000000a00 */
[----:B------:R-:W2:Y:S08]  /*27a0*/  LDC.64 R2, c[0x0][0xf18] ;  /* 0x0003c600ff027b82 */ /* 0x000eb00000000a00 */
[----:B------:R-:W3:Y:S08]  /*27b0*/  LDC R6, c[0x0][0xf20] ;  /* 0x0003c800ff067b82 */ /* 0x000ef00000000800 */
[----:B------:R-:W4:Y:S01]  /*27c0*/  LDC R7, c[0x0][0xf0c] ;  /* 0x0003c300ff077b82 */ /* 0x000f220000000800 */
[----:B-1----:R-:W-:-:S05]  /*27d0*/  IMAD.HI.U32 R4, R10, R4, RZ ;  /* 0x000000040a047227 */ /* 0x002fca00078e00ff */
[----:B------:R-:W-:Y:S01]  /*27e0*/  SHF.R.U32.HI R4, RZ, R5, R4 ;  /* 0x00000005ff047219 */ /* 0x000fe20000011604 */
[----:B--2---:R-:W-:Y:S01]  /*27f0*/  IMAD.HI.U32 R3, R9, R3, RZ ;  /* 0x0000000309037227 */ /* 0x004fe200078e00ff */
[----:B------:R-:W-:-:S04]  /*2800*/  ISETP.NE.AND P0, PT, R2, 0x1, PT ;  /* 0x000000010200780c */ /* 0x000fc80003f05270 */
[----:B---3--:R-:W-:-:S04]  /*2810*/  SHF.R.U32.HI R3, RZ, R6, R3 ;  /* 0x00000006ff037219 */ /* 0x008fc80000011603 */
[----:B------:R-:W-:Y:S02]  /*2820*/  SEL R3, R9, R3, !P0 ;  /* 0x0000000309037207 */ /* 0x000fe40004000000 */
[----:B----4-:R-:W-:-:S04]  /*2830*/  ISETP.NE.AND P1, PT, R7, 0x1, PT ;  /* 0x000000010700780c */ /* 0x010fc80003f25270 */
[----:B------:R-:W-:-:S05]  /*2840*/  SEL R4, R10, R4, !P1 ;  /* 0x000000040a047207 */ /* 0x000fca0004800000 */
[----:B------:R-:W-:Y:S02]  /*2850*/  IMAD.IADD R5, R3, 0x1, -R4 ;  /* 0x0000000103057824 */ /* 0x000fe400078e0a04 */
[----:B------:R-:W-:Y:S02]  /*2860*/  IMAD.IADD R3, R4, 0x1, -R3 ;  /* 0x0000000104037824 */ /* 0x000fe400078e0a03 */
[----:B------:R-:W-:Y:S02]  /*2870*/  IMAD R10, R5, R7, R10 ;  /* 0x00000007050a7224 */ /* 0x000fe400078e020a */
[----:B------:R-:W-:-:S07]  /*2880*/  IMAD R9, R3, R2, R9 ;  /* 0x0000000203097224 */ /* 0x000fce00078e0209 */
.L_x_45:
[----:B------:R-:W-:Y:S01]  /*2890*/  VIADD R14, R14, 0x1 ;  /* 0x000000010e0e7836 */ /* 0x000fe20000000000 */
[----:B------:R-:W-:Y:S01]  /*28a0*/  PLOP3.LUT P1, PT, PT, PT, PT, 0x80, 0x8 ;  /* 0x000000000008781c */ /* 0x000fe20003f2f070 */
[----:B------:R-:W-:Y:S02]  /*28b0*/  VIADD R2, R10, UR39 ;  /* 0x000000270a027c36 */ /* 0x000fe40008000000 */
[----:B------:R-:W-:Y:S01]  /*28c0*/  VIADD R3, R9, UR38 ;  /* 0x0000002609037c36 */ /* 0x000fe20008000000 */
[----:B------:R-:W-:Y:S02]  /*28d0*/  ISETP.NE.AND P0, PT, R14, 0x2, PT ;  /* 0x000000020e00780c */ /* 0x000fe40003f05270 */
[----:B------:R-:W-:Y:S02]  /*28e0*/  R2UR UR27, R2 ;  /* 0x00000000021b72ca */ /* 0x000fe400000e0000 */
[----:B------:R-:W-:Y:S02]  /*28f0*/  SEL R2, RZ, 0x1, P0 ;  /* 0x00000001ff027807 */ /* 0x000fe40000000000 */
[----:B------:R-:W-:-:S02]  /*2900*/  R2UR UR11, R3 ;  /* 0x00000000030b72ca */ /* 0x000fc400000e0000 */
[----:B------:R-:W-:Y:S02]  /*2910*/  LOP3.LUT R13, R13, R2, RZ, 0x3c, !PT ;  /* 0x000000020d0d7212 */ /* 0x000fe400078e3cff */
[----:B------:R-:W-:Y:S01]  /*2920*/  SEL R14, R14, RZ, P0 ;  /* 0x000000ff0e0e7207 */ /* 0x000fe20000000000 */
[----:B------:R-:W-:Y:S10]  /*2930*/  @P2 BRA `(.L_x_46) ;  /* 0xffffffec00cc2947 */ /* 0x000ff4000383ffff */
[----:B------:R-:W-:Y:S01]  /*2940*/  UIADD3 UR4, UPT, UPT, UR4, 0x30, URZ ;  /* 0x0000003004047890 */ /* 0x000fe2000fffe0ff */
[----:B------:R-:W-:-:S03]  /*2950*/  SHF.L.U32 R2, R15, 0x1f, RZ ;  /* 0x0000001f0f027819 */ /* 0x000fc600000006ff */
[----:B------:R-:W-:-:S09]  /*2960*/  ULEA UR5, UR7, UR4, 0x3 ;  /* 0x0000000407057291 */ /* 0x000fd2000f8e18ff */
[----:B------:R-:W1:Y:S02]  /*2970*/  SYNCS.PHASECHK.TRANS64.TRYWAIT P0, [UR5], R2 ;  /* 0x00000002ff0075a7 */ /* 0x000e640008001105 */
[----:B-1----:R-:W-:Y:S05]  /*2980*/  @!P0 BRA `(.L_x_47) ;  /* 0x000000b800d08947 */ /* 0x002fea0003800000 */
.L_x_199:
[----:B------:R-:W-:-:S04]  /*2990*/  UIADD3 UR6, UPT, UPT, UR7, 0x1, URZ ;  /* 0x0000000107067890 */ /* 0x000fc8000fffe0ff */
[----:B------:R-:W-:-:S04]  /*29a0*/  UISETP.NE.AND UP0, UPT, UR6, 0x6, UPT ;  /* 0x000000060600788c */ /* 0x000fc8000bf05270 */
[----:B------:R-:W-:Y:S02]  /*29b0*/  USEL UR7, URZ, 0x1, UP0 ;  /* 0x00000001ff077887 */ /* 0x000fe40008000000 */
[----:B------:R-:W-:-:S04]  /*29c0*/  USEL UR6, UR6, URZ, UP0 ;  /* 0x000000ff06067287 */ /* 0x000fc80008000000 */
[----:B------:R-:W-:Y:S01]  /*29d0*/  ULEA UR5, UR6, UR4, 0x3 ;  /* 0x0000000406057291 */ /* 0x000fe2000f8e18ff */
[----:B-1----:R-:W-:-:S04]  /*29e0*/  LOP3.LUT R2, R15, UR7, RZ, 0x3c, !PT ;  /* 0x000000070f027c12 */ /* 0x002fc8000f8e3cff */
[----:B------:R-:W-:-:S04]  /*29f0*/  SHF.L.U32 R3, R2, 0x1f, RZ ;  /* 0x0000001f02037819 */ /* 0x000fc800000006ff */
[----:B------:R-:W1:Y:S02]  /*2a00*/  SYNCS.PHASECHK.TRANS64.TRYWAIT P0, [UR5], R3 ;  /* 0x00000003ff0075a7 */ /* 0x000e640008001105 */
[----:B-1----:R-:W-:Y:S05]  /*2a10*/  @!P0 BRA `(.L_x_48) ;  /* 0x000000b800c48947 */ /* 0x002fea0003800000 */
.L_x_201:
[----:B------:R-:W-:-:S04]  /*2a20*/  UIADD3 UR6, UPT, UPT, UR6, 0x1, URZ ;  /* 0x0000000106067890 */ /* 0x000fc8000fffe0ff */
[----:B------:R-:W-:-:S04]  /*2a30*/  UISETP.NE.AND UP0, UPT, UR6, 0x6, UPT ;  /* 0x000000060600788c */ /* 0x000fc8000bf05270 */
[----:B------:R-:W-:Y:S02]  /*2a40*/  USEL UR7, URZ, 0x1, UP0 ;  /* 0x00000001ff077887 */ /* 0x000fe40008000000 */
[----:B------:R-:W-:-:S04]  /*2a50*/  USEL UR6, UR6, URZ, UP0 ;  /* 0x000000ff06067287 */ /* 0x000fc80008000000 */
[----:B------:R-:W-:Y:S01]  /*2a60*/  ULEA UR5, UR6, UR4, 0x3 ;  /* 0x0000000406057291 */ /* 0x000fe2000f8e18ff */
[----:B------:R-:W-:-:S04]  /*2a70*/  LOP3.LUT R2, R2, UR7, RZ, 0x3c, !PT ;  /* 0x0000000702027c12 */ /* 0x000fc8000f8e3cff */
[----:B-1----:R-:W-:-:S04]  /*2a80*/  SHF.L.U32 R3, R2, 0x1f, RZ ;  /* 0x0000001f02037819 */ /* 0x002fc800000006ff */
[----:B------:R-:W1:Y:S02]  /*2a90*/  SYNCS.PHASECHK.TRANS64.TRYWAIT P0, [UR5], R3 ;  /* 0x00000003ff0075a7 */ /* 0x000e640008001105 */
[----:B-1----:R-:W-:Y:S05]  /*2aa0*/  @!P0 BRA `(.L_x_49) ;  /* 0x000000b800b88947 */ /* 0x002fea0003800000 */
.L_x_203:
        /* <DEDUP_REMOVED lines=9> */
.L_x_205:
        /* <DEDUP_REMOVED lines=9> */
.L_x_207:
[----:B------:R-:W-:-:S04]  /*2bd0*/  UIADD3 UR6, UPT, UPT, UR6, 0x1, URZ ;  /* 0x0000000106067890 */ /* 0x000fc8000fffe0ff */
[----:B------:R-:W-:-:S04]  /*2be0*/  UISETP.NE.AND UP0, UPT, UR6, 0x6, UPT ;  /* 0x000000060600788c */ /* 0x000fc8000bf05270 */
[----:B------:R-:W-:Y:S02]  /*2bf0*/  USEL UR5, URZ, 0x1, UP0 ;  /* 0x00000001ff057887 */ /* 0x000fe40008000000 */
[----:B------:R-:W-:-:S04]  /*2c00*/  USEL UR6, UR6, URZ, UP0 ;  /* 0x000000ff06067287 */ /* 0x000fc80008000000 */
[----:B------:R-:W-:Y:S01]  /*2c10*/  ULEA UR6, UR6, UR4, 0x3 ;  /* 0x0000000406067291 */ /* 0x000fe2000f8e18ff */
[----:B------:R-:W-:-:S04]  /*2c20*/  LOP3.LUT R2, R2, UR5, RZ, 0x3c, !PT ;  /* 0x0000000502027c12 */ /* 0x000fc8000f8e3cff */
[----:B------:R-:W-:Y:S01]  /*2c30*/  SHF.L.U32 R2, R2, 0x1f, RZ ;  /* 0x0000001f02027819 */ /* 0x000fe200000006ff */
[----:B-1--4-:R-:W-:-:S07]  /*2c40*/  IMAD.U32 R0, RZ, RZ, UR6 ;  /* 0x00000006ff007e24 */ /* 0x012fce000f8e00ff */
.L_x_52:
[----:B-1----:R1:W2:Y:S02]  /*2c50*/  SYNCS.PHASECHK.TRANS64.TRYWAIT P0, [R0+URZ], R2 ;  /* 0x00000002000075a7 */ /* 0x0022a400080011ff */
[----:B--2---:R-:W-:Y:S05]  /*2c60*/  @!P0 NANOSLEEP.SYNCS 0x989680 ;  /* 0x009896800000895d */ /* 0x004fea0003900000 */
[----:B------:R-:W2:Y:S02]  /*2c70*/  @!P0 SYNCS.PHASECHK.TRANS64 P0, [R0+URZ], R2 ;  /* 0x00000002000085a7 */ /* 0x000ea400080010ff */
[----:B--2---:R-:W-:Y:S05]  /*2c80*/  @P0 EXIT ;  /* 0x000000000000094d */ /* 0x004fea0003800000 */
[----:B------:R-:W-:Y:S05]  /*2c90*/  BRA `(.L_x_52) ;  /* 0xfffffffc00ec7947 */ /* 0x000fea000383ffff */
.L_x_22:
[----:B------:R-:W-:-:S04]  /*2ca0*/  UISETP.NE.AND UP1, UPT, UR37, URZ, UPT ;  /* 0x000000ff2500728c */ /* 0x000fc8000bf25270 */
[----:B------:R-:W-:-:S09]  /*2cb0*/  UISETP.NE.OR UP1, UPT, UR12, 0x1, UP1 ;  /* 0x000000010c00788c */ /* 0x000fd20008f25670 */
[----:B------:R-:W-:Y:S05]  /*2cc0*/  BRA.U UP1, `(.L_x_53) ;  /* 0x0000000501487547 */ /* 0x000fea000b800000 */
[----:B------:R-:W-:Y:S01]  /*2cd0*/  ISETP.GE.U32.AND P2, PT, R2, 0x4, PT ;  /* 0x000000040200780c */ /* 0x000fe20003f46070 */
[----:B------:R-:W-:Y:S01]  /*2ce0*/  IMAD.MOV.U32 R12, RZ, RZ, 0x1 ;  /* 0x00000001ff0c7424 */ /* 0x000fe200078e00ff */
[----:B------:R-:W-:Y:S02]  /*2cf0*/  CS2R R10, SRZ ;  /* 0x00000000000a7805 */ /* 0x000fe4000001ff00 */
[----:B------:R-:W-:Y:S01]  /*2d00*/  CS2R R8, SRZ ;  /* 0x0000000000087805 */ /* 0x000fe2000001ff00 */
[----:B------:R-:W-:Y:S01]  /*2d10*/  UMOV UR4, 0x400 ;  /* 0x0000040000047882 */ /* 0x000fe20000000000 */
[----:B------:R-:W-:Y:S01]  /*2d20*/  UMOV UR6, URZ ;  /* 0x000000ff00067c82 */ /* 0x000fe20008000000 */
[----:B------:R-:W-:-:S12]  /*2d30*/  ULEA UR37, UR37, UR4, 0x18 ;  /* 0x0000000425257291 */ /* 0x000fd8000f8ec0ff */
.L_x_57:
[----:B------:R-:W-:Y:S02]  /*2d40*/  LEA R0, R8, UR37, 0x3 ;  /* 0x0000002508007c11 */ /* 0x000fe4000f8e18ff */
[----:B------:R-:W-:-:S03]  /*2d50*/  SHF.L.U32 R4, R9, 0x1f, RZ ;  /* 0x0000001f09047819 */ /* 0x000fc600000006ff */
[----:B------:R-:W-:Y:S01]  /*2d60*/  VIADD R5, R0, 0x100 ;  /* 0x0000010000057836 */ /* 0x000fe20000000000 */
[----:B------:R-:W2:Y:S02]  /*2d70*/  SYNCS.PHASECHK.TRANS64.TRYWAIT P0, [R0+URZ+0xf0], R4 ;  /* 0x0000f004000075a7 */ /* 0x000ea400080011ff */
[----:B--2---:R-:W-:Y:S05]  /*2d80*/  @!P0 BRA `(.L_x_54) ;  /* 0x000000b800488947 */ /* 0x004fea0003800000 */
.L_x_208:
[----:B------:R-:W-:Y:S01]  /*2d90*/  ULEA UR5, UR6, UR37, 0x3 ;  /* 0x0000002506057291 */ /* 0x000fe2000f8e18ff */
[----:B--2---:R-:W-:Y:S01]  /*2da0*/  PRMT R0, RZ, 0x654, R5 ;  /* 0x00000654ff007816 */ /* 0x004fe20000000005 */
[----:B------:R-:W-:Y:S01]  /*2db0*/  @!P2 IMAD.MOV.U32 R4, RZ, RZ, 0x10 ;  /* 0x00000010ff04a424 */ /* 0x000fe200078e00ff */
[----:B------:R-:W-:Y:S01]  /*2dc0*/  SHF.L.U32 R5, R12, 0x1f, RZ ;  /* 0x0000001f0c057819 */ /* 0x000fe200000006ff */
[----:B------:R-:W-:Y:S01]  /*2dd0*/  UIADD3 UR4, UPT, UPT, UR5, 0xb0, URZ ;  /* 0x000000b005047890 */ /* 0x000fe2000fffe0ff */
[----:B------:R2:W-:Y:S05]  /*2de0*/  SYNCS.ARRIVE.TRANS64.RED.A1T0 RZ, [R0+URZ], RZ ;  /* 0x000000ff00ff79a7 */ /* 0x0005ea00081004ff */
[----:B------:R-:W-:Y:S01]  /*2df0*/  IMAD.U32 R6, RZ, RZ, UR4 ;  /* 0x00000004ff067e24 */ /* 0x000fe2000f8e00ff */
[----:B------:R-:W3:Y:S04]  /*2e00*/  SYNCS.PHASECHK.TRANS64.TRYWAIT P0, [UR5+0xc0], R5 ;  /* 0x0000c005ff0075a7 */ /* 0x000ee80008001105 */
[----:B------:R-:W-:Y:S01]  /*2e10*/  PRMT R6, R2, 0x654, R6 ;  /* 0x0000065402067816 */ /* 0x000fe20000000006 */
[----:B--23--:R-:W-:Y:S06]  /*2e20*/  @!P0 BRA `(.L_x_55) ;  /* 0x000000b800348947 */ /* 0x00cfec0003800000 */
.L_x_210:
[----:B------:R-:W-:Y:S01]  /*2e30*/  ULEA UR4, UR6, UR37, 0x4 ;  /* 0x0000002506047291 */ /* 0x000fe2000f8e20ff */
[----:B------:R-:W-:Y:S01]  /*2e40*/  SEL R3, R6, R3, !P2 ;  /* 0x0000000306037207 */ /* 0x000fe20005000000 */
[----:B------:R-:W-:Y:S01]  /*2e50*/  UIADD3 UR5, UPT, UPT, UR5, 0xb0, URZ ;  /* 0x000000b005057890 */ /* 0x000fe2000fffe0ff */
[----:B--2---:R-:W-:Y:S01]  /*2e60*/  LEA R0, R11, UR37, 0x3 ;  /* 0x000000250b007c11 */ /* 0x004fe2000f8e18ff */
[----:B------:R-:W-:Y:S01]  /*2e70*/  UIADD3 UR4, UPT, UPT, UR4, 0x120, URZ ;  /* 0x0000012004047890 */ /* 0x000fe2000fffe0ff */
[----:B------:R2:W-:Y:S01]  /*2e80*/  @!P2 SYNCS.ARRIVE.TRANS64.RED RZ, [R3+URZ], R4 ;  /* 0x0000000403ffa9a7 */ /* 0x0005e200080004ff */
[----:B------:R-:W-:Y:S01]  /*2e90*/  UIADD3 UR6, UPT, UPT, UR6, 0x1, URZ ;  /* 0x0000000106067890 */ /* 0x000fe2000fffe0ff */
[----:B------:R-:W-:-:S03]  /*2ea0*/  VIADD R8, R8, 0x1 ;  /* 0x0000000108087836 */ /* 0x000fc60000000000 */
[----:B------:R-:W-:Y:S02]  /*2eb0*/  UISETP.NE.AND UP0, UPT, UR6, 0x2, UPT ;  /* 0x000000020600788c */ /* 0x000fe4000bf05270 */
[----:B------:R-:W-:Y:S01]  /*2ec0*/  ISETP.NE.AND P0, PT, R8, 0x2, PT ;  /* 0x000000020800780c */ /* 0x000fe20003f05270 */
[----:B------:R-:W-:Y:S06]  /*2ed0*/  UGETNEXTWORKID.BROADCAST [UR4], [UR5] ;  /* 0x00000000040073ca */ /* 0x000fec0008000100 */
[----:B------:R-:W-:Y:S02]  /*2ee0*/  USEL UR4, URZ, 0x1, UP0 ;  /* 0x00000001ff047887 */ /* 0x000fe40008000000 */
[----:B------:R-:W-:-:S04]  /*2ef0*/  USEL UR6, UR6, URZ, UP0 ;  /* 0x000000ff06067287 */ /* 0x000fc80008000000 */
[----:B------:R-:W-:Y:S02]  /*2f00*/  LOP3.LUT R12, R12, UR4, RZ, 0x3c, !PT ;  /* 0x000000040c0c7c12 */ /* 0x000fe4000f8e3cff */
[----:B--2---:R-:W-:-:S04]  /*2f10*/  SHF.L.U32 R4, R10, 0x1f, RZ ;  /* 0x0000001f0a047819 */ /* 0x004fc800000006ff */
[----:B------:R-:W2:Y:S02]  /*2f20*/  SYNCS.PHASECHK.TRANS64.TRYWAIT P1, [R0+URZ+0xb0], R4 ;  /* 0x0000b004000075a7 */ /* 0x000ea400080211ff */
[----:B--2---:R-:W-:Y:S05]  /*2f30*/  @!P1 BRA `(.L_x_56) ;  /* 0x000000b800089947 */ /* 0x004fea0003800000 */
.L_x_211:
[C---:B--2---:R-:W-:Y:S01]  /*2f40*/  LEA R4, R11.reuse, UR37, 0x4 ;  /* 0x000000250b047c11 */ /* 0x044fe2000f8e20ff */
[----:B------:R-:W-:Y:S01]  /*2f50*/  VIADD R0, R0, 0xc0 ;  /* 0x000000c000007836 */ /* 0x000fe20000000000 */
[----:B------:R-:W-:Y:S01]  /*2f60*/  SEL R8, R8, RZ, P0 ;  /* 0x000000ff08087207 */ /* 0x000fe20000000000 */
[----:B------:R-:W-:-:S03]  /*2f70*/  VIADD R11, R11, 0x1 ;  /* 0x000000010b0b7836 */ /* 0x000fc60000000000 */
[----:B------:R-:W2:Y:S01]  /*2f80*/  LDS.128 R4, [R4+0x120] ;  /* 0x0001200004047984 */ /* 0x000ea20000000c00 */
[----:B------:R-:W-:Y:S02]  /*2f90*/  PRMT R0, RZ, 0x654, R0 ;  /* 0x00000654ff007816 */ /* 0x000fe40000000000 */
[C---:B------:R-:W-:Y:S01]  /*2fa0*/  ISETP.NE.AND P1, PT, R11.reuse, 0x2, PT ;  /* 0x000000020b00780c */ /* 0x040fe20003f25270 */
[----:B------:R-:W-:Y:S01]  /*2fb0*/  @!PT LDS RZ, [RZ] ;  /* 0x00000000fffff984 */ /* 0x000fe20000000800 */
[----:B------:R-:W-:Y:S01]  /*2fc0*/  @!PT LDS RZ, [RZ] ;  /* 0x00000000fffff984 */ /* 0x000fe20000000800 */
[----:B------:R-:W-:Y:S01]  /*2fd0*/  @!PT LDS RZ, [RZ] ;  /* 0x00000000fffff984 */ /* 0x000fe20000000800 */
[----:B------:R-:W-:Y:S01]  /*2fe0*/  @!PT LDS RZ, [RZ] ;  /* 0x00000000fffff984 */ /* 0x000fe20000000800 */
[----:B------:R3:W-:Y:S06]  /*2ff0*/  MEMBAR.ALL.CTA ;  /* 0x0000000000007992 */ /* 0x0007ec0000008000 */
[----:B---3--:R-:W3:Y:S01]  /*3000*/  FENCE.VIEW.ASYNC.S ;  /* 0x00000000000073c6 */ /* 0x008ee20000000000 */
[----:B------:R-:W-:Y:S01]  /*3010*/  SEL R11, R11, RZ, P1 ;  /* 0x000000ff0b0b7207 */ /* 0x000fe20000800000 */
[----:B---3--:R3:W-:Y:S01]  /*3020*/  SYNCS.ARRIVE.TRANS64.RED.A1T0 RZ, [R0+URZ], RZ ;  /* 0x000000ff00ff79a7 */ /* 0x0087e200081004ff */
[----:B--2---:R-:W-:-:S02]  /*3030*/  LOP3.LUT P3, RZ, R6, 0x1, RZ, 0xc0, !PT ;  /* 0x0000000106ff7812 */ /* 0x004fc4000786c0ff */
[----:B------:R-:W-:-:S04]  /*3040*/  SEL R4, RZ, 0x1, P1 ;  /* 0x00000001ff047807 */ /* 0x000fc80000800000 */
[----:B------:R-:W-:Y:S02]  /*3050*/  LOP3.LUT R10, R10, R4, RZ, 0x3c, !PT ;  /* 0x000000040a0a7212 */ /* 0x000fe400078e3cff */
[----:B---3--:R-:W-:-:S04]  /*3060*/  SEL R0, RZ, 0x1, P0 ;  /* 0x00000001ff007807 */ /* 0x008fc80000000000 */
[----:B------:R-:W-:Y:S01]  /*3070*/  LOP3.LUT R9, R9, R0, RZ, 0x3c, !PT ;  /* 0x0000000009097212 */ /* 0x000fe200078e3cff */
[----:B------:R-:W-:Y:S06]  /*3080*/  @P3 BRA `(.L_x_57) ;  /* 0xfffffffc002c3947 */ /* 0x000fec000383ffff */
[----:B------:R-:W-:Y:S01]  /*3090*/  ULEA UR5, UR6, UR37, 0x3 ;  /* 0x0000002506057291 */ /* 0x000fe2000f8e18ff */
[----:B------:R-:W-:-:S08]  /*30a0*/  SHF.L.U32 R2, R12, 0x1f, RZ ;  /* 0x0000001f0c027819 */ /* 0x000fd000000006ff */
[----:B------:R-:W2:Y:S02]  /*30b0*/  SYNCS.PHASECHK.TRANS64 P0, [UR5+0xc0], R2 ;  /* 0x0000c002ff0075a7 */ /* 0x000ea40008001005 */
[----:B--2---:R-:W-:Y:S05]  /*30c0*/  @P0 BRA `(.L_x_58) ;  /* 0x0000000000080947 */ /* 0x004fea0003800000 */
[----:B------:R-:W2:Y:S02]  /*30d0*/  SYNCS.PHASECHK.TRANS64.TRYWAIT P0, [UR5+0xc0], R2 ;  /* 0x0000c002ff0075a7 */ /* 0x000ea40008001105 */
[----:B--2---:R-:W-:Y:S05]  /*30e0*/  @!P0 BRA `(.L_x_59) ;  /* 0x000000b400b08947 */ /* 0x004fea0003800000 */
.L_x_58:
[----:B------:R-:W-:-:S04]  /*30f0*/  UIADD3 UR4, UPT, UPT, UR6, 0x1, URZ ;  /* 0x0000000106047890 */ /* 0x000fc8000fffe0ff */
[----:B------:R-:W-:-:S04]  /*3100*/  UISETP.NE.AND UP0, UPT, UR4, 0x2, UPT ;  /* 0x000000020400788c */ /* 0x000fc8000bf05270 */
[----:B------:R-:W-:Y:S02]  /*3110*/  USEL UR7, URZ, 0x1, UP0 ;  /* 0x00000001ff077887 */ /* 0x000fe40008000000 */
[----:B------:R-:W-:-:S04]  /*3120*/  USEL UR4, UR4, URZ, UP0 ;  /* 0x000000ff04047287 */ /* 0x000fc80008000000 */
[----:B------:R-:W-:Y:S01]  /*3130*/  ULEA UR4, UR4, UR37, 0x3 ;  /* 0x0000002504047291 */ /* 0x000fe2000f8e18ff */
[----:B--2---:R-:W-:-:S04]  /*3140*/  LOP3.LUT R2, R12, UR7, RZ, 0x3c, !PT ;  /* 0x000000070c027c12 */ /* 0x004fc8000f8e3cff */
[----:B------:R-:W-:-:S04]  /*3150*/  SHF.L.U32 R0, R2, 0x1f, RZ ;  /* 0x0000001f02007819 */ /* 0x000fc800000006ff */
[----:B------:R-:W2:Y:S02]  /*3160*/  SYNCS.PHASECHK.TRANS64 P0, [UR4+0xc0], R0 ;  /* 0x0000c000ff0075a7 */ /* 0x000ea40008001004 */
[----:B-12---:R-:W-:Y:S05]  /*3170*/  @P0 EXIT ;  /* 0x000000000000094d */ /* 0x006fea0003800000 */
[----:B------:R-:W-:Y:S02]  /*3180*/  SHF.L.U32 R2, R2, 0x1f, RZ ;  /* 0x0000001f02027819 */ /* 0x000fe400000006ff */
[----:B------:R-:W-:-:S07]  /*3190*/  MOV R0, UR4 ;  /* 0x0000000400007c02 */ /* 0x000fce0008000f00 */
.L_x_60:
[----:B-1----:R1:W2:Y:S02]  /*31a0*/  SYNCS.PHASECHK.TRANS64.TRYWAIT P0, [R0+URZ+0xc0], R2 ;  /* 0x0000c002000075a7 */ /* 0x0022a400080011ff */
[----:B--2---:R-:W-:Y:S05]  /*31b0*/  @!P0 NANOSLEEP.SYNCS 0x989680 ;  /* 0x009896800000895d */ /* 0x004fea0003900000 */
[----:B------:R-:W2:Y:S02]  /*31c0*/  @!P0 SYNCS.PHASECHK.TRANS64 P0, [R0+URZ+0xc0], R2 ;  /* 0x0000c002000085a7 */ /* 0x000ea400080010ff */
[----:B--2---:R-:W-:Y:S05]  /*31d0*/  @P0 EXIT ;  /* 0x000000000000094d */ /* 0x004fea0003800000 */
[----:B------:R-:W-:Y:S05]  /*31e0*/  BRA `(.L_x_60) ;  /* 0xfffffffc00ec7947 */ /* 0x000fea000383ffff */
.L_x_53:
[----:B------:R-:W-:Y:S05]  /*31f0*/  BRA.U UP3, `(.L_x_61) ;  /* 0x0000001103207547 */ /* 0x000fea000b800000 */
[----:B------:R-:W-:Y:S01]  /*3200*/  UMOV UR4, 0x40 ;  /* 0x0000004000047882 */ /* 0x000fe20000000000 */
[----:B------:R-:W-:Y:S01]  /*3210*/  NOP ;  /* 0x0000000000007918 */ /* 0x000fe20000000000 */
[----:B------:R-:W-:Y:S01]  /*3220*/  ULEA UR4, UR37, UR4, 0x18 ;  /* 0x0000000425047291 */ /* 0x000fe2000f8ec0ff */
[----:B------:R-:W-:Y:S02]  /*3230*/  UMOV UR5, 0x400 ;  /* 0x0000040000057882 */ /* 0x000fe40000000000 */
[----:B------:R-:W-:-:S06]  /*3240*/  ULEA UR37, UR37, UR5, 0x18 ;  /* 0x0000000525257291 */ /* 0x000fcc000f8ec0ff */
[----:B------:R-:W2:Y:S02]  /*3250*/  LDS.U8 R2, [UR4+0x1c] ;  /* 0x00001c04ff027984 */ /* 0x000ea40008000000 */
[----:B--2---:R-:W-:-:S13]  /*3260*/  ISETP.NE.AND P0, PT, R2, RZ, PT ;  /* 0x000000ff0200720c */ /* 0x004fda0003f05270 */
[----:B------:R-:W-:Y:S05]  /*3270*/  @P0 BRA `(.L_x_62) ;  /* 0x0000000000580947 */ /* 0x000fea0003800000 */
[----:B------:R-:W-:-:S13]  /*3280*/  ELECT P0, URZ, PT ;  /* 0x0000000000ff782f */ /* 0x000fda0003800000 */
[----:B------:R-:W-:Y:S05]  /*3290*/  @!P0 BRA `(.L_x_63) ;  /* 0x0000000000608947 */ /* 0x000fea0003800000 */
[----:B------:R-:W-:Y:S01]  /*32a0*/  UMOV UR5, 0x10 ;  /* 0x0000001000057882 */ /* 0x000fe20000000000 */
[----:B------:R-:W-:Y:S01]  /*32b0*/  HFMA2 R2, -RZ, RZ, 0, 5.9604644775390625e-08 ;  /* 0x00000001ff027431 */ /* 0x000fe200000001ff */
[----:B------:R-:W-:-:S03]  /*32c0*/  MOV R3, 0xffff ;  /* 0x0000ffff00037802 */ /* 0x000fc60000000f00 */
[----:B------:R-:W-:Y:S04]  /*32d0*/  DEPBAR.LE SB2, 0x36 ;  /* 0x0000ad800000791a */ /* 0x000fe80000000000 */
[----:B------:R-:W2:Y:S02]  /*32e0*/  UTCATOMSWS.FIND_AND_SET.ALIGN UP0, UR5, UR5 ;  /* 0x00000005000575e3 */ /* 0x000ea40008000800 */
[----:B--2---:R-:W-:Y:S01]  /*32f0*/  MOV R4, UR5 ;  /* 0x0000000500047c02 */ /* 0x004fe20008000f00 */
[----:B------:R-:W-:Y:S06]  /*3300*/  BRA.U UP0, `(.L_x_64) ;  /* 0x0000000100187547 */ /* 0x000fec000b800000 */
.L_x_65:
[----:B------:R-:W-:Y:S05]  /*3310*/  NANOSLEEP 0x64 ;  /* 0x000000640000795d */ /* 0x000fea0003800000 */
[----:B------:R-:W-:-:S05]  /*3320*/  UMOV UR5, 0x10 ;  /* 0x0000001000057882 */ /* 0x000fca0000000000 */
[----:B------:R-:W-:Y:S04]  /*3330*/  DEPBAR.LE SB2, 0x36 ;  /* 0x0000ad800000791a */ /* 0x000fe80000000000 */
[----:B------:R-:W2:Y:S02]  /*3340*/  UTCATOMSWS.FIND_AND_SET.ALIGN UP0, UR5, UR5 ;  /* 0x00000005000575e3 */ /* 0x000ea40008000800 */
[----:B--2---:R-:W-:Y:S01]  /*3350*/  MOV R4, UR5 ;  /* 0x0000000500047c02 */ /* 0x004fe20008000f00 */
[----:B------:R-:W-:Y:S05]  /*3360*/  BRA.U !UP0, `(.L_x_65) ;  /* 0xfffffffd08e87547 */ /* 0x000fea000b83ffff */
.L_x_64:
[-C--:B------:R-:W-:Y:S02]  /*3370*/  SHF.L.U32 R3, R3, R4.reuse, RZ ;  /* 0x0000000403037219 */ /* 0x080fe400000006ff */
[----:B------:R-:W-:Y:S01]  /*3380*/  SHF.L.U32 R2, R2, R4, RZ ;  /* 0x0000000402027219 */ /* 0x000fe200000006ff */
[----:B------:R-:W-:Y:S02]  /*3390*/  IMAD.SHL.U32 R4, R4, 0x20, RZ ;  /* 0x0000002004047824 */ /* 0x000fe400078e00ff */
[----:B------:R2:W-:Y:S04]  /*33a0*/  ATOMS.OR RZ, [UR4+0x14], R3 ;  /* 0x00001403ffff798c */ /* 0x0005e8000b000004 */
[----:B------:R2:W-:Y:S04]  /*33b0*/  ATOMS.OR RZ, [UR4+0x18], R2 ;  /* 0x00001802ffff798c */ /* 0x0005e8000b000004 */
[----:B------:R2:W-:Y:S01]  /*33c0*/  STS [UR37+0x140], R4 ;  /* 0x00014004ff007988 */ /* 0x0005e20008000825 */
[----:B------:R-:W-:Y:S05]  /*33d0*/  BRA `(.L_x_63) ;  /* 0x0000000000107947 */ /* 0x000fea0003800000 */
.L_x_62:
[----:B------:R-:W-:-:S05]  /*33e0*/  MOV R2, 0xffffffff ;  /* 0xffffffff00027802 */ /* 0x000fca0000000f00 */
[----:B------:R2:W-:Y:S02]  /*33f0*/  STS [UR37+0x140], R2 ;  /* 0x00014002ff007988 */ /* 0x0005e40008000825 */
[----:B--2---:R-:W-:Y:S02]  /*3400*/  MOV R2, 0x3420 ;  /* 0x0000342000027802 */ /* 0x004fe40000000f00 */
[----:B-1---5:R-:W-:Y:S05]  /*3410*/  CALL.REL.NOINC `($__internal_1_$__cuda_sm10x_tcgen05_guardrail_trap_phase_invalid_during_alloc) ;  /* 0x000000bc007c7944 */ /* 0x022fea0003c00000 */
.L_x_63:
[----:B------:R-:W-:Y:S05]  /*3420*/  WARPSYNC.ALL ;  /* 0x0000000000007948 */ /* 0x000fea0003800000 */
[----:B------:R-:W3:Y:S01]  /*3430*/  S2UR UR13, SR_CgaCtaId ;  /* 0x00000000000d79c3 */ /* 0x000ee20000008800 */
[----:B------:R-:W-:Y:S01]  /*3440*/  UMOV UR4, 0x400 ;  /* 0x0000040000047882 */ /* 0x000fe20000000000 */
[----:B------:R-:W-:-:S06]  /*3450*/  NOP ;  /* 0x0000000000007918 */ /* 0x000fcc0000000000 */
[----:B------:R-:W-:Y:S06]  /*3460*/  BAR.ARV 0x6, 0xa0 ;  /* 0x0182800000007b1d */ /* 0x000fec0000002000 */
[----:B------:R-:W4:Y:S01]  /*3470*/  LDCU UR14, c[0x0][0x38c] ;  /* 0x00007180ff0e77ac */ /* 0x000f220008000800 */
[----:B------:R-:W-:Y:S01]  /*3480*/  LOP3.LUT R0, R0, 0xffff, RZ, 0xc0, !PT ;  /* 0x0000ffff00007812 */ /* 0x000fe200078ec0ff */
[----:B------:R-:W-:Y:S01]  /*3490*/  IMAD.MOV.U32 R11, RZ, RZ, 0x1 ;  /* 0x00000001ff0b7424 */ /* 0x000fe200078e00ff */
[----:B------:R-:W-:Y:S01]  /*34a0*/  CS2R R8, SRZ ;  /* 0x0000000000087805 */ /* 0x000fe2000001ff00 */
[----:B------:R-:W-:Y:S01]  /*34b0*/  IMAD.MOV.U32 R10, RZ, RZ, RZ ;  /* 0x000000ffff0a7224 */ /* 0x000fe200078e00ff */
[----:B------:R-:W-:Y:S01]  /*34c0*/  R2UR UR17, R0 ;  /* 0x00000000001172ca */ /* 0x000fe200000e0000 */
[----:B------:R-:W-:Y:S01]  /*34d0*/  UMOV UR28, URZ ;  /* 0x000000ff001c7c82 */ /* 0x000fe20008000000 */
[----:B------:R-:W-:Y:S01]  /*34e0*/  UMOV UR27, URZ ;  /* 0x000000ff001b7c82 */ /* 0x000fe20008000000 */
[----:B---3--:R-:W-:Y:S01]  /*34f0*/  ULEA UR13, UR13, UR4, 0x18 ;  /* 0x000000040d0d7291 */ /* 0x008fe2000f8ec0ff */
[----:B------:R-:W3:Y:S03]  /*3500*/  LDCU UR4, c[0x0][0x38c] ;  /* 0x00007180ff0477ac */ /* 0x000ee60008000800 */
[----:B------:R-:W-:-:S02]  /*3510*/  UIADD3 UR19, UPT, UPT, UR13, 0x4300, URZ ;  /* 0x000043000d137890 */ /* 0x000fc4000fffe0ff */
[----:B------:R-:W-:-:S03]  /*3520*/  UIADD3 UR20, UPT, UPT, UR13, 0x1c300, URZ ;  /* 0x0001c3000d147890 */ /* 0x000fc6000fffe0ff */
[----:B--2---:R-:W2:Y:S01]  /*3530*/  LDS R2, [UR13+0x140] ;  /* 0x0001400dff027984 */ /* 0x004ea20008000800 */
[----:B------:R-:W-:Y:S02]  /*3540*/  UIADD3 UR21, UPT, UPT, UR13, 0x34300, URZ ;  /* 0x000343000d157890 */ /* 0x000fe4000fffe0ff */
[----:B------:R-:W-:Y:S02]  /*3550*/  UIADD3 UR22, UPT, UPT, UR13, 0x34f00, URZ ;  /* 0x00034f000d167890 */ /* 0x000fe4000fffe0ff */
[----:B------:R-:W-:Y:S02]  /*3560*/  USHF.R.U32.HI UR19, URZ, 0x4, UR19 ;  /* 0x00000004ff137899 */ /* 0x000fe40008011613 */
[----:B------:R-:W-:Y:S02]  /*3570*/  USHF.R.U32.HI UR20, URZ, 0x4, UR20 ;  /* 0x00000004ff147899 */ /* 0x000fe40008011614 */
[----:B------:R-:W-:Y:S02]  /*3580*/  USHF.R.U32.HI UR21, URZ, 0x4, UR21 ;  /* 0x00000004ff157899 */ /* 0x000fe40008011615 */
[----:B---3--:R-:W-:-:S02]  /*3590*/  UIADD3 UR4, UPT, UPT, UR4, 0x7f, URZ ;  /* 0x0000007f04047890 */ /* 0x008fc4000fffe0ff */
[----:B------:R-:W-:Y:S02]  /*35a0*/  USHF.R.U32.HI UR22, URZ, 0x4, UR22 ;  /* 0x00000004ff167899 */ /* 0x000fe40008011616 */
[----:B------:R-:W-:Y:S02]  /*35b0*/  USHF.R.S32.HI UR12, URZ, 0x1f, UR4 ;  /* 0x0000001fff0c7899 */ /* 0x000fe40008011404 */
[----:B------:R-:W-:Y:S02]  /*35c0*/  ULOP3.LUT UR19, UR19, 0x3fff, URZ, 0xc0, !UPT ;  /* 0x00003fff13137892 */ /* 0x000fe4000f8ec0ff */
[----:B------:R-:W-:Y:S02]  /*35d0*/  ULEA.HI UR12, UR12, UR4, URZ, 0x7 ;  /* 0x000000040c0c7291 */ /* 0x000fe4000f8f38ff */
[----:B------:R-:W-:Y:S02]  /*35e0*/  ULOP3.LUT UR20, UR20, 0x3fff, URZ, 0xc0, !UPT ;  /* 0x00003fff14147892 */ /* 0x000fe4000f8ec0ff */
[----:B------:R-:W-:-:S02]  /*35f0*/  USHF.R.S32.HI UR12, URZ, 0x7, UR12 ;  /* 0x00000007ff0c7899 */ /* 0x000fc4000801140c */
[----:B------:R-:W-:Y:S02]  /*3600*/  ULOP3.LUT UR21, UR21, 0x3fff, URZ, 0xc0, !UPT ;  /* 0x00003fff15157892 */ /* 0x000fe4000f8ec0ff */
[----:B------:R-:W-:Y:S02]  /*3610*/  UISETP.LT.AND UP0, UPT, UR12, 0x1, UPT ;  /* 0x000000010c00788c */ /* 0x000fe4000bf01270 */
[----:B------:R-:W-:Y:S02]  /*3620*/  ULOP3.LUT UR22, UR22, 0x3fff, URZ, 0xc0, !UPT ;  /* 0x00003fff16167892 */ /* 0x000fe4000f8ec0ff */
[----:B------:R-:W-:Y:S02]  /*3630*/  USEL UR18, UR12, 0x1, !UP0 ;  /* 0x000000010c127887 */ /* 0x000fe4000c000000 */
[----:B------:R-:W-:Y:S02]  /*3640*/  ULOP3.LUT UR19, UR19, 0x10000, URZ, 0xfc, !UPT ;  /* 0x0001000013137892 */ /* 0x000fe4000f8efcff */
[----:B------:R-:W-:-:S02]  /*3650*/  ULOP3.LUT UR20, UR20, 0x10000, URZ, 0xfc, !UPT ;  /* 0x0001000014147892 */ /* 0x000fc4000f8efcff */
[----:B------:R-:W-:Y:S02]  /*3660*/  ULOP3.LUT UR21, UR21, 0x10000, URZ, 0xfc, !UPT ;  /* 0x0001000015157892 */ /* 0x000fe4000f8efcff */
[----:B------:R-:W-:Y:S01]  /*3670*/  ULOP3.LUT UR22, UR22, 0x10000, URZ, 0xfc, !UPT ;  /* 0x0001000016167892 */ /* 0x000fe2000f8efcff */
[----:B--2---:R-:W-:Y:S01]  /*3680*/  R2UR UR29, R2 ;  /* 0x00000000021d72ca */ /* 0x004fe200000e0000 */
[----:B------:R-:W-:Y:S02]  /*3690*/  UIADD3 UR18, UPT, UPT, -UR18, URZ, URZ ;  /* 0x000000ff12127290 */ /* 0x000fe4000fffe1ff */
[----:B----4-:R-:W-:-:S10]  /*36a0*/  UISETP.GE.AND UP3, UPT, UR14, 0x1, UPT ;  /* 0x000000010e00788c */ /* 0x010fd4000bf66270 */
[----:B------:R-:W-:Y:S02]  /*36b0*/  UIADD3 UR10, UPT, UPT, UR29, 0x100, URZ ;  /* 0x000001001d0a7890 */ /* 0x000fe4000fffe0ff */
[----:B------:R-:W-:Y:S02]  /*36c0*/  UIADD3 UR8, UPT, UPT, UR29, 0x40000100, URZ ;  /* 0x400001001d087890 */ /* 0x000fe4000fffe0ff */
[----:B------:R-:W-:Y:S02]  /*36d0*/  UIADD3 UR6, UPT, UPT, UR29, -0x7fffff00, URZ ;  /* 0x800001001d067890 */ /* 0x000fe4000fffe0ff */
[----:B------:R-:W-:Y:S02]  /*36e0*/  UIADD3 UR4, UPT, UPT, UR29, -0x3fffff00, URZ ;  /* 0xc00001001d047890 */ /* 0x000fe4000fffe0ff */
[----:B------:R-:W-:Y:S02]  /*36f0*/  UIADD3 UR11, UPT, UPT, UR29, 0x104, URZ ;  /* 0x000001041d0b7890 */ /* 0x000fe4000fffe0ff */
[----:B------:R-:W-:-:S02]  /*3700*/  UIADD3 UR9, UPT, UPT, UR29, 0x40000104, URZ ;  /* 0x400001041d097890 */ /* 0x000fc4000fffe0ff */
[----:B------:R-:W-:Y:S02]  /*3710*/  UIADD3 UR7, UPT, UPT, UR29, -0x7ffffefc, URZ ;  /* 0x800001041d077890 */ /* 0x000fe4000fffe0ff */
[----:B------:R-:W-:Y:S02]  /*3720*/  UIADD3 UR5, UPT, UPT, UR29, -0x3ffffefc, URZ ;  /* 0xc00001041d057890 */ /* 0x000fe4000fffe0ff */
[----:B------:R-:W-:Y:S02]  /*3730*/  USHF.R.U32.HI UR37, URZ, 0x11, UR10 ;  /* 0x00000011ff257899 */ /* 0x000fe4000801160a */
[----:B------:R-:W-:Y:S02]  /*3740*/  USHF.R.U32.HI UR35, URZ, 0x11, UR8 ;  /* 0x00000011ff237899 */ /* 0x000fe40008011608 */
[----:B------:R-:W-:Y:S02]  /*3750*/  USHF.R.U32.HI UR33, URZ, 0x11, UR6 ;  /* 0x00000011ff217899 */ /* 0x000fe40008011606 */
[----:B------:R-:W-:-:S02]  /*3760*/  USHF.R.U32.HI UR31, URZ, 0x11, UR4 ;  /* 0x00000011ff1f7899 */ /* 0x000fc40008011604 */
[----:B------:R-:W-:Y:S02]  /*3770*/  USHF.R.U32.HI UR36, URZ, 0x1a, UR11 ;  /* 0x0000001aff247899 */ /* 0x000fe4000801160b */
[----:B------:R-:W-:Y:S02]  /*3780*/  USHF.R.U32.HI UR34, URZ, 0x1a, UR9 ;  /* 0x0000001aff227899 */ /* 0x000fe40008011609 */
[----:B------:R-:W-:Y:S02]  /*3790*/  USHF.R.U32.HI UR32, URZ, 0x1a, UR7 ;  /* 0x0000001aff207899 */ /* 0x000fe40008011607 */
[----:B------:R-:W-:Y:S02]  /*37a0*/  USHF.R.U32.HI UR30, URZ, 0x1a, UR5 ;  /* 0x0000001aff1e7899 */ /* 0x000fe40008011605 */
[----:B------:R-:W-:Y:S02]  /*37b0*/  ULOP3.LUT UR37, UR37, 0x6000, URZ, 0xc0, !UPT ;  /* 0x0000600025257892 */ /* 0x000fe4000f8ec0ff */
[----:B------:R-:W-:-:S02]  /*37c0*/  ULOP3.LUT UR35, UR35, 0x6000, URZ, 0xc0, !UPT ;  /* 0x0000600023237892 */ /* 0x000fc4000f8ec0ff */
[----:B------:R-:W-:Y:S02]  /*37d0*/  ULOP3.LUT UR33, UR33, 0x6000, URZ, 0xc0, !UPT ;  /* 0x0000600021217892 */ /* 0x000fe4000f8ec0ff */
[----:B------:R-:W-:Y:S02]  /*37e0*/  ULOP3.LUT UR31, UR31, 0x6000, URZ, 0xc0, !UPT ;  /* 0x000060001f1f7892 */ /* 0x000fe4000f8ec0ff */
[----:B------:R-:W-:Y:S02]  /*37f0*/  ULOP3.LUT UR36, UR36, 0x30, URZ, 0xc0, !UPT ;  /* 0x0000003024247892 */ /* 0x000fe4000f8ec0ff */
[----:B------:R-:W-:Y:S02]  /*3800*/  ULOP3.LUT UR34, UR34, 0x30, URZ, 0xc0, !UPT ;  /* 0x0000003022227892 */ /* 0x000fe4000f8ec0ff */
[----:B------:R-:W-:Y:S02]  /*3810*/  ULOP3.LUT UR32, UR32, 0x30, URZ, 0xc0, !UPT ;  /* 0x0000003020207892 */ /* 0x000fe4000f8ec0ff */
[----:B------:R-:W-:-:S02]  /*3820*/  ULOP3.LUT UR30, UR30, 0x30, URZ, 0xc0, !UPT ;  /* 0x000000301e1e7892 */ /* 0x000fc4000f8ec0ff */
[----:B------:R-:W-:Y:S02]  /*3830*/  ULOP3.LUT UR37, UR37, 0x8a0, URZ, 0xfc, !UPT ;  /* 0x000008a025257892 */ /* 0x000fe4000f8efcff */
[----:B------:R-:W-:Y:S02]  /*3840*/  ULOP3.LUT UR35, UR35, 0x8a0, URZ, 0xfc, !UPT ;  /* 0x000008a023237892 */ /* 0x000fe4000f8efcff */
[----:B------:R-:W-:Y:S02]  /*3850*/  ULOP3.LUT UR33, UR33, 0x8a0, URZ, 0xfc, !UPT ;  /* 0x000008a021217892 */ /* 0x000fe4000f8efcff */
[----:B------:R-:W-:Y:S02]  /*3860*/  ULOP3.LUT UR31, UR31, 0x8a0, URZ, 0xfc, !UPT ;  /* 0x000008a01f1f7892 */ /* 0x000fe4000f8efcff */
[----:B------:R-:W-:Y:S02]  /*3870*/  UPRMT UR37, UR36, 0x5410, UR37 ;  /* 0x0000541024257896 */ /* 0x000fe40008000025 */
[----:B------:R-:W-:-:S02]  /*3880*/  UPRMT UR35, UR34, 0x5410, UR35 ;  /* 0x0000541022237896 */ /* 0x000fc40008000023 */
[----:B------:R-:W-:Y:S02]  /*3890*/  UPRMT UR33, UR32, 0x5410, UR33 ;  /* 0x0000541020217896 */ /* 0x000fe40008000021 */
[----:B------:R-:W-:Y:S01]  /*38a0*/  UPRMT UR31, UR30, 0x5410, UR31 ;  /* 0x000054101e1f7896 */ /* 0x000fe2000800001f */
[----:B------:R-:W-:Y:S01]  /*38b0*/  UMOV UR36, URZ ;  /* 0x000000ff00247c82 */ /* 0x000fe20008000000 */
[----:B------:R-:W-:Y:S01]  /*38c0*/  UMOV UR34, URZ ;  /* 0x000000ff00227c82 */ /* 0x000fe20008000000 */
[----:B------:R-:W-:Y:S01]  /*38d0*/  UMOV UR32, URZ ;  /* 0x000000ff00207c82 */ /* 0x000fe20008000000 */
[----:B------:R-:W-:-:S08]  /*38e0*/  UMOV UR30, URZ ;  /* 0x000000ff001e7c82 */ /* 0x000fd00008000000 */
.L_x_72:
[----:B------:R-:W-:Y:S02]  /*38f0*/  LEA R0, R10, UR13, 0x3 ;  /* 0x0000000d0a007c11 */ /* 0x000fe4000f8e18ff */
[----:B------:R-:W-:Y:S02]  /*3900*/  SHF.L.U32 R2, R9, 0x1f, RZ ;  /* 0x0000001f09027819 */ /* 0x000fe400000006ff */
[----:B------:R-:W-:Y:S01]  /*3910*/  PLOP3.LUT P0, PT, PT, PT, UP3, 0x80, 0x8 ;  /* 0x000000000008781c */ /* 0x000fe20003f0f038 */
[----:B------:R-:W-:Y:S01]  /*3920*/  VIADD R3, R0, 0xc0 ;  /* 0x000000c000037836 */ /* 0x000fe20000000000 */
[----:B--2---:R-:W2:Y:S02]  /*3930*/  SYNCS.PHASECHK.TRANS64.TRYWAIT P1, [R0+URZ+0xb0], R2 ;  /* 0x0000b002000075a7 */ /* 0x004ea400080211ff */
[----:B--2-4-:R-:W-:Y:S09]  /*3940*/  @!P1 BRA `(.L_x_66) ;  /* 0x000000ac00b09947 */ /* 0x014ff20003800000 */
.L_x_213:
[----:B------:R-:W-:Y:S01]  /*3950*/  LEA R4, R10, UR13, 0x4 ;  /* 0x0000000d0a047c11 */ /* 0x000fe2000f8e20ff */
[----:B------:R-:W-:Y:S01]  /*3960*/  @UP3 ULEA UR14, UR27, UR13, 0x3 ;  /* 0x0000000d1b0e3291 */ /* 0x000fe2000f8e18ff */
[----:B------:R-:W-:Y:S01]  /*3970*/  PLOP3.LUT P2, PT, PT, PT, PT, 0x80, 0x8 ;  /* 0x000000000008781c */ /* 0x000fe20003f4f070 */
[----:B------:R-:W-:Y:S01]  /*3980*/  ULEA UR15, UR28, UR13, 0x3 ;  /* 0x0000000d1c0f7291 */ /* 0x000fe2000f8e18ff */
[----:B------:R-:W-:Y:S01]  /*3990*/  PRMT R3, RZ, 0x654, R3 ;  /* 0x00000654ff037816 */ /* 0x000fe20000000003 */
[----:B------:R-:W-:Y:S01]  /*39a0*/  ULEA UR16, UR28, UR29, 0x7 ;  /* 0x0000001d1c107291 */ /* 0x000fe2000f8e38ff */
[----:B------:R-:W3:Y:S01]  /*39b0*/  LDS.128 R4, [R4+0x120] ;  /* 0x0001200004047984 */ /* 0x000ee20000000c00 */
[----:B--2---:R-:W-:Y:S02]  /*39c0*/  @P0 SHF.L.U32 R2, R8, 0x1f, RZ ;  /* 0x0000001f08020819 */ /* 0x004fe400000006ff */
[----:B------:R-:W-:Y:S01]  /*39d0*/  SHF.L.U32 R0, R11, 0x1f, RZ ;  /* 0x0000001f0b007819 */ /* 0x000fe200000006ff */
[----:B------:R-:W-:Y:S01]  /*39e0*/  @!PT LDS RZ, [RZ] ;  /* 0x00000000fffff984 */ /* 0x000fe20000000800 */
[----:B------:R-:W-:Y:S01]  /*39f0*/  @!PT LDS RZ, [RZ] ;  /* 0x00000000fffff984 */ /* 0x000fe20000000800 */
[----:B------:R-:W-:Y:S01]  /*3a00*/  @!PT LDS RZ, [RZ] ;  /* 0x00000000fffff984 */ /* 0x000fe20000000800 */
[----:B------:R-:W-:Y:S01]  /*3a10*/  @!PT LDS RZ, [RZ] ;  /* 0x00000000fffff984 */ /* 0x000fe20000000800 */
[----:B------:R2:W-:Y:S06]  /*3a20*/  MEMBAR.ALL.CTA ;  /* 0x0000000000007992 */ /* 0x0005ec0000008000 */
[----:B--2---:R-:W2:Y:S02]  /*3a30*/  FENCE.VIEW.ASYNC.S ;  /* 0x00000000000073c6 */ /* 0x004ea40000000000 */
[----:B--2---:R2:W-:Y:S01]  /*3a40*/  SYNCS.ARRIVE.TRANS64.RED.A1T0 RZ, [R3+URZ], RZ ;  /* 0x000000ff03ff79a7 */ /* 0x0045e200081004ff */
[----:B------:R2:W4:Y:S01]  /*3a50*/  @P0 SYNCS.PHASECHK.TRANS64.TRYWAIT P2, [UR14], R2 ;  /* 0x00000002ff0005a7 */ /* 0x000522000804110e */
[----:B---3--:R-:W-:Y:S01]  /*3a60*/  LOP3.LUT P1, RZ, R6, 0x1, RZ, 0xc0, !PT ;  /* 0x0000000106ff7812 */ /* 0x008fe2000782c0ff */
[----:B------:R-:W3:Y:S02]  /*3a70*/  SYNCS.PHASECHK.TRANS64.TRYWAIT P0, [UR15+0xe0], R0 ;  /* 0x0000e000ff0075a7 */ /* 0x000ee4000800110f */
[----:B--234-:R-:W-:Y:S10]  /*3a80*/  @!P0 BRA `(.L_x_67) ;  /* 0x000000ac00748947 */ /* 0x01cff40003800000 */
.L_x_215:
[----:B------:R-:W-:Y:S01]  /*3a90*/  IADD3 R10, PT, PT, R10, 0x1, RZ ;  /* 0x000000010a0a7810 */ /* 0x000fe20007ffe0ff */
[----:B------:R-:W-:Y:S06]  /*3aa0*/  BRA.U !UP3, `(.L_x_68) ;  /* 0x000000010bdc7547 */ /* 0x000fec000b800000 */
[----:B------:R-:W-:Y:S01]  /*3ab0*/  UMOV UR26, URZ ;  /* 0x000000ff001a7c82 */ /* 0x000fe20008000000 */
[----:B------:R-:W-:Y:S01]  /*3ac0*/  UMOV UR25, UR18 ;  /* 0x0000001200197c82 */ /* 0x000fe20008000000 */
[----:B------:R-:W-:Y:S01]  /*3ad0*/  UMOV UR24, UR12 ;  /* 0x0000000c00187c82 */ /* 0x000fe20008000000 */
[----:B------:R-:W-:-:S05]  /*3ae0*/  UMOV UR23, UR27 ;  /* 0x0000001b00177c82 */ /* 0x000fca0008000000 */
.L_x_71:
[----:B------:R-:W-:Y:S02]  /*3af0*/  UIADD3 UR25, UPT, UPT, UR25, 0x1, URZ ;  /* 0x0000000119197890 */ /* 0x000fe4000fffe0ff */
[----:B---3--:R-:W-:Y:S02]  /*3b00*/  ULEA UR14, UR23, UR13, 0x3 ;  /* 0x0000000d170e7291 */ /* 0x008fe4000f8e18ff */
[----:B------:R-:W-:Y:S01]  /*3b10*/  UISETP.NE.AND UP0, UPT, UR25, URZ, UPT ;  /* 0x000000ff1900728c */ /* 0x000fe2000bf05270 */
[----:B----4-:R-:W-:Y:S10]  /*3b20*/  @P2 BRA `(.L_x_69) ;  /* 0x00000000000c2947 */ /* 0x010ff40003800000 */
[----:B--2---:R-:W-:Y:S04]  /*3b30*/  SHF.L.U32 R2, R8, 0x1f, RZ ;  /* 0x0000001f08027819 */ /* 0x004fe800000006ff */
[----:B------:R-:W2:Y:S02]  /*3b40*/  SYNCS.PHASECHK.TRANS64.TRYWAIT P0, [UR14], R2 ;  /* 0x00000002ff0075a7 */ /* 0x000ea4000800110e */
[----:B--2---:R-:W-:Y:S05]  /*3b50*/  @!P0 BRA `(.L_x_70) ;  /* 0x000000ac00588947 */ /* 0x004fea0003800000 */
.L_x_69:
[----:B------:R-:W-:Y:S01]  /*3b60*/  UISETP.NE.AND UP1, UPT, UR24, 0x1, UPT ;  /* 0x000000011800788c */ /* 0x000fe2000bf25270 */
[----:B------:R-:W-:Y:S01]  /*3b70*/  PLOP3.LUT P2, PT, PT, PT, PT, 0x80, 0x8 ;  /* 0x000000000008781c */ /* 0x000fe20003f4f070 */
[----:B------:R-:W-:Y:S02]  /*3b80*/  UIADD3 UR27, UPT, UPT, UR23, 0x1, URZ ;  /* 0x00000001171b7890 */ /* 0x000fe4000fffe0ff */
[----:B------:R-:W-:Y:S02]  /*3b90*/  ULEA UR40, UR23, UR20, 0xa ;  /* 0x0000001417287291 */ /* 0x000fe4000f8e50ff */
[----:B------:R-:W-:Y:S01]  /*3ba0*/  UISETP.NE.AND UP2, UPT, UR27, 0x6, UPT ;  /* 0x000000061b00788c */ /* 0x000fe2000bf45270 */
[----:B------:R-:W-:Y:S01]  /*3bb0*/  PLOP3.LUT P0, PT, PT, PT, UP1, 0x80, 0x8 ;  /* 0x000000000008781c */ /* 0x000fe20003f0f018 */
[----:B------:R-:W-:Y:S02]  /*3bc0*/  ULEA UR42, UR23, UR21, 0x5 ;  /* 0x00000015172a7291 */ /* 0x000fe4000f8e28ff */
[----:B------:R-:W-:Y:S02]  /*3bd0*/  USEL UR39, URZ, 0x1, UP2 ;  /* 0x00000001ff277887 */ /* 0x000fe40009000000 */
[----:B------:R-:W-:Y:S02]  /*3be0*/  USEL UR27, UR27, URZ, UP2 ;  /* 0x000000ff1b1b7287 */ /* 0x000fe40009000000 */
[----:B-1----:R-:W-:Y:S02]  /*3bf0*/  ULEA UR44, UR23, UR22, 0x5 ;  /* 0x00000016172c7291 */ /* 0x002fe4000f8e28ff */
[----:B------:R-:W-:Y:S01]  /*3c00*/  @UP1 ULEA UR38, UR27, UR13, 0x3 ;  /* 0x0000000d1b261291 */ /* 0x000fe2000f8e18ff */
[----:B------:R-:W-:Y:S01]  /*3c10*/  LOP3.LUT R8, R8, UR39, RZ, 0x3c, !PT ;  /* 0x0000002708087c12 */ /* 0x000fe2000f8e3cff */
[----:B------:R-:W-:Y:S02]  /*3c20*/  UISETP.NE.U32.AND UP1, UPT, UR26, URZ, UPT ;  /* 0x000000ff1a00728c */ /* 0x000fe4000bf25070 */
[----:B------:R-:W-:Y:S01]  /*3c30*/  UIADD3 UR56, UPT, UPT, UR40, 0x2, URZ ;  /* 0x0000000228387890 */ /* 0x000fe2000fffe0ff */
[----:B--2---:R-:W-:Y:S01]  /*3c40*/  @P0 SHF.L.U32 R0, R8, 0x1f, RZ ;  /* 0x0000001f08000819 */ /* 0x004fe200000006ff */
[----:B------:R-:W-:Y:S02]  /*3c50*/  UIADD3 UR52, UPT, UPT, UR40, 0x4, URZ ;  /* 0x0000000428347890 */ /* 0x000fe4000fffe0ff */
[----:B------:R-:W-:Y:S01]  /*3c60*/  UIADD3 UR48, UPT, UPT, UR40, 0x6, URZ ;  /* 0x0000000628307890 */ /* 0x000fe2000fffe0ff */
[----:B------:R3:W4:Y:S01]  /*3c70*/  @P0 SYNCS.PHASECHK.TRANS64.TRYWAIT P2, [UR38], R0 ;  /* 0x00000000ff0005a7 */ /* 0x0007220008041126 */
[----:B------:R-:W-:Y:S02]  /*3c80*/  ULEA UR38, UR23, UR19, 0xa ;  /* 0x0000001317267291 */ /* 0x000fe4000f8e50ff */
[----:B------:R-:W-:Y:S02]  /*3c90*/  UIADD3 UR14, UPT, UPT, UR14, 0x30, URZ ;  /* 0x000000300e0e7890 */ /* 0x000fe4000fffe0ff */
[----:B------:R-:W-:Y:S02]  /*3ca0*/  UIADD3 UR54, UPT, UPT, UR38, 0x2, URZ ;  /* 0x0000000226367890 */ /* 0x000fe4000fffe0ff */
[----:B------:R-:W-:Y:S02]  /*3cb0*/  UIADD3 UR50, UPT, UPT, UR38, 0x4, URZ ;  /* 0x0000000426327890 */ /* 0x000fe4000fffe0ff */
[----:B------:R-:W-:Y:S02]  /*3cc0*/  UIADD3 UR46, UPT, UPT, UR38, 0x6, URZ ;  /* 0x00000006262e7890 */ /* 0x000fe4000fffe0ff */
[----:B------:R-:W-:Y:S01]  /*3cd0*/  UIADD3 UR24, UPT, UPT, UR24, -0x1, URZ ;  /* 0xffffffff18187890 */ /* 0x000fe2000fffe0ff */
[----:B------:R-:W-:Y:S01]  /*3ce0*/  UMOV UR43, 0x4008 ;  /* 0x00004008002b7882 */ /* 0x000fe20000000000 */
[----:B------:R-:W-:Y:S01]  /*3cf0*/  UMOV UR45, 0x4008 ;  /* 0x00004008002d7882 */ /* 0x000fe20000000000 */
[----:B------:R3:W-:Y:S01]  /*3d00*/  UTCCP.T.S.4x32dp128bit tmem[UR29+0x100], gdesc[UR42] ;  /* 0x0001002a1d0079e7 */ /* 0x0007e20009100000 */
[----:B------:R3:W-:Y:S01]  /*3d10*/  UTCCP.T.S.4x32dp128bit tmem[UR29+0x104], gdesc[UR44] ;  /* 0x0001042c1d0079e7 */ /* 0x0007e20009100000 */
[----:B------:R-:W-:Y:S01]  /*3d20*/  UMOV UR41, 0x40004040 ;  /* 0x4000404000297882 */ /* 0x000fe20000000000 */
[----:B------:R-:W-:Y:S01]  /*3d30*/  UMOV UR39, 0x40004040 ;  /* 0x4000404000277882 */ /* 0x000fe20000000000 */
[----:B------:R-:W-:Y:S01]  /*3d40*/  UMOV UR57, 0x40004040 ;  /* 0x4000404000397882 */ /* 0x000fe20000000000 */
[----:B------:R3:W-:Y:S01]  /*3d50*/  UTCQMMA gdesc[UR38], gdesc[UR40], tmem[UR16], tmem[UR36], idesc[UR37], tmem[UR10], UP1 ;  /* 0x000a242826007dea */ /* 0x0007e20008800310 */
[----:B------:R-:W-:Y:S01]  /*3d60*/  UMOV UR55, 0x40004040 ;  /* 0x4000404000377882 */ /* 0x000fe20000000000 */
[----:B------:R-:W-:Y:S01]  /*3d70*/  UMOV UR53, 0x40004040 ;  /* 0x4000404000357882 */ /* 0x000fe20000000000 */
[----:B------:R3:W-:Y:S01]  /*3d80*/  UTCQMMA gdesc[UR54], gdesc[UR56], tmem[UR16], tmem[UR34], idesc[UR35], tmem[UR8], UPT ;  /* 0x0008223836007dea */ /* 0x0007e2000b800310 */
[----:B------:R-:W-:Y:S01]  /*3d90*/  UMOV UR51, 0x40004040 ;  /* 0x4000404000337882 */ /* 0x000fe20000000000 */
[----:B------:R-:W-:Y:S01]  /*3da0*/  UMOV UR49, 0x40004040 ;  /* 0x4000404000317882 */ /* 0x000fe20000000000 */
[----:B------:R3:W-:Y:S01]  /*3db0*/  UTCQMMA gdesc[UR50], gdesc[UR52], tmem[UR16], tmem[UR32], idesc[UR33], tmem[UR6], UPT ;  /* 0x0006203432007dea */ /* 0x0007e2000b800310 */
[----:B------:R-:W-:Y:S01]  /*3dc0*/  UMOV UR47, 0x40004040 ;  /* 0x40004040002f7882 */ /* 0x000fe20000000000 */
[----:B------:R-:W-:Y:S01]  /*3dd0*/  UMOV UR26, 0x1 ;  /* 0x00000001001a7882 */ /* 0x000fe20000000000 */
[----:B------:R3:W-:Y:S01]  /*3de0*/  UTCQMMA gdesc[UR46], gdesc[UR48], tmem[UR16], tmem[UR30], idesc[UR31], tmem[UR4], UPT ;  /* 0x00041e302e007dea */ /* 0x0007e2000b800310 */
[----:B------:R3:W-:Y:S01]  /*3df0*/  UTCBAR.MULTICAST [UR14], URZ, UR17 ;  /* 0x000000ff0e0073e9 */ /* 0x0007e20008000811 */
[----:B------:R-:W-:Y:S01]  /*3e00*/  UMOV UR23, UR27 ;  /* 0x0000001b00177c82 */ /* 0x000fe20008000000 */
[----:B------:R-:W-:Y:S05]  /*3e10*/  BRA.U UP0, `(.L_x_71) ;  /* 0xfffffffd00347547 */ /* 0x000fea000b83ffff */
.L_x_68:
[----:B------:R-:W-:Y:S01]  /*3e20*/  UIADD3 UR28, UPT, UPT, UR28, 0x1, URZ ;  /* 0x000000011c1c7890 */ /* 0x000fe2000fffe0ff */
[C---:B------:R-:W-:Y:S01]  /*3e30*/  ISETP.NE.AND P0, PT, R10.reuse, 0x2, PT ;  /* 0x000000020a00780c */ /* 0x040fe20003f05270 */
[----:B------:R-:W-:Y:S02]  /*3e40*/  UIADD3 UR15, UPT, UPT, UR15, 0xd0, URZ ;  /* 0x000000d00f0f7890 */ /* 0x000fe4000fffe0ff */
[----:B------:R-:W-:Y:S01]  /*3e50*/  UISETP.NE.AND UP0, UPT, UR28, 0x2, UPT ;  /* 0x000000021c00788c */ /* 0x000fe2000bf05270 */
[----:B--23--:R-:W-:Y:S02]  /*3e60*/  SEL R0, RZ, 0x1, P0 ;  /* 0x00000001ff007807 */ /* 0x00cfe40000000000 */
[----:B------:R-:W-:Y:S01]  /*3e70*/  SEL R10, R10, RZ, P0 ;  /* 0x000000ff0a0a7207 */ /* 0x000fe20000000000 */
[----:B------:R-:W-:Y:S01]  /*3e80*/  USEL UR14, URZ, 0x1, UP0 ;  /* 0x00000001ff0e7887 */ /* 0x000fe20008000000 */
[----:B------:R-:W-:Y:S01]  /*3e90*/  LOP3.LUT R9, R9, R0, RZ, 0x3c, !PT ;  /* 0x0000000009097212 */ /* 0x000fe200078e3cff */
[----:B------:R-:W-:Y:S01]  /*3ea0*/  USEL UR28, UR28, URZ, UP0 ;  /* 0x000000ff1c1c7287 */ /* 0x000fe20008000000 */
[----:B------:R2:W-:Y:S03]  /*3eb0*/  UTCBAR [UR15], URZ ;  /* 0x000000ff0f0073e9 */ /* 0x0005e600080000ff */
[----:B------:R-:W-:Y:S01]  /*3ec0*/  LOP3.LUT R11, R11, UR14, RZ, 0x3c, !PT ;  /* 0x0000000e0b0b7c12 */ /* 0x000fe2000f8e3cff */
[----:B------:R-:W-:Y:S07]  /*3ed0*/  @P1 BRA `(.L_x_72) ;  /* 0xfffffff800841947 */ /* 0x000fee000383ffff */
[----:B------:R-:W3:Y:S01]  /*3ee0*/  S2UR UR4, SR_CgaCtaId ;  /* 0x00000000000479c3 */ /* 0x000ee20000008800 */
[----:B------:R-:W-:Y:S01]  /*3ef0*/  ELECT P0, URZ, PT ;  /* 0x0000000000ff782f */ /* 0x000fe20003800000 */
[----:B------:R-:W-:Y:S01]  /*3f00*/  IMAD.MOV.U32 R0, RZ, RZ, 0x1 ;  /* 0x00000001ff007424 */ /* 0x000fe200078e00ff */
[----:B------:R-:W-:Y:S01]  /*3f10*/  UIADD3 UR13, UPT, UPT, UR13, 0xe0, URZ ;  /* 0x000000e00d0d7890 */ /* 0x000fe2000fffe0ff */
[----:B------:R-:W-:Y:S01]  /*3f20*/  SHF.L.U32 R2, R11, 0x1f, RZ ;  /* 0x0000001f0b027819 */ /* 0x000fe200000006ff */
[----:B------:R-:W-:-:S03]  /*3f30*/  UMOV UR5, 0x40 ;  /* 0x0000004000057882 */ /* 0x000fc60000000000 */
[----:B------:R-:W-:Y:S01]  /*3f40*/  UVIRTCOUNT.DEALLOC.SMPOOL 0x80 ;  /* 0x000000800000784c */ /* 0x000fe20000000000 */
[----:B---3--:R-:W-:Y:S02]  /*3f50*/  ULEA UR4, UR4, UR5, 0x18 ;  /* 0x0000000504047291 */ /* 0x008fe4000f8ec0ff */
[----:B------:R-:W-:-:S07]  /*3f60*/  ULEA UR5, UR28, UR13, 0x3 ;  /* 0x0000000d1c057291 */ /* 0x000fce000f8e18ff */
[----:B------:R3:W-:Y:S02]  /*3f70*/  @P0 STS.U8 [UR4+0x1c], R0 ;  /* 0x00001c00ff000988 */ /* 0x0007e40008000004 */
[----:B------:R-:W1:Y:S02]  /*3f80*/  SYNCS.PHASECHK.TRANS64.TRYWAIT P0, [UR5], R2 ;  /* 0x00000002ff0075a7 */ /* 0x000e640008001105 */
[----:B-1-3--:R-:W-:Y:S05]  /*3f90*/  @!P0 BRA `(.L_x_73) ;  /* 0x000000a800608947 */ /* 0x00afea0003800000 */
.L_x_218:
        /* <DEDUP_REMOVED lines=9> */
.L_x_220:
[----:B------:R-:W-:Y:S01]  /*4030*/  NOP ;  /* 0x0000000000007918 */ /* 0x000fe20000000000 */
[----:B-1----:R-:W1:Y:S01]  /*4040*/  LDS R0, [UR4+0x14] ;  /* 0x00001404ff007984 */ /* 0x002e620008000800 */
[----:B------:R-:W-:Y:S01]  /*4050*/  ULOP3.LUT UR6, UR29, 0xffff, URZ, 0xc0, !UPT ;  /* 0x0000ffff1d067892 */ /* 0x000fe2000f8ec0ff */
[----:B------:R-:W-:Y:S01]  /*4060*/  UMOV UR8, 0xffff ;  /* 0x0000ffff00087882 */ /* 0x000fe20000000000 */
[----:B------:R-:W-:Y:S02]  /*4070*/  UMOV UR5, 0x1 ;  /* 0x0000000100057882 */ /* 0x000fe40000000000 */
[----:B------:R-:W-:-:S04]  /*4080*/  USHF.R.U32.HI UR6, URZ, 0x5, UR6 ;  /* 0x00000005ff067899 */ /* 0x000fc80008011606 */
[----:B------:R-:W-:Y:S02]  /*4090*/  USHF.L.U32 UR8, UR8, UR6, URZ ;  /* 0x0000000608087299 */ /* 0x000fe400080006ff */
[----:B------:R-:W-:-:S04]  /*40a0*/  USHF.L.U32 UR5, UR5, UR6, URZ ;  /* 0x0000000605057299 */ /* 0x000fc800080006ff */
[----:B-1----:R-:W-:-:S04]  /*40b0*/  LOP3.LUT R0, R0, UR8, RZ, 0xc0, !PT ;  /* 0x0000000800007c12 */ /* 0x002fc8000f8ec0ff */
[----:B------:R-:W-:-:S13]  /*40c0*/  ISETP.NE.AND P0, PT, R0, UR8, PT ;  /* 0x0000000800007c0c */ /* 0x000fda000bf05270 */
[----:B------:R-:W-:Y:S05]  /*40d0*/  @P0 BRA `(.L_x_75) ;  /* 0x0000000000580947 */ /* 0x000fea0003800000 */
[----:B------:R-:W1:Y:S02]  /*40e0*/  LDS R0, [UR4+0x18] ;  /* 0x00001804ff007984 */ /* 0x000e640008000800 */
[----:B-1----:R-:W-:-:S04]  /*40f0*/  LOP3.LUT R0, R0, UR5, RZ, 0xc0, !PT ;  /* 0x0000000500007c12 */ /* 0x002fc8000f8ec0ff */
[----:B------:R-:W-:-:S13]  /*4100*/  ISETP.NE.AND P0, PT, R0, UR5, PT ;  /* 0x0000000500007c0c */ /* 0x000fda000bf05270 */
[----:B------:R-:W-:Y:S05]  /*4110*/  @P0 BRA `(.L_x_76) ;  /* 0x00000000003c0947 */ /* 0x000fea0003800000 */
[----:B------:R-:W1:Y:S01]  /*4120*/  S2R R2, SR_LANEID ;  /* 0x0000000000027919 */ /* 0x000e620000000000 */
[----:B------:R-:W-:Y:S01]  /*4130*/  ULOP3.LUT UR8, URZ, UR8, URZ, 0x33, !UPT ;  /* 0x00000008ff087292 */ /* 0x000fe2000f8e33ff */
[----:B------:R-:W-:Y:S02]  /*4140*/  VOTEU.ANY UR7, UPT, PT ;  /* 0x0000000000077886 */ /* 0x000fe400038e0100 */
[----:B------:R-:W-:-:S03]  /*4150*/  UFLO.U32 UR7, UR7 ;  /* 0x00000007000772bd */ /* 0x000fc600080e0000 */
[----:B------:R-:W-:-:S04]  /*4160*/  IMAD.U32 R0, RZ, RZ, UR8 ;  /* 0x00000008ff007e24 */ /* 0x000fc8000f8e00ff */
[----:B------:R3:W2:Y:S02]  /*4170*/  REDUX UR6, R0 ;  /* 0x00000000000673c4 */ /* 0x0006a40000000000 */
[----:B------:R1:W-:Y:S02]  /*4180*/  UTCATOMSWS.AND URZ, UR8 ;  /* 0x0000000800ff79e3 */ /* 0x0003e40008000000 */
[----:B-1----:R-:W-:Y:S02]  /*4190*/  ISETP.EQ.U32.AND P0, PT, R2, UR7, PT ;  /* 0x0000000702007c0c */ /* 0x002fe4000bf02070 */
[----:B---3--:R-:W-:Y:S02]  /*41a0*/  LOP3.LUT R0, RZ, UR5, RZ, 0x33, !PT ;  /* 0x00000005ff007c12 */ /* 0x008fe4000f8e33ff */
[----:B--2---:R-:W-:Y:S02]  /*41b0*/  MOV R2, UR6 ;  /* 0x0000000600027c02 */ /* 0x004fe40008000f00 */
[----:B------:R-:W1:Y:S07]  /*41c0*/  REDUX UR5, R0 ;  /* 0x00000000000573c4 */ /* 0x000e6e0000000000 */
[----:B------:R2:W-:Y:S01]  /*41d0*/  @P0 ATOMS.AND RZ, [UR4+0x14], R2 ;  /* 0x00001402ffff098c */ /* 0x0005e2000a800004 */
[----:B-1----:R-:W-:-:S05]  /*41e0*/  IMAD.U32 R0, RZ, RZ, UR5 ;  /* 0x00000005ff007e24 */ /* 0x002fca000f8e00ff */
[----:B------:R2:W-:Y:S01]  /*41f0*/  @P0 ATOMS.AND RZ, [UR4+0x18], R0 ;  /* 0x00001800ffff098c */ /* 0x0005e2000a800004 */
[----:B------:R-:W-:Y:S05]  /*4200*/  BRA `(.L_x_77) ;  /* 0x0000000000147947 */ /* 0x000fea0003800000 */
.L_x_76:
[----:B------:R-:W-:Y:S02]  /*4210*/  MOV R2, 0x4230 ;  /* 0x0000423000027802 */ /* 0x000fe40000000f00 */
[----:B--2-45:R-:W-:Y:S05]  /*4220*/  CALL.REL.NOINC `($__internal_0_$__cuda_sm10x_tcgen05_guardrail_trap_col_being_dealloced_not_returned_by_alloc) ;  /* 0x000000ac00ec7944 */ /* 0x034fea0003c00000 */
[----:B------:R-:W-:Y:S05]  /*4230*/  BRA `(.L_x_77) ;  /* 0x0000000000087947 */ /* 0x000fea0003800000 */
.L_x_75:
[----:B------:R-:W-:Y:S02]  /*4240*/  MOV R2, 0x4260 ;  /* 0x0000426000027802 */ /* 0x000fe40000000f00 */
[----:B--2-45:R-:W-:Y:S05]  /*4250*/  CALL.REL.NOINC `($__internal_2_$__cuda_sm10x_tcgen05_guardrail_trap_unallocated_columns_being_dealloced) ;  /* 0x000000ac00f87944 */ /* 0x034fea0003c00000 */
.L_x_77:
[----:B------:R-:W-:Y:S01]  /*4260*/  NOP ;  /* 0x0000000000007918 */ /* 0x000fe20000000000 */
[----:B------:R-:W-:Y:S05]  /*4270*/  EXIT ;  /* 0x000000000000794d */ /* 0x000fea0003800000 */
.L_x_61:
[----:B------:R-:W-:-:S09]  /*4280*/  UISETP.NE.OR UP6, UPT, UR12, 0x3, !UP6 ;  /* 0x000000030c00788c */ /* 0x000fd2000f7c5670 */
[----:B------:R-:W-:Y:S05]  /*4290*/  BRA.U UP6, `(.L_x_78) ;  /* 0x0000001906487547 */ /* 0x000fea000b800000 */
[----:B------:R-:W2:Y:S01]  /*42a0*/  LDCU.64 UR6, c[0x0][0xc88] ;  /* 0x00019100ff0677ac */ /* 0x000ea20008000a00 */
[----:B------:R-:W3:Y:S01]  /*42b0*/  LDC R0, c[0x0][0xf30] ;  /* 0x0003cc00ff007b82 */ /* 0x000ee20000000800 */
[----:B------:R-:W-:Y:S01]  /*42c0*/  CS2R R26, SRZ ;  /* 0x00000000001a7805 */ /* 0x000fe2000001ff00 */
[----:B------:R-:W-:Y:S01]  /*42d0*/  IMAD.MOV.U32 R23, RZ, RZ, 0x1000 ;  /* 0x00001000ff177424 */ /* 0x000fe200078e00ff */
[----:B------:R-:W4:Y:S01]  /*42e0*/  LDCU.64 UR4, c[0x0][0xc90] ;  /* 0x00019200ff0477ac */ /* 0x000f220008000a00 */
[----:B------:R-:W-:-:S04]  /*42f0*/  UPLOP3.LUT UP2, UPT, UPT, UPT, UPT, 0x40, 0x4 ;  /* 0x000000000004789c */ /* 0x000fc80003f4e870 */
[----:B------:R-:W1:Y:S08]  /*4300*/  LDC R22, c[0x0][0x370] ;  /* 0x0000dc00ff167b82 */ /* 0x000e700000000800 */
[----:B------:R-:W1:Y:S01]  /*4310*/  LDC R3, c[0x0][0xf0c] ;  /* 0x0003c300ff037b82 */ /* 0x000e620000000800 */
[----:B--2---:R-:W-:-:S03]  /*4320*/  UISETP.NE.U32.AND UP1, UPT, UR6, URZ, UPT ;  /* 0x000000ff0600728c */ /* 0x004fc6000bf25070 */
[----:B------:R-:W-:Y:S01]  /*4330*/  UMOV UR6, 0x400 ;  /* 0x0000040000067882 */ /* 0x000fe20000000000 */
[----:B------:R-:W-:Y:S02]  /*4340*/  UISETP.NE.AND.EX UP1, UPT, UR7, URZ, UPT, UP1 ;  /* 0x000000ff0700728c */ /* 0x000fe4000bf25310 */
[----:B------:R-:W-:Y:S01]  /*4350*/  USEL UR7, URZ, 0x1, UP4 ;  /* 0x00000001ff077887 */ /* 0x000fe2000a000000 */
[----:B------:R-:W2:Y:S01]  /*4360*/  LDC R20, c[0x0][0xf20] ;  /* 0x0003c800ff147b82 */ /* 0x000ea20000000800 */
[----:B------:R-:W-:Y:S01]  /*4370*/  ULEA UR6, UR37, UR6, 0x18 ;  /* 0x0000000625067291 */ /* 0x000fe2000f8ec0ff */
[----:B---3--:R-:W-:Y:S01]  /*4380*/  ISETP.NE.AND P1, PT, R0, 0x1, PT ;  /* 0x000000010000780c */ /* 0x008fe20003f25270 */
[----:B----4-:R-:W-:Y:S02]  /*4390*/  UISETP.NE.U32.AND UP4, UPT, UR4, URZ, UPT ;  /* 0x000000ff0400728c */ /* 0x010fe4000bf85070 */
[----:B------:R-:W-:Y:S02]  /*43a0*/  UIADD3 UR57, UPT, UPT, UR6, 0x60, URZ ;  /* 0x0000006006397890 */ /* 0x000fe4000fffe0ff */
[----:B------:R-:W-:Y:S01]  /*43b0*/  UIADD3 UR49, UPT, UPT, UR6, 0x68, URZ ;  /* 0x0000006806317890 */ /* 0x000fe2000fffe0ff */
[----:B------:R-:W3:Y:S01]  /*43c0*/  LDC.64 R28, c[0x0][0x348] ;  /* 0x0000d200ff1c7b82 */ /* 0x000ee20000000a00 */
[----:B------:R-:W-:-:S02]  /*43d0*/  UIADD3 UR41, UPT, UPT, UR6, 0x70, URZ ;  /* 0x0000007006297890 */ /* 0x000fc4000fffe0ff */
[----:B------:R-:W-:Y:S02]  /*43e0*/  UIADD3 UR25, UPT, UPT, UR6, 0x78, URZ ;  /* 0x0000007806197890 */ /* 0x000fe4000fffe0ff */
[----:B------:R-:W-:-:S03]  /*43f0*/  UISETP.NE.AND.EX UP4, UPT, UR5, URZ, UPT, UP4 ;  /* 0x000000ff0500728c */ /* 0x000fc6000bf85340 */
[----:B------:R-:W4:Y:S08]  /*4400*/  LDC.64 R14, c[0x0][0xf10] ;  /* 0x0003c400ff0e7b82 */ /* 0x000f300000000a00 */
[----:B------:R-:W1:Y:S08]  /*4410*/  LDC.64 R6, c[0x0][0xf18] ;  /* 0x0003c600ff067b82 */ /* 0x000e700000000a00 */
[----:B------:R-:W1:Y:S08]  /*4420*/  LDC.64 R4, c[0x0][0xf28] ;  /* 0x0003ca00ff047b82 */ /* 0x000e700000000a00 */
[----:B--2---:R-:W1:Y:S02]  /*4430*/  LDC R21, c[0x0][0x374] ;  /* 0x0000dd00ff157b82 */ /* 0x004e640000000800 */
.L_x_93:
[C---:B------:R-:W-:Y:S02]  /*4440*/  LEA R0, R27.reuse, UR6, 0x3 ;  /* 0x000000061b007c11 */ /* 0x040fe4000f8e18ff */
[----:B------:R-:W-:Y:S02]  /*4450*/  SHF.L.U32 R2, R26, 0x1f, RZ ;  /* 0x0000001f1a027819 */ /* 0x000fe400000006ff */
[----:B------:R-:W-:Y:S02]  /*4460*/  LEA R16, R27, UR6, 0x4 ;  /* 0x000000061b107c11 */ /* 0x000fe4000f8e20ff */
[----:B--2---:R-:W2:Y:S02]  /*4470*/  SYNCS.PHASECHK.TRANS64.TRYWAIT P0, [R0+URZ+0xb0], R2 ;  /* 0x0000b002000075a7 */ /* 0x004ea400080011ff */
[----:B--2---:R-:W-:Y:S05]  /*4480*/  @!P0 BRA `(.L_x_79) ;  /* 0x000000a400548947 */ /* 0x004fea0003800000 */
.L_x_221:
[----:B------:R-:W-:Y:S01]  /*4490*/  ISETP.GE.AND P0, PT, R43, 0x1, PT ;  /* 0x000000012b00780c */ /* 0x000fe20003f06270 */
[----:B------:R-:W1:Y:S01]  /*44a0*/  LDS.128 R16, [R16+0x120] ;  /* 0x0001200010107984 */ /* 0x000e620000000c00 */
[----:B------:R-:W-:Y:S01]  /*44b0*/  ISETP.NE.U32.AND P4, PT, RZ, UR4, PT ;  /* 0x00000004ff007c0c */ /* 0x000fe2000bf85070 */
[----:B--2---:R-:W-:Y:S01]  /*44c0*/  VIADD R0, R0, 0xc0 ;  /* 0x000000c000007836 */ /* 0x004fe20000000000 */
[----:B------:R-:W-:Y:S01]  /*44d0*/  USHF.L.U32 UR58, UR11, 0x7, URZ ;  /* 0x000000070b3a7899 */ /* 0x000fe200080006ff */
[----:B------:R-:W-:Y:S01]  /*44e0*/  IMAD.MOV.U32 R24, RZ, RZ, 0x1 ;  /* 0x00000001ff187424 */ /* 0x000fe200078e00ff */
[----:B------:R-:W-:Y:S01]  /*44f0*/  ISETP.NE.AND.EX P4, PT, RZ, UR5, PT, P4 ;  /* 0x00000005ff007c0c */ /* 0x000fe2000bf85340 */
[----:B------:R-:W-:Y:S01]  /*4500*/  USHF.L.U32 UR59, UR27, 0x7, URZ ;  /* 0x000000071b3b7899 */ /* 0x000fe200080006ff */
[----:B------:R-:W-:Y:S01]  /*4510*/  PRMT R0, RZ, 0x654, R0 ;  /* 0x00000654ff007816 */ /* 0x000fe20000000000 */
[----:B------:R-:W-:Y:S01]  /*4520*/  @!PT LDS RZ, [RZ] ;  /* 0x00000000fffff984 */ /* 0x000fe20000000800 */
[----:B------:R-:W-:Y:S01]  /*4530*/  @!PT LDS RZ, [RZ] ;  /* 0x00000000fffff984 */ /* 0x000fe20000000800 */
[----:B------:R-:W-:Y:S01]  /*4540*/  @!PT LDS RZ, [RZ] ;  /* 0x00000000fffff984 */ /* 0x000fe20000000800 */
[----:B------:R-:W-:Y:S01]  /*4550*/  @!PT LDS RZ, [RZ] ;  /* 0x00000000fffff984 */ /* 0x000fe20000000800 */
[----:B------:R2:W-:Y:S06]  /*4560*/  MEMBAR.ALL.CTA ;  /* 0x0000000000007992 */ /* 0x0005ec0000008000 */
[----:B--2---:R-:W2:Y:S01]  /*4570*/  FENCE.VIEW.ASYNC.S ;  /* 0x00000000000073c6 */ /* 0x004ea20000000000 */
[----:B------:R-:W-:Y:S01]  /*4580*/  SHF.L.U32 R24, R24, 0x1f, RZ ;  /* 0x0000001f18187819 */ /* 0x000fe200000006ff */
[----:B--2---:R2:W-:Y:S01]  /*4590*/  SYNCS.ARRIVE.TRANS64.RED.A1T0 RZ, [R0+URZ], RZ ;  /* 0x000000ff00ff79a7 */ /* 0x0045e200081004ff */
[----:B-1----:R-:W-:Y:S11]  /*45a0*/  LOP3.LUT P3, RZ, R18, 0x1, RZ, 0xc0, !PT ;  /* 0x0000000112ff7812 */ /* 0x002ff6000786c0ff */
[----:B------:R-:W-:Y:S02]  /*45b0*/  @!UPT UIADD3 URZ, UPT, UPT, URZ, URZ, URZ ;  /* 0x000000fffffff290 */ /* 0x000fe4000fffe0ff */
[----:B------:R-:W-:Y:S02]  /*45c0*/  @P3 MOV R11, R16 ;  /* 0x00000010000b3202 */ /* 0x000fe40000000f00 */
[----:B------:R-:W-:Y:S01]  /*45d0*/  @P3 LOP3.LUT R10, R17, 0xffff, RZ, 0xc0, !PT ;  /* 0x0000ffff110a3812 */ /* 0x000fe200078ec0ff */
[----:B--2---:R-:W-:Y:S06]  /*45e0*/  @!P0 BRA `(.L_x_80) ;  /* 0x0000000000a48947 */ /* 0x004fec0003800000 */
[-C--:B------:R-:W-:Y:S01]  /*45f0*/  IMAD.HI.U32 R0, R21, R7.reuse, RZ ;  /* 0x0000000715007227 */ /* 0x080fe200078e00ff */
[----:B------:R-:W-:Y:S02]  /*4600*/  ISETP.NE.AND P0, PT, R6, 0x1, PT ;  /* 0x000000010600780c */ /* 0x000fe40003f05270 */
[----:B------:R-:W-:Y:S01]  /*4610*/  ISETP.NE.AND P2, PT, R43, 0x1, PT ;  /* 0x000000012b00780c */ /* 0x000fe20003f45270 */
[----:B----4-:R-:W-:Y:S01]  /*4620*/  IMAD.HI.U32 R9, R22, R14, RZ ;  /* 0x0000000e16097227 */ /* 0x010fe200078e00ff */
[----:B------:R-:W-:Y:S02]  /*4630*/  SHF.R.U32.HI R0, RZ, R20, R0 ;  /* 0x00000014ff007219 */ /* 0x000fe40000011600 */
[----:B------:R-:W-:Y:S01]  /*4640*/  ISETP.NE.AND P5, PT, R3, 0x1, PT ;  /* 0x000000010300780c */ /* 0x000fe20003fa5270 */
[----:B------:R-:W-:Y:S01]  /*4650*/  IMAD.HI.U32 R13, R10, R7, RZ ;  /* 0x000000070a0d7227 */ /* 0x000fe200078e00ff */
[----:B------:R-:W-:Y:S02]  /*4660*/  SHF.R.U32.HI R9, RZ, R15, R9 ;  /* 0x0000000fff097219 */ /* 0x000fe40000011609 */
[----:B------:R-:W-:Y:S01]  /*4670*/  SEL R0, R21, R0, !P0 ;  /* 0x0000000015007207 */ /* 0x000fe20004000000 */
[----:B------:R-:W-:Y:S01]  /*4680*/  IMAD.HI.U32 R12, R11, R14, RZ ;  /* 0x0000000e0b0c7227 */ /* 0x000fe200078e00ff */
[----:B------:R-:W-:Y:S03]  /*4690*/  SEL R9, R22, R9, !P5 ;  /* 0x0000000916097207 */ /* 0x000fe60006800000 */
[-C--:B------:R-:W-:Y:S01]  /*46a0*/  IMAD.HI.U32 R8, R0, R4.reuse, RZ ;  /* 0x0000000400087227 */ /* 0x080fe200078e00ff */
[----:B------:R-:W-:Y:S03]  /*46b0*/  SHF.R.U32.HI R12, RZ, R15, R12 ;  /* 0x0000000fff0c7219 */ /* 0x000fe6000001160c */
[----:B------:R-:W-:Y:S01]  /*46c0*/  IMAD.HI.U32 R2, R9, R4, RZ ;  /* 0x0000000409027227 */ /* 0x000fe200078e00ff */
[-C--:B------:R-:W-:Y:S02]  /*46d0*/  @P2 SHF.R.U32.HI R0, RZ, R5.reuse, R8 ;  /* 0x00000005ff002219 */ /* 0x080fe40000011608 */
[----:B------:R-:W-:Y:S02]  /*46e0*/  SHF.R.U32.HI R8, RZ, R20, R13 ;  /* 0x00000014ff087219 */ /* 0x000fe4000001160d */
[----:B------:R-:W-:Y:S01]  /*46f0*/  @P2 SHF.R.U32.HI R9, RZ, R5, R2 ;  /* 0x00000005ff092219 */ /* 0x000fe20000011602 */
[----:B------:R-:W-:Y:S01]  /*4700*/  IMAD R0, R43, R0, RZ ;  /* 0x000000002b007224 */ /* 0x000fe200078e02ff */
[----:B------:R-:W-:Y:S02]  /*4710*/  SEL R8, R10, R8, !P0 ;  /* 0x000000080a087207 */ /* 0x000fe40004000000 */
[----:B------:R-:W-:Y:S01]  /*4720*/  SEL R2, R11, R12, !P5 ;  /* 0x0000000c0b027207 */ /* 0x000fe20006800000 */
[C---:B------:R-:W-:Y:S01]  /*4730*/  IMAD R12, R43.reuse, R9, RZ ;  /* 0x000000092b0c7224 */ /* 0x040fe200078e02ff */
[C---:B------:R-:W-:Y:S01]  /*4740*/  ISETP.GE.AND P0, PT, R8.reuse, R0, PT ;  /* 0x000000000800720c */ /* 0x040fe20003f06270 */
[----:B------:R-:W-:Y:S03]  /*4750*/  IMAD.HI.U32 R0, R8, R4, RZ ;  /* 0x0000000408007227 */ /* 0x000fe600078e00ff */
[----:B------:R-:W-:Y:S02]  /*4760*/  ISETP.GE.OR P0, PT, R2, R12, P0 ;  /* 0x0000000c0200720c */ /* 0x000fe40000706670 */
[-C--:B------:R-:W-:Y:S04]  /*4770*/  SHF.R.U32.HI R0, RZ, R5.reuse, R0 ;  /* 0x00000005ff007219 */ /* 0x080fe80000011600 */
[----:B------:R-:W-:Y:S05]  /*4780*/  SEL R13, R8, R0, !P2 ;  /* 0x00000000080d7207 */ /* 0x000fea0005000000 */
[----:B------:R-:W-:Y:S02]  /*4790*/  IMAD.MOV R12, RZ, RZ, -R13 ;  /* 0x000000ffff0c7224 */ /* 0x000fe400078e0a0d */
[C---:B------:R-:W-:Y:S04]  /*47a0*/  @!P0 IMAD.HI.U32 R0, R2.reuse, R4, RZ ;  /* 0x0000000402008227 */ /* 0x040fe800078e00ff */
[----:B------:R-:W-:Y:S01]  /*47b0*/  IMAD R12, R43, R12, R8 ;  /* 0x0000000c2b0c7224 */ /* 0x000fe200078e0208 */
[----:B------:R-:W-:Y:S04]  /*47c0*/  @!P0 SHF.R.U32.HI R0, RZ, R5, R0 ;  /* 0x00000005ff008219 */ /* 0x000fe80000011600 */
[----:B------:R-:W-:Y:S04]  /*47d0*/  @!P0 SEL R0, R2, R0, !P2 ;  /* 0x0000000002008207 */ /* 0x000fe80005000000 */
[----:B------:R-:W-:Y:S01]  /*47e0*/  @!P0 IADD3 R13, PT, PT, R13, -R0, RZ ;  /* 0x800000000d0d8210 */ /* 0x000fe20007ffe0ff */
[----:B------:R-:W-:Y:S01]  /*47f0*/  @!P0 IMAD R0, R9, R12, R0 ;  /* 0x0000000c09008224 */ /* 0x000fe200078e0200 */
[----:B------:R-:W-:Y:S01]  /*4800*/  IADD3 R9, PT, PT, -R8, RZ, RZ ;  /* 0x000000ff08097210 */ /* 0x000fe20007ffe1ff */
[--C-:B------:R-:W-:Y:S02]  /*4810*/  IMAD.MOV R12, RZ, RZ, -R2.reuse ;  /* 0x000000ffff0c7224 */ /* 0x100fe400078e0a02 */
[----:B------:R-:W-:Y:S02]  /*4820*/  @!P0 IMAD R8, R13, R43, R2 ;  /* 0x0000002b0d088224 */ /* 0x000fe400078e0202 */
[----:B------:R-:W-:Y:S02]  /*4830*/  @!P0 IMAD.MOV.U32 R2, RZ, RZ, R0 ;  /* 0x000000ffff028224 */ /* 0x000fe400078e0000 */
[----:B------:R-:W-:Y:S02]  /*4840*/  IMAD R11, R3, R12, R11 ;  /* 0x0000000c030b7224 */ /* 0x000fe400078e020b */
[----:B------:R-:W-:Y:S02]  /*4850*/  IMAD R10, R6, R9, R10 ;  /* 0x00000009060a7224 */ /* 0x000fe400078e020a */
[----:B------:R-:W-:Y:S02]  /*4860*/  IMAD R11, R2, R3, R11 ;  /* 0x00000003020b7224 */ /* 0x000fe400078e020b */
[----:B------:R-:W-:Y:S02]  /*4870*/  IMAD R10, R8, R6, R10 ;  /* 0x00000006080a7224 */ /* 0x000fe400078e020a */
.L_x_80:
[----:B------:R-:W-:Y:S05]  /*4880*/  BRA.U UP2, `(.L_x_81) ;  /* 0x0000000102107547 */ /* 0x000fea000b800000 */
[----:B------:R-:W-:Y:S04]  /*4890*/  MOV R2, UR7 ;  /* 0x0000000700027c02 */ /* 0x000fe80008000f00 */
[----:B------:R-:W-:Y:S04]  /*48a0*/  SHF.L.U32 R2, R2, 0x1f, RZ ;  /* 0x0000001f02027819 */ /* 0x000fe800000006ff */
[----:B------:R-:W1:Y:S02]  /*48b0*/  SYNCS.PHASECHK.TRANS64.TRYWAIT P0, [UR6+0xa8], R2 ;  /* 0x0000a802ff0075a7 */ /* 0x000e640008001106 */
[----:B-1----:R-:W-:Y:S05]  /*48c0*/  @!P0 BRA `(.L_x_82) ;  /* 0x000000a000588947 */ /* 0x002fea0003800000 */
.L_x_81:
[----:B------:R-:W-:Y:S05]  /*48d0*/  BRA.U !UP4, `(.L_x_83) ;  /* 0x000000010c347547 */ /* 0x000fea000b800000 */
[----:B------:R-:W-:Y:S01]  /*48e0*/  UPLOP3.LUT UP0, UPT, UPT, UPT, UP1, 0x80, 0x8 ;  /* 0x000000000008789c */ /* 0x000fe20003f0f010 */
[----:B-1----:R-:W-:Y:S02]  /*48f0*/  HFMA2 R0, -RZ, RZ, 0, 5.9604644775390625e-08 ;  /* 0x00000001ff007431 */ /* 0x002fe400000001ff */
[----:B------:R-:W-:Y:S03]  /*4900*/  IMAD.MOV.U32 R86, RZ, RZ, 0x1 ;  /* 0x00000001ff567424 */ /* 0x000fe600078e00ff */
[----:B------:R-:W-:Y:S05]  /*4910*/  PLOP3.LUT P0, PT, PT, PT, UP0, 0x80, 0x8 ;  /* 0x000000000008781c */ /* 0x000fea0003f0f008 */
[----:B------:R-:W1:Y:S01]  /*4920*/  @UP0 LDCU.64 UR10, c[0x0][0xc88] ;  /* 0x00019100ff0a07ac */ /* 0x000e620008000a00 */
[----:B------:R-:W-:Y:S07]  /*4930*/  @UP0 UIMAD UR8, UR44, UR4, URZ ;  /* 0x000000042c0802a4 */ /* 0x000fee000f8e02ff */
[----:B------:R-:W-:Y:S01]  /*4940*/  @!P0 PRMT R86, R0, 0x7610, R86 ;  /* 0x0000761000568816 */ /* 0x000fe20000000056 */
[----:B-1----:R-:W-:Y:S03]  /*4950*/  @UP0 UIMAD.WIDE UR10, UR8, 0x4, UR10 ;  /* 0x00000004080a08a5 */ /* 0x002fe6000f8e020a */
[----:B------:R-:W1:Y:S03]  /*4960*/  @!UP0 LDCU UR8, c[0x0][0xc80] ;  /* 0x00019000ff0887ac */ /* 0x000e660008000800 */
[----:B------:R-:W-:Y:S01]  /*4970*/  IMAD.U32 R8, RZ, RZ, UR10 ;  /* 0x0000000aff087e24 */ /* 0x000fe2000f8e00ff */
[----:B------:R-:W-:Y:S05]  /*4980*/  MOV R9, UR11 ;  /* 0x0000000b00097c02 */ /* 0x000fea0008000f00 */
[----:B-----5:R2:W5:Y:S02]  /*4990*/  @P0 LDG.E R53, desc[UR46][R8.64] ;  /* 0x0000002e08350981 */ /* 0x020564000c1e1900 */
[----:B-12---:R-:W-:Y:S07]  /*49a0*/  @!P0 IMAD.U32 R53, RZ, RZ, UR8 ;  /* 0x00000008ff358e24 */ /* 0x006fee000f8e00ff */
.L_x_83:
[----:B-----5:R-:W-:Y:S01]  /*49b0*/  @!P4 FSETP.EQ.AND P0, PT, R53, RZ, PT ;  /* 0x000000ff3500c20b */ /* 0x020fe20003f02000 */
[----:B------:R-:W-:Y:S01]  /*49c0*/  @!UPT UIADD3 URZ, UPT, UPT, URZ, URZ, URZ ;  /* 0x000000fffffff290 */ /* 0x000fe2000fffe0ff */
[----:B------:R-:W-:Y:S11]  /*49d0*/  @!P4 BRA `(.L_x_84) ;  /* 0x000000000014c947 */ /* 0x000ff60003800000 */
[----:B------:R-:W-:Y:S02]  /*49e0*/  LOP3.LUT P2, RZ, R86, 0xff, RZ, 0xc0, !PT ;  /* 0x000000ff56ff7812 */ /* 0x000fe4000784c0ff */
[----:B------:R-:W-:Y:S04]  /*49f0*/  PLOP3.LUT P0, PT, PT, PT, UP0, 0x80, 0x8 ;  /* 0x000000000008781c */ /* 0x000fe80003f0f008 */
[----:B------:R-:W-:Y:S07]  /*4a00*/  PLOP3.LUT P0, PT, P0, PT, PT, 0x8, 0x80 ;  /* 0x000000000080781c */ /* 0x000fee000070e170 */
[----:B------:R-:W-:Y:S11]  /*4a10*/  @P2 FSETP.EQ.AND P0, PT, R53, RZ, PT ;  /* 0x000000ff3500220b */ /* 0x000ff60003f02000 */
[----:B------:R-:W-:Y:S02]  /*4a20*/  @!UPT UIADD3 URZ, UPT, UPT, URZ, URZ, URZ ;  /* 0x000000fffffff290 */ /* 0x000fe4000fffe0ff */
.L_x_84:
[----:B------:R-:W2:Y:S01]  /*4a30*/  SYNCS.PHASECHK.TRANS64.TRYWAIT P2, [UR6+0x80], R24 ;  /* 0x00008018ff0075a7 */ /* 0x000ea20008041106 */
[----:B------:R-:W-:Y:S04]  /*4a40*/  ELECT P4, URZ, PT ;  /* 0x0000000000ff782f */ /* 0x000fe80003880000 */
[----:B------:R-:W-:Y:S11]  /*4a50*/  PLOP3.LUT P4, PT, P0, P4, PT, 0xf2, 0x2f ;  /* 0x00000000002f781c */ /* 0x000ff60000789e72 */
[----:B------:R-:W-:Y:S02]  /*4a60*/  @!UPT UIADD3 URZ, UPT, UPT, URZ, URZ, URZ ;  /* 0x000000fffffff290 */ /* 0x000fe4000fffe0ff */
[----:B---3--:R-:W-:Y:S05]  /*4a70*/  @!P4 IADD3 R8, P0, PT, R28, 0x980, RZ ;  /* 0x000009801c08c810 */ /* 0x008fea0007f1e0ff */
[----:B-1----:R-:W-:Y:S01]  /*4a80*/  @!P4 IMAD.X R2, RZ, RZ, R29, P0 ;  /* 0x000000ffff02c224 */ /* 0x002fe200000e061d */
[----:B--2---:R-:W-:Y:S07]  /*4a90*/  @!P2 BRA `(.L_x_85) ;  /* 0x0000009c00fca947 */ /* 0x004fee0003800000 */
.L_x_224:
[----:B------:R-:W-:Y:S01]  /*4aa0*/  @!P4 R2UR UR9, R8 ;  /* 0x000000000809c2ca */ /* 0x000fe200000e0000 */
[----:B------:R-:W-:Y:S01]  /*4ab0*/  VOTEU.ALL UP2, P4 ;  /* 0x0000000000ff7886 */ /* 0x000fe20002040000 */
[----:B------:R-:W-:Y:S01]  /*4ac0*/  @!P4 R2UR UR8, R2 ;  /* 0x000000000208c2ca */ /* 0x000fe200000e0000 */
[----:B------:R-:W-:Y:S01]  /*4ad0*/  VOTEU.ALL UP3, P4 ;  /* 0x0000000000ff7886 */ /* 0x000fe20002060000 */
[----:B------:R-:W-:Y:S01]  /*4ae0*/  UMOV UR14, 0x0 ;  /* 0x00000000000e7882 */ /* 0x000fe20000000000 */
[----:B------:R-:W-:Y:S01]  /*4af0*/  UMOV UR15, 0x10000000 ;  /* 0x10000000000f7882 */ /* 0x000fe20000000000 */
[----:B------:R-:W-:Y:S01]  /*4b00*/  @!UP2 UIADD3 UR56, UPT, UPT, UR6, 0x200, URZ ;  /* 0x000002000638a890 */ /* 0x000fe2000fffe0ff */
[----:B-1----:R-:W-:Y:S01]  /*4b10*/  @!P4 IMAD.MOV.U32 R0, RZ, RZ, 0x1000 ;  /* 0x00001000ff00c424 */ /* 0x002fe200078e00ff */
[----:B------:R-:W-:Y:S01]  /*4b20*/  UMOV UR60, UR44 ;  /* 0x0000002c003c7c82 */ /* 0x000fe20008000000 */
[----:B------:R-:W-:Y:S01]  /*4b30*/  @!UP2 UIADD3 UR10, UPT, UPT, UR58, 0x40, URZ ;  /* 0x000000403a0aa890 */ /* 0x000fe2000fffe0ff */
[----:B------:R-:W-:Y:S01]  /*4b40*/  UMOV UR11, UR59 ;  /* 0x0000003b000b7c82 */ /* 0x000fe20008000000 */
[----:B------:R-:W-:Y:S02]  /*4b50*/  UMOV UR12, UR44 ;  /* 0x0000002c000c7c82 */ /* 0x000fe40008000000 */
[----:B------:R-:W-:Y:S01]  /*4b60*/  IMAD.U32 R8, RZ, RZ, UR9 ;  /* 0x00000009ff087e24 */ /* 0x000fe2000f8e00ff */
[----:B------:R-:W-:Y:S01]  /*4b70*/  UMOV UR9, UR57 ;  /* 0x0000003900097c82 */ /* 0x000fe20008000000 */
[----:B------:R-:W-:Y:S01]  /*4b80*/  IMAD.U32 R9, RZ, RZ, UR8 ;  /* 0x00000008ff097e24 */ /* 0x000fe2000f8e00ff */
[----:B------:R-:W-:Y:S02]  /*4b90*/  @!UP2 UIADD3 UR8, UPT, UPT, UR6, 0xa00, URZ ;  /* 0x00000a000608a890 */ /* 0x000fe4000fffe0ff */
[----:B------:R-:W-:Y:S01]  /*4ba0*/  @!P4 R2UR UR16, R8 ;  /* 0x000000000810c2ca */ /* 0x000fe200000e0000 */
[----:B------:R-:W-:Y:S01]  /*4bb0*/  VOTEU.ALL UP2, P4 ;  /* 0x0000000000ff7886 */ /* 0x000fe20002040000 */
[----:B------:R-:W-:Y:S01]  /*4bc0*/  @!P4 R2UR UR17, R9 ;  /* 0x000000000911c2ca */ /* 0x000fe200000e0000 */
[----:B------:R-:W-:Y:S01]  /*4bd0*/  UPRMT UR21, UR37, 0x654, UR57 ;  /* 0x0000065425157896 */ /* 0x000fe20008000039 */
[----:B------:R-:W-:Y:S05]  /*4be0*/  @!P4 IADD3 R8, P0, PT, R28, 0x980, RZ ;  /* 0x000009801c08c810 */ /* 0x000fea0007f1e0ff */
[----:B------:R-:W-:Y:S06]  /*4bf0*/  @!P4 IMAD.X R2, RZ, RZ, R29, P0 ;  /* 0x000000ffff02c224 */ /* 0x000fec00000e061d */
[----:B------:R1:W-:Y:S01]  /*4c00*/  @!UP3 UTMALDG.3D [UR56], [UR16], desc[UR14] ;  /* 0x00000e381000b5b4 */ /* 0x0003e20008011000 */
[----:B------:R1:W-:Y:S01]  /*4c10*/  @!UP2 UTMALDG.3D [UR8], [UR16], desc[UR14] ;  /* 0x00000e081000a5b4 */ /* 0x0003e20008011000 */
[----:B------:R1:W-:Y:S01]  /*4c20*/  @!P4 SYNCS.ARRIVE.TRANS64.RED.A0TR RZ, [UR6+0x60], R0 ;  /* 0x00006000ffffc9a7 */ /* 0x0003e20008300406 */
[----:B------:R-:W-:Y:S01]  /*4c30*/  SYNCS.ARRIVE.TRANS64.RED.A1T0 RZ, [UR21], RZ ;  /* 0x000000ffffff79a7 */ /* 0x000fe20008100415 */
[----:B------:R-:W2:Y:S02]  /*4c40*/  SYNCS.PHASECHK.TRANS64.TRYWAIT P2, [UR6+0x88], R24 ;  /* 0x00008818ff0075a7 */ /* 0x000ea40008041106 */
[----:B-12---:R-:W-:Y:S05]  /*4c50*/  @!P2 BRA `(.L_x_86) ;  /* 0x0000009c00a4a947 */ /* 0x006fea0003800000 */
.L_x_226:
        /* <DEDUP_REMOVED lines=8> */
[----:B------:R-:W-:Y:S01]  /*4ce0*/  @!UP2 UIADD3 UR48, UPT, UPT, UR6, 0x1200, URZ ;  /* 0x000012000630a890 */ /* 0x000fe2000fffe0ff */
[----:B------:R-:W-:Y:S01]  /*4cf0*/  UMOV UR50, UR58 ;  /* 0x0000003a00327c82 */ /* 0x000fe20008000000 */
[----:B------:R-:W-:Y:S01]  /*4d00*/  UMOV UR52, UR44 ;  /* 0x0000002c00347c82 */ /* 0x000fe20008000000 */
[----:B------:R-:W-:Y:S02]  /*4d10*/  @!UP2 UIADD3 UR10, UPT, UPT, UR58, 0x40, URZ ;  /* 0x000000403a0aa890 */ /* 0x000fe4000fffe0ff */
[----:B------:R-:W-:Y:S01]  /*4d20*/  IMAD.U32 R8, RZ, RZ, UR9 ;  /* 0x00000009ff087e24 */ /* 0x000fe2000f8e00ff */
[----:B------:R-:W-:Y:S01]  /*4d30*/  UMOV UR9, UR49 ;  /* 0x0000003100097c82 */ /* 0x000fe20008000000 */
[----:B------:R-:W-:Y:S01]  /*4d40*/  IMAD.U32 R9, RZ, RZ, UR8 ;  /* 0x00000008ff097e24 */ /* 0x000fe2000f8e00ff */
[----:B------:R-:W-:Y:S02]  /*4d50*/  @!UP2 UIADD3 UR8, UPT, UPT, UR6, 0x1a00, URZ ;  /* 0x00001a000608a890 */ /* 0x000fe4000fffe0ff */
[----:B------:R-:W-:Y:S01]  /*4d60*/  @!P4 R2UR UR18, R8 ;  /* 0x000000000812c2ca */ /* 0x000fe200000e0000 */
[----:B------:R-:W-:Y:S01]  /*4d70*/  VOTEU.ALL UP2, P4 ;  /* 0x0000000000ff7886 */ /* 0x000fe20002040000 */
[----:B------:R-:W-:Y:S01]  /*4d80*/  @!P4 R2UR UR19, R9 ;  /* 0x000000000913c2ca */ /* 0x000fe200000e0000 */
[----:B------:R-:W-:Y:S01]  /*4d90*/  UMOV UR12, UR44 ;  /* 0x0000002c000c7c82 */ /* 0x000fe20008000000 */
[----:B------:R-:W-:Y:S01]  /*4da0*/  UMOV UR11, UR51 ;  /* 0x00000033000b7c82 */ /* 0x000fe20008000000 */
[----:B------:R-:W-:Y:S01]  /*4db0*/  UPRMT UR15, UR37, 0x654, UR49 ;  /* 0x00000654250f7896 */ /* 0x000fe20008000031 */
[----:B------:R-:W-:Y:S05]  /*4dc0*/  @!P4 IADD3 R8, P0, PT, R28, 0x980, RZ ;  /* 0x000009801c08c810 */ /* 0x000fea0007f1e0ff */
[----:B------:R-:W-:Y:S04]  /*4dd0*/  @!P4 IMAD.X R2, RZ, RZ, R29, P0 ;  /* 0x000000ffff02c224 */ /* 0x000fe800000e061d */
[----:B------:R1:W-:Y:S01]  /*4de0*/  @!UP3 UTMALDG.3D [UR48], [UR18], desc[UR16] ;  /* 0x000010301200b5b4 */ /* 0x0003e20008011000 */
[----:B------:R1:W-:Y:S01]  /*4df0*/  @!UP2 UTMALDG.3D [UR8], [UR18], desc[UR16] ;  /* 0x000010081200a5b4 */ /* 0x0003e20008011000 */
[----:B------:R1:W-:Y:S01]  /*4e00*/  @!P4 SYNCS.ARRIVE.TRANS64.RED.A0TR RZ, [UR6+0x68], R0 ;  /* 0x00006800ffffc9a7 */ /* 0x0003e20008300406 */
[----:B------:R-:W-:Y:S01]  /*4e10*/  SYNCS.ARRIVE.TRANS64.RED.A1T0 RZ, [UR15], RZ ;  /* 0x000000ffffff79a7 */ /* 0x000fe2000810040f */
[----:B------:R-:W2:Y:S02]  /*4e20*/  SYNCS.PHASECHK.TRANS64.TRYWAIT P2, [UR6+0x90], R24 ;  /* 0x00009018ff0075a7 */ /* 0x000ea40008041106 */
[----:B-12---:R-:W-:Y:S05]  /*4e30*/  @!P2 BRA `(.L_x_87) ;  /* 0x0000009c0044a947 */ /* 0x006fea0003800000 */
.L_x_228:
[----:B------:R-:W-:Y:S01]  /*4e40*/  @!P4 R2UR UR9, R8 ;  /* 0x000000000809c2ca */ /* 0x000fe200000e0000 */
[----:B------:R-:W-:Y:S01]  /*4e50*/  VOTEU.ALL UP2, P4 ;  /* 0x0000000000ff7886 */ /* 0x000fe20002040000 */
[----:B------:R-:W-:Y:S01]  /*4e60*/  @!P4 R2UR UR8, R2 ;  /* 0x000000000208c2ca */ /* 0x000fe200000e0000 */
[----:B------:R-:W-:Y:S01]  /*4e70*/  UIADD3 UR42, UPT, UPT, UR58, 0x10, URZ ;  /* 0x000000103a2a7890 */ /* 0x000fe2000fffe0ff */
[----:B-1----:R-:W-:Y:S01]  /*4e80*/  @!P4 IMAD.MOV.U32 R0, RZ, RZ, 0x1000 ;  /* 0x00001000ff00c424 */ /* 0x002fe200078e00ff */
[----:B------:R-:W-:Y:S01]  /*4e90*/  VOTEU.ALL UP3, P4 ;  /* 0x0000000000ff7886 */ /* 0x000fe20002060000 */
[----:B------:R-:W-:Y:S01]  /*4ea0*/  @!UP2 UIADD3 UR40, UPT, UPT, UR6, 0x2200, URZ ;  /* 0x000022000628a890 */ /* 0x000fe2000fffe0ff */
[----:B------:R-:W-:Y:S01]  /*4eb0*/  UMOV UR16, 0x0 ;  /* 0x0000000000107882 */ /* 0x000fe20000000000 */
[----:B------:R-:W-:Y:S01]  /*4ec0*/  UMOV UR17, 0x10000000 ;  /* 0x1000000000117882 */ /* 0x000fe20000000000 */
[----:B------:R-:W-:Y:S01]  /*4ed0*/  UMOV UR43, UR59 ;  /* 0x0000003b002b7c82 */ /* 0x000fe20008000000 */
[----:B------:R-:W-:Y:S03]  /*4ee0*/  @!UP2 UIADD3 UR10, UPT, UPT, UR58, 0x50, URZ ;  /* 0x000000503a0aa890 */ /* 0x000fe6000fffe0ff */
        /* <DEDUP_REMOVED lines=18> */
.L_x_230:
        /* <DEDUP_REMOVED lines=9> */
[----:B------:R-:W-:Y:S01]  /*50a0*/  SHF.L.U32 R30, RZ, 0x1f, RZ ;  /* 0x0000001fff1e7819 */ /* 0x000fe200000006ff */
[----:B------:R-:W-:Y:S01]  /*50b0*/  UMOV UR26, UR42 ;  /* 0x0000002a001a7c82 */ /* 0x000fe20008000000 */
[----:B------:R-:W-:Y:S01]  /*50c0*/  UMOV UR28, UR44 ;  /* 0x0000002c001c7c82 */ /* 0x000fe20008000000 */
[----:B------:R-:W-:Y:S01]  /*50d0*/  @!UP2 UIADD3 UR10, UPT, UPT, UR58, 0x50, URZ ;  /* 0x000000503a0aa890 */ /* 0x000fe2000fffe0ff */
        /* <DEDUP_REMOVED lines=18> */
.L_x_232:
        /* <DEDUP_REMOVED lines=10> */
[----:B------:R-:W-:Y:S01]  /*52a0*/  UMOV UR19, UR59 ;  /* 0x0000003b00137c82 */ /* 0x000fe20008000000 */
[----:B------:R-:W-:Y:S02]  /*52b0*/  UMOV UR20, UR44 ;  /* 0x0000002c00147c82 */ /* 0x000fe40008000000 */
[----:B------:R-:W-:Y:S01]  /*52c0*/  IMAD.U32 R8, RZ, RZ, UR9 ;  /* 0x00000009ff087e24 */ /* 0x000fe2000f8e00ff */
[----:B------:R-:W-:Y:S01]  /*52d0*/  @!UP2 UIADD3 UR10, UPT, UPT, UR58, 0x60, URZ ;  /* 0x000000603a0aa890 */ /* 0x000fe2000fffe0ff */
[----:B------:R-:W-:Y:S01]  /*52e0*/  IMAD.U32 R9, RZ, RZ, UR8 ;  /* 0x00000008ff097e24 */ /* 0x000fe2000f8e00ff */
[----:B------:R-:W-:Y:S02]  /*52f0*/  @!UP2 UIADD3 UR8, UPT, UPT, UR6, 0xa00, URZ ;  /* 0x00000a000608a890 */ /* 0x000fe4000fffe0ff */
[----:B------:R-:W-:Y:S01]  /*5300*/  @!P4 R2UR UR26, R8 ;  /* 0x00000000081ac2ca */ /* 0x000fe200000e0000 */
[----:B------:R-:W-:Y:S01]  /*5310*/  VOTEU.ALL UP2, P4 ;  /* 0x0000000000ff7886 */ /* 0x000fe20002040000 */
[----:B------:R-:W-:Y:S01]  /*5320*/  @!P4 R2UR UR27, R9 ;  /* 0x00000000091bc2ca */ /* 0x000fe200000e0000 */
[----:B------:R-:W-:Y:S01]  /*5330*/  UMOV UR9, UR57 ;  /* 0x0000003900097c82 */ /* 0x000fe20008000000 */
[----:B------:R-:W-:Y:S01]  /*5340*/  UMOV UR11, UR59 ;  /* 0x0000003b000b7c82 */ /* 0x000fe20008000000 */
[----:B------:R-:W-:Y:S01]  /*5350*/  UMOV UR12, UR44 ;  /* 0x0000002c000c7c82 */ /* 0x000fe20008000000 */
        /* <DEDUP_REMOVED lines=8> */
.L_x_234:
        /* <DEDUP_REMOVED lines=21> */
[----:B------:R-:W-:Y:S05]  /*5530*/  @!P4 IADD3 R8, P0, PT, R28, 0x980, RZ ;  /* 0x000009801c08c810 */ /* 0x000fea0007f1e0ff */
[----:B------:R-:W-:Y:S05]  /*5540*/  @!P4 IMAD.X R2, RZ, RZ, R29, P0 ;  /* 0x000000ffff02c224 */ /* 0x000fea00000e061d */
[----:B------:R1:W-:Y:S01]  /*5550*/  @!UP3 UTMALDG.3D [UR16], [UR26], desc[UR22] ;  /* 0x000016101a00b5b4 */ /* 0x0003e20008011000 */
[----:B------:R1:W-:Y:S01]  /*5560*/  @!UP2 UTMALDG.3D [UR8], [UR26], desc[UR22] ;  /* 0x000016081a00a5b4 */ /* 0x0003e20008011000 */
[----:B------:R1:W-:Y:S01]  /*5570*/  @!P4 SYNCS.ARRIVE.TRANS64.RED.A0TR RZ, [UR6+0x68], R0 ;  /* 0x00006800ffffc9a7 */ /* 0x0003e20008300406 */
[----:B------:R-:W-:Y:S01]  /*5580*/  SYNCS.ARRIVE.TRANS64.RED.A1T0 RZ, [UR15], RZ ;  /* 0x000000ffffff79a7 */ /* 0x000fe2000810040f */
[----:B------:R-:W2:Y:S02]  /*5590*/  SYNCS.PHASECHK.TRANS64.TRYWAIT P2, [UR6+0x90], R30 ;  /* 0x0000901eff0075a7 */ /* 0x000ea40008041106 */
[----:B-12---:R-:W-:Y:S05]  /*55a0*/  @!P2 BRA `(.L_x_91) ;  /* 0x0000009400c8a947 */ /* 0x006fea0003800000 */
.L_x_236:
[----:B------:R-:W2:Y:S01]  /*55b0*/  LDC.64 R12, c[0x0][0xf18] ;  /* 0x0003c600ff0c7b82 */ /* 0x000ea20000000a00 */
[----:B------:R-:W-:Y:S01]  /*55c0*/  @!P4 R2UR UR8, R2 ;  /* 0x000000000208c2ca */ /* 0x000fe200000e0000 */
[----:B------:R-:W-:Y:S01]  /*55d0*/  VOTEU.ALL UP2, P4 ;  /* 0x0000000000ff7886 */ /* 0x000fe20002040000 */
[----:B------:R-:W-:Y:S01]  /*55e0*/  @!P4 R2UR UR9, R8 ;  /* 0x000000000809c2ca */ /* 0x000fe200000e0000 */
[----:B------:R-:W-:Y:S01]  /*55f0*/  UIADD3 UR34, UPT, UPT, UR58, 0x30, URZ ;  /* 0x000000303a227890 */ /* 0x000fe2000fffe0ff */
[----:B-1----:R-:W-:Y:S03]  /*5600*/  @!P4 IMAD.MOV.U32 R0, RZ, RZ, 0x1000 ;  /* 0x00001000ff00c424 */ /* 0x002fe600078e00ff */
[----:B------:R-:W1:Y:S01]  /*5610*/  @!P1 LDC R2, c[0x0][0xf0c] ;  /* 0x0003c300ff029b82 */ /* 0x000e620000000800 */
[----:B------:R-:W-:Y:S01]  /*5620*/  @!UP2 UIADD3 UR32, UPT, UPT, UR6, 0x2200, URZ ;  /* 0x000022000620a890 */ /* 0x000fe2000fffe0ff */
[----:B------:R-:W-:Y:S01]  /*5630*/  @P3 SHF.R.U32.HI R25, RZ, 0x10, R17 ;  /* 0x00000010ff193819 */ /* 0x000fe20000011611 */
[----:B------:R-:W-:Y:S01]  /*5640*/  VOTEU.ALL UP3, P4 ;  /* 0x0000000000ff7886 */ /* 0x000fe20002060000 */
[----:B------:R-:W-:Y:S01]  /*5650*/  UMOV UR16, 0x0 ;  /* 0x0000000000107882 */ /* 0x000fe20000000000 */
[----:B------:R-:W-:Y:S01]  /*5660*/  UMOV UR17, 0x10000000 ;  /* 0x1000000000117882 */ /* 0x000fe20000000000 */
[----:B------:R-:W-:Y:S01]  /*5670*/  UMOV UR33, UR41 ;  /* 0x0000002900217c82 */ /* 0x000fe20008000000 */
[----:B------:R-:W-:Y:S01]  /*5680*/  UMOV UR35, UR59 ;  /* 0x0000003b00237c82 */ /* 0x000fe20008000000 */
[----:B------:R-:W-:Y:S01]  /*5690*/  IMAD.U32 R9, RZ, RZ, UR8 ;  /* 0x00000008ff097e24 */ /* 0x000fe2000f8e00ff */
[----:B------:R-:W-:Y:S01]  /*56a0*/  UMOV UR36, UR44 ;  /* 0x0000002c00247c82 */ /* 0x000fe20008000000 */
[----:B------:R-:W-:Y:S01]  /*56b0*/  IMAD.U32 R8, RZ, RZ, UR9 ;  /* 0x00000009ff087e24 */ /* 0x000fe2000f8e00ff */
[----:B------:R-:W-:Y:S01]  /*56c0*/  @!UP2 UIADD3 UR10, UPT, UPT, UR58, 0x70, URZ ;  /* 0x000000703a0aa890 */ /* 0x000fe2000fffe0ff */
[----:B------:R-:W-:Y:S01]  /*56d0*/  VIADD R27, R27, 0x1 ;  /* 0x000000011b1b7836 */ /* 0x000fe20000000000 */
[----:B------:R-:W-:Y:S01]  /*56e0*/  @!P4 R2UR UR19, R9 ;  /* 0x000000000913c2ca */ /* 0x000fe200000e0000 */
[----:B------:R-:W-:Y:S01]  /*56f0*/  @!UP2 UIADD3 UR8, UPT, UPT, UR6, 0x2a00, URZ ;  /* 0x00002a000608a890 */ /* 0x000fe2000fffe0ff */
[----:B------:R-:W-:Y:S01]  /*5700*/  @!P4 R2UR UR18, R8 ;  /* 0x000000000812c2ca */ /* 0x000fe200000e0000 */
[----:B------:R-:W-:Y:S01]  /*5710*/  VOTEU.ALL UP2, P4 ;  /* 0x0000000000ff7886 */ /* 0x000fe20002040000 */
[----:B------:R-:W3:Y:S01]  /*5720*/  LDC.64 R8, c[0x0][0xf10] ;  /* 0x0003c400ff087b82 */ /* 0x000ee20000000a00 */
[----:B------:R-:W-:Y:S01]  /*5730*/  UMOV UR9, UR41 ;  /* 0x0000002900097c82 */ /* 0x000fe20008000000 */
[----:B------:R-:W-:Y:S01]  /*5740*/  UMOV UR11, UR59 ;  /* 0x0000003b000b7c82 */ /* 0x000fe20008000000 */
[----:B------:R-:W-:Y:S08]  /*5750*/  UMOV UR12, UR44 ;  /* 0x0000002c000c7c82 */ /* 0x000ff00008000000 */
[----:B------:R1:W-:Y:S01]  /*5760*/  @!UP3 UTMALDG.3D [UR32], [UR18], desc[UR16] ;  /* 0x000010201200b5b4 */ /* 0x0003e20008011000 */
[----:B------:R1:W-:Y:S01]  /*5770*/  @!UP2 UTMALDG.3D [UR8], [UR18], desc[UR16] ;  /* 0x000010081200a5b4 */ /* 0x0003e20008011000 */
[----:B------:R5:W-:Y:S01]  /*5780*/  @!P4 SYNCS.ARRIVE.TRANS64.RED.A0TR RZ, [UR6+0x70], R0 ;  /* 0x00007000ffffc9a7 */ /* 0x000be20008300406 */
[C---:B---3--:R-:W-:Y:S01]  /*5790*/  @!P1 IMAD.HI.U32 R8, R11.reuse, R8, RZ ;  /* 0x000000080b089227 */ /* 0x048fe200078e00ff */
[----:B--2---:R-:W-:Y:S02]  /*57a0*/  @!P1 ISETP.NE.AND P0, PT, R12, 0x1, PT ;  /* 0x000000010c00980c */ /* 0x004fe40003f05270 */
[----:B-1----:R-:W-:Y:S01]  /*57b0*/  @!P1 ISETP.NE.AND P2, PT, R2, 0x1, PT ;  /* 0x000000010200980c */ /* 0x002fe20003f45270 */
[C---:B------:R-:W-:Y:S01]  /*57c0*/  @!P1 IMAD.HI.U32 R13, R10.reuse, R13, RZ ;  /* 0x0000000d0a0d9227 */ /* 0x040fe200078e00ff */
[----:B------:R-:W-:Y:S04]  /*57d0*/  @!P1 SHF.R.U32.HI R8, RZ, R9, R8 ;  /* 0x00000009ff089219 */ /* 0x000fe80000011608 */
[----:B------:R-:W-:Y:S01]  /*57e0*/  @!P1 SEL R8, R11, R8, !P2 ;  /* 0x000000080b089207 */ /* 0x000fe20005000000 */
[----:B------:R-:W-:Y:S01]  /*57f0*/  SYNCS.ARRIVE.TRANS64.RED.A1T0 RZ, [UR14], RZ ;  /* 0x000000ffffff79a7 */ /* 0x000fe2000810040e */
[----:B------:R-:W1:Y:S01]  /*5800*/  SYNCS.PHASECHK.TRANS64.TRYWAIT P5, [UR6+0x98], R30 ;  /* 0x0000981eff0075a7 */ /* 0x000e6200080a1106 */
[----:B-----5:R-:W2:Y:S02]  /*5810*/  @!P1 LDC R0, c[0x0][0xf20] ;  /* 0x0003c800ff009b82 */ /* 0x020ea40000000800 */
[----:B--2---:R-:W-:Y:S04]  /*5820*/  @!P1 SHF.R.U32.HI R0, RZ, R0, R13 ;  /* 0x00000000ff009219 */ /* 0x004fe8000001160d */
[----:B------:R-:W-:Y:S05]  /*5830*/  @!P1 SEL R9, R10, R0, !P0 ;  /* 0x000000000a099207 */ /* 0x000fea0004000000 */
[----:B------:R-:W-:Y:S02]  /*5840*/  @!P1 IMAD.IADD R0, R9, 0x1, -R8 ;  /* 0x0000000109009824 */ /* 0x000fe400078e0a08 */
[----:B------:R-:W-:Y:S02]  /*5850*/  @!P1 IMAD.IADD R8, R8, 0x1, -R9 ;  /* 0x0000000108089824 */ /* 0x000fe400078e0a09 */
[----:B------:R-:W-:Y:S02]  /*5860*/  @!P1 IMAD R11, R0, R2, R11 ;  /* 0x00000002000b9224 */ /* 0x000fe400078e020b */
[----:B------:R-:W-:Y:S01]  /*5870*/  @!P1 IMAD R10, R8, R12, R10 ;  /* 0x0000000c080a9224 */ /* 0x000fe200078e020a */
[----:B-1----:R-:W-:Y:S06]  /*5880*/  @!P5 BRA `(.L_x_92) ;  /* 0x000000940028d947 */ /* 0x002fec0003800000 */
.L_x_238:
[----:B------:R-:W-:Y:S01]  /*5890*/  @!P4 IADD3 R2, P0, PT, R28, 0x980, RZ ;  /* 0x000009801c02c810 */ /* 0x000fe20007f1e0ff */
[----:B------:R-:W-:Y:S01]  /*58a0*/  VOTEU.ALL UP2, P4 ;  /* 0x0000000000ff7886 */ /* 0x000fe20002040000 */
[----:B------:R-:W-:Y:S01]  /*58b0*/  VOTEU.ALL UP3, P4 ;  /* 0x0000000000ff7886 */ /* 0x000fe20002060000 */
[----:B------:R-:W-:Y:S01]  /*58c0*/  UMOV UR33, UR25 ;  /* 0x0000001900217c82 */ /* 0x000fe20008000000 */
[----:B------:R-:W-:Y:S01]  /*58d0*/  @!P4 R2UR UR9, R2 ;  /* 0x000000000209c2ca */ /* 0x000fe200000e0000 */
[----:B-1----:R-:W-:Y:S01]  /*58e0*/  @!P4 IMAD.X R0, RZ, RZ, R29, P0 ;  /* 0x000000ffff00c224 */ /* 0x002fe200000e061d */
[----:B------:R-:W-:Y:S01]  /*58f0*/  @!UP2 UIADD3 UR35, UPT, UPT, UR59, 0x40, URZ ;  /* 0x000000403b23a890 */ /* 0x000fe2000fffe0ff */
[----:B------:R-:W-:Y:S01]  /*5900*/  VIADD R2, R10, UR38 ;  /* 0x000000260a027c36 */ /* 0x000fe20008000000 */
[----:B------:R-:W-:Y:S01]  /*5910*/  @!UP2 UIADD3 UR32, UPT, UPT, UR6, 0x3200, URZ ;  /* 0x000032000620a890 */ /* 0x000fe2000fffe0ff */
[----:B------:R-:W-:Y:S01]  /*5920*/  ISETP.NE.AND P0, PT, R27, 0x2, PT ;  /* 0x000000021b00780c */ /* 0x000fe20003f05270 */
[----:B------:R-:W-:Y:S01]  /*5930*/  UMOV UR36, UR44 ;  /* 0x0000002c00247c82 */ /* 0x000fe20008000000 */
[----:B------:R-:W-:Y:S01]  /*5940*/  @!P4 R2UR UR8, R0 ;  /* 0x000000000008c2ca */ /* 0x000fe200000e0000 */
[----:B------:R-:W-:Y:S01]  /*5950*/  @!UP2 UIADD3 UR18, UPT, UPT, UR58, 0x70, URZ ;  /* 0x000000703a12a890 */ /* 0x000fe2000fffe0ff */
[----:B------:R-:W-:Y:S01]  /*5960*/  VIADD R0, R11, UR39 ;  /* 0x000000270b007c36 */ /* 0x000fe20008000000 */
[----:B------:R-:W-:Y:S01]  /*5970*/  @!UP2 UIADD3 UR16, UPT, UPT, UR6, 0x3a00, URZ ;  /* 0x00003a000610a890 */ /* 0x000fe2000fffe0ff */
[----:B------:R-:W-:Y:S01]  /*5980*/  R2UR UR11, R2 ;  /* 0x00000000020b72ca */ /* 0x000fe200000e0000 */
[----:B------:R-:W-:Y:S01]  /*5990*/  VOTEU.ALL UP2, P4 ;  /* 0x0000000000ff7886 */ /* 0x000fe20002040000 */
[----:B------:R-:W-:Y:S01]  /*59a0*/  IMAD.U32 R8, RZ, RZ, UR9 ;  /* 0x00000009ff087e24 */ /* 0x000fe2000f8e00ff */
[----:B------:R-:W-:Y:S01]  /*59b0*/  UMOV UR9, 0x10000000 ;  /* 0x1000000000097882 */ /* 0x000fe20000000000 */
[----:B------:R-:W-:Y:S01]  /*59c0*/  UMOV UR17, UR25 ;  /* 0x0000001900117c82 */ /* 0x000fe20008000000 */
[----:B------:R-:W-:Y:S01]  /*59d0*/  UMOV UR20, UR44 ;  /* 0x0000002c00147c82 */ /* 0x000fe20008000000 */
[----:B------:R-:W-:Y:S01]  /*59e0*/  UMOV UR19, UR35 ;  /* 0x0000002300137c82 */ /* 0x000fe20008000000 */
[----:B------:R-:W-:Y:S02]  /*59f0*/  @!P4 R2UR UR14, R8 ;  /* 0x00000000080ec2ca */ /* 0x000fe400000e0000 */
[----:B------:R-:W-:Y:S01]  /*5a00*/  IMAD.U32 R9, RZ, RZ, UR8 ;  /* 0x00000008ff097e24 */ /* 0x000fe2000f8e00ff */
[----:B------:R-:W-:Y:S01]  /*5a10*/  UMOV UR8, 0x0 ;  /* 0x0000000000087882 */ /* 0x000fe20000000000 */
[----:B------:R-:W-:Y:S02]  /*5a20*/  R2UR UR27, R0 ;  /* 0x00000000001b72ca */ /* 0x000fe400000e0000 */
[----:B------:R-:W-:Y:S02]  /*5a30*/  @P3 R2UR UR44, R25 ;  /* 0x00000000192c32ca */ /* 0x000fe400000e0000 */
[----:B------:R-:W-:Y:S02]  /*5a40*/  @!P4 R2UR UR15, R9 ;  /* 0x00000000090fc2ca */ /* 0x000fe400000e0000 */
[----:B------:R-:W-:Y:S02]  /*5a50*/  SEL R0, RZ, 0x1, P0 ;  /* 0x00000001ff007807 */ /* 0x000fe40000000000 */
[----:B------:R-:W-:Y:S02]  /*5a60*/  SEL R27, R27, RZ, P0 ;  /* 0x000000ff1b1b7207 */ /* 0x000fe40000000000 */
[----:B------:R-:W-:Y:S07]  /*5a70*/  LOP3.LUT R26, R26, R0, RZ, 0x3c, !PT ;  /* 0x000000001a1a7212 */ /* 0x000fee00078e3cff */
[----:B------:R2:W-:Y:S01]  /*5a80*/  @!UP3 UTMALDG.3D [UR32], [UR14], desc[UR8] ;  /* 0x000008200e00b5b4 */ /* 0x0005e20008011000 */
[----:B------:R2:W-:Y:S01]  /*5a90*/  @!UP2 UTMALDG.3D [UR16], [UR14], desc[UR8] ;  /* 0x000008100e00a5b4 */ /* 0x0005e20008011000 */
[----:B------:R2:W-:Y:S01]  /*5aa0*/  @!P4 SYNCS.ARRIVE.TRANS64.RED.A0TR RZ, [UR6+0x78], R23 ;  /* 0x00007817ffffc9a7 */ /* 0x0005e20008300406 */
[----:B------:R-:W-:Y:S01]  /*5ab0*/  UPLOP3.LUT UP2, UPT, UPT, UPT, UPT, 0x80, 0x8 ;  /* 0x000000000008789c */ /* 0x000fe20003f4f070 */
[----:B------:R-:W-:Y:S01]  /*5ac0*/  SYNCS.ARRIVE.TRANS64.RED.A1T0 RZ, [UR13], RZ ;  /* 0x000000ffffff79a7 */ /* 0x000fe2000810040d */
[----:B------:R-:W-:Y:S09]  /*5ad0*/  @P3 BRA `(.L_x_93) ;  /* 0xffffffe800583947 */ /* 0x000ff2000383ffff */
[----:B------:R-:W1:Y:S02]  /*5ae0*/  SYNCS.PHASECHK.TRANS64.TRYWAIT P0, [UR6+0x80], R24 ;  /* 0x00008018ff0075a7 */ /* 0x000e640008001106 */
[----:B-1----:R-:W-:Y:S05]  /*5af0*/  @!P0 BRA `(.L_x_94) ;  /* 0x0000009000a48947 */ /* 0x002fea0003800000 */
.L_x_240:
[----:B------:R-:W3:Y:S02]  /*5b00*/  SYNCS.PHASECHK.TRANS64.TRYWAIT P0, [UR6+0x88], R24 ;  /* 0x00008818ff0075a7 */ /* 0x000ee40008001106 */
[----:B---3--:R-:W-:Y:S05]  /*5b10*/  @!P0 BRA `(.L_x_95) ;  /* 0x0000009000b48947 */ /* 0x008fea0003800000 */
.L_x_242:
[----:B------:R-:W3:Y:S01]  /*5b20*/  SYNCS.PHASECHK.TRANS64.TRYWAIT P0, [UR6+0x90], R24 ;  /* 0x00009018ff0075a7 */ /* 0x000ee20008001106 */
[----:B-1----:R-:W-:Y:S01]  /*5b30*/  HFMA2 R0, -RZ, RZ, 0, 5.9604644775390625e-08 ;  /* 0x00000001ff007431 */ /* 0x002fe200000001ff */
[----:B---3--:R-:W-:Y:S06]  /*5b40*/  @!P0 BRA `(.L_x_96) ;  /* 0x0000009000c08947 */ /* 0x008fec0003800000 */
.L_x_244:
[----:B-1----:R-:W-:Y:S02]  /*5b50*/  MOV R2, UR6 ;  /* 0x0000000600027c02 */ /* 0x002fe40008000f00 */
[----:B------:R-:W-:-:S07]  /*5b60*/  SHF.L.U32 R0, R0, 0x1f, RZ ;  /* 0x0000001f00007819 */ /* 0x000fce00000006ff */
.L_x_97:
[----:B-1----:R1:W3:Y:S02]  /*5b70*/  SYNCS.PHASECHK.TRANS64.TRYWAIT P0, [R2+URZ+0x98], R0 ;  /* 0x00009800020075a7 */ /* 0x0022e400080011ff */
[----:B---3--:R-:W-:Y:S05]  /*5b80*/  @!P0 NANOSLEEP.SYNCS 0x989680 ;  /* 0x009896800000895d */ /* 0x008fea0003900000 */
[----:B------:R-:W3:Y:S02]  /*5b90*/  @!P0 SYNCS.PHASECHK.TRANS64 P0, [R2+URZ+0x98], R0 ;  /* 0x00009800020085a7 */ /* 0x000ee400080010ff */
[----:B--23--:R-:W-:Y:S05]  /*5ba0*/  @P0 EXIT ;  /* 0x000000000000094d */ /* 0x00cfea0003800000 */
[----:B------:R-:W-:Y:S05]  /*5bb0*/  BRA `(.L_x_97) ;  /* 0xfffffffc00ec7947 */ /* 0x000fea000383ffff */
.L_x_78:
[----:B------:R-:W-:-:S06]  /*5bc0*/  UISETP.GE.AND UP1, UPT, UR12, 0x4, UPT ;  /* 0x000000040c00788c */ /* 0x000fcc000bf26270 */
[----:B------:R-:W-:-:S13]  /*5bd0*/  PLOP3.LUT P0, PT, PT, PT, UP1, 0x80, 0x8 ;  /* 0x000000000008781c */ /* 0x000fda0003f0f018 */
[----:B-1----:R-:W-:Y:S05]  /*5be0*/  @!P0 EXIT ;  /* 0x000000000000894d */ /* 0x002fea0003800000 */
[----:B------:R-:W-:Y:S01]  /*5bf0*/  BAR.SYNC.DEFER_BLOCKING 0x6, 0xa0 ;  /* 0x0182800000007b1d */ /* 0x000fe20000010000 */
[----:B------:R-:W-:Y:S01]  /*5c00*/  IMAD.SHL.U32 R97, R3, 0x10, RZ ;  /* 0x0000001003617824 */ /* 0x000fe200078e00ff */
[----:B------:R-:W-:Y:S01]  /*5c10*/  LOP3.LUT R98, R99, 0x3, RZ, 0xc0, !PT ;  /* 0x0000000363627812 */ /* 0x000fe200078ec0ff */
[C---:B------:R-:W-:Y:S01]  /*5c20*/  IMAD.SHL.U32 R96, R3.reuse, 0x2, RZ ;  /* 0x0000000203607824 */ /* 0x040fe200078e00ff */
[----:B------:R-:W-:Y:S01]  /*5c30*/  CS2R R92, SRZ ;  /* 0x00000000005c7805 */ /* 0x000fe2000001ff00 */
[----:B------:R-:W-:Y:S01]  /*5c40*/  IMAD.U32 R3, R3, 0x10000, RZ ;  /* 0x0001000003037824 */ /* 0x000fe200078e00ff */
[----:B------:R-:W-:Y:S02]  /*5c50*/  UMOV UR45, 0x400 ;  /* 0x00000400002d7882 */ /* 0x000fe40000000000 */
[----:B------:R-:W1:Y:S01]  /*5c60*/  LDC R90, c[0x0][0x370] ;  /* 0x0000dc00ff5a7b82 */ /* 0x000e620000000800 */
[----:B------:R-:W-:Y:S01]  /*5c70*/  ULEA UR45, UR37, UR45, 0x18 ;  /* 0x0000002d252d7291 */ /* 0x000fe2000f8ec0ff */
[C---:B------:R-:W-:Y:S01]  /*5c80*/  LOP3.LUT R0, R97.reuse, 0x40, RZ, 0xc0, !PT ;  /* 0x0000004061007812 */ /* 0x040fe200078ec0ff */
[----:B------:R-:W-:Y:S01]  /*5c90*/  IMAD.MOV.U32 R94, RZ, RZ, RZ ;  /* 0x000000ffff5e7224 */ /* 0x000fe200078e00ff */
[----:B------:R-:W-:Y:S01]  /*5ca0*/  LOP3.LUT R2, R97, 0x1b0, RZ, 0xc0, !PT ;  /* 0x000001b061027812 */ /* 0x000fe200078ec0ff */
[----:B------:R-:W-:Y:S01]  /*5cb0*/  UIADD3 UR4, UPT, UPT, UR45, 0x200, URZ ;  /* 0x000002002d047890 */ /* 0x000fe2000fffe0ff */
[----:B------:R-:W-:Y:S01]  /*5cc0*/  LOP3.LUT R96, R0, 0x8, R96, 0xf8, !PT ;  /* 0x0000000800607812 */ /* 0x000fe200078ef860 */
[----:B------:R-:W-:Y:S01]  /*5cd0*/  IMAD.SHL.U32 R0, R99, 0x200, RZ ;  /* 0x0000020063007824 */ /* 0x000fe200078e00ff */
[----:B------:R-:W2:Y:S01]  /*5ce0*/  LDC R49, c[0x0][0xf0c] ;  /* 0x0003c300ff317b82 */ /* 0x000ea20000000800 */
[----:B------:R-:W-:Y:S01]  /*5cf0*/  LOP3.LUT R3, R3, 0x200000, RZ, 0xc0, !PT ;  /* 0x0020000003037812 */ /* 0x000fe200078ec0ff */
[----:B------:R-:W-:Y:S01]  /*5d00*/  IMAD.MOV.U32 R102, RZ, RZ, RZ ;  /* 0x000000ffff667224 */ /* 0x000fe200078e00ff */
[----:B------:R-:W-:Y:S01]  /*5d10*/  LOP3.LUT P0, RZ, R97, 0x40, RZ, 0xc0, !PT ;  /* 0x0000004061ff7812 */ /* 0x000fe2000780c0ff */
[----:B------:R-:W-:Y:S01]  /*5d20*/  IMAD.U32 R88, RZ, RZ, UR4 ;  /* 0x00000004ff587e24 */ /* 0x000fe2000f8e00ff */
[----:B------:R-:W-:Y:S01]  /*5d30*/  LOP3.LUT R0, R2, 0x200, R0, 0xf8, !PT ;  /* 0x0000020002007812 */ /* 0x000fe200078ef800 */
[----:B------:R-:W3:Y:S02]  /*5d40*/  LDCU.64 UR58, c[0x0][0x348] ;  /* 0x00006900ff3a77ac */ /* 0x000ee40008000a00 */
[----:B------:R-:W4:Y:S01]  /*5d50*/  LDC R87, c[0x0][0xf20] ;  /* 0x0003c800ff577b82 */ /* 0x000f220000000800 */
[----:B------:R-:W3:Y:S01]  /*5d60*/  LDS R95, [UR45+0x140] ;  /* 0x0001402dff5f7984 */ /* 0x000ee20008000800 */
[----:B------:R-:W-:Y:S01]  /*5d70*/  LOP3.LUT R96, R0, R96, RZ, 0xfc, !PT ;  /* 0x0000006000607212 */ /* 0x000fe200078efcff */
[----:B------:R-:W1:Y:S01]  /*5d80*/  LDCU.64 UR48, c[0x0][0xc88] ;  /* 0x00019100ff3077ac */ /* 0x000e620008000a00 */
[----:B------:R-:W-:Y:S01]  /*5d90*/  P2R R0, PR, RZ, 0x1 ;  /* 0x00000001ff007803 */ /* 0x000fe20000000000 */
[----:B------:R-:W1:Y:S03]  /*5da0*/  LDCU.64 UR50, c[0x0][0xc90] ;  /* 0x00019200ff3277ac */ /* 0x000e660008000a00 */
[----:B------:R-:W1:Y:S01]  /*5db0*/  LDC R48, c[0x0][0xf30] ;  /* 0x0003cc00ff307b82 */ /* 0x000e620000000800 */
[----:B------:R-:W-:Y:S01]  /*5dc0*/  UMOV UR56, URZ ;  /* 0x000000ff00387c82 */ /* 0x000fe20008000000 */
[----:B------:R-:W-:-:S06]  /*5dd0*/  UMOV UR57, URZ ;  /* 0x000000ff00397c82 */ /* 0x000fcc0008000000 */
[----:B------:R-:W1:Y:S08]  /*5de0*/  LDC.64 R84, c[0x0][0xf10] ;  /* 0x0003c400ff547b82 */ /* 0x000e700000000a00 */
[----:B------:R-:W1:Y:S08]  /*5df0*/  LDC.64 R46, c[0x0][0xf18] ;  /* 0x0003c600ff2e7b82 */ /* 0x000e700000000a00 */
[----:B------:R-:W1:Y:S08]  /*5e00*/  LDC.64 R44, c[0x0][0xf28] ;  /* 0x0003ca00ff2c7b82 */ /* 0x000e700000000a00 */
[----:B------:R-:W1:Y:S01]  /*5e10*/  LDC.64 R82, c[0x0][0xcb0] ;  /* 0x00032c00ff527b82 */ /* 0x000e620000000a00 */
[----:B---3--:R-:W-:-:S07]  /*5e20*/  IMAD.IADD R95, R95, 0x1, R3 ;  /* 0x000000015f5f7824 */ /* 0x008fce00078e0203 */
[----:B------:R-:W3:Y:S08]  /*5e30*/  LDC.64 R80, c[0x0][0xca8] ;  /* 0x00032a00ff507b82 */ /* 0x000ef00000000a00 */
[----:B--2-4-:R-:W1:Y:S02]  /*5e40*/  LDC R89, c[0x0][0x374] ;  /* 0x0000dd00ff597b82 */ /* 0x014e640000000800 */
.L_x_189:
[----:B------:R-:W-:Y:S02]  /*5e50*/  LEA R0, R102, UR45, 0x3 ;  /* 0x0000002d66007c11 */ /* 0x000fe4000f8e18ff */
[----:B------:R-:W-:Y:S02]  /*5e60*/  SHF.L.U32 R2, R92, 0x1f, RZ ;  /* 0x0000001f5c027819 */ /* 0x000fe400000006ff */
[----:B------:R-:W-:Y:S02]  /*5e70*/  LEA R16, R102, UR45, 0x4 ;  /* 0x0000002d66107c11 */ /* 0x000fe4000f8e20ff */
[----:B------:R-:W2:Y:S02]  /*5e80*/  SYNCS.PHASECHK.TRANS64.TRYWAIT P0, [R0+URZ+0xb0], R2 ;  /* 0x0000b002000075a7 */ /* 0x000ea400080011ff */
[----:B-12---:R-:W-:Y:S05]  /*5e90*/  @!P0 BRA `(.L_x_98) ;  /* 0x0000009000048947 */ /* 0x006fea0003800000 */
.L_x_245:
[----:B------:R-:W4:Y:S01]  /*5ea0*/  LDC.64 R10, c[0x0][0xf10] ;  /* 0x0003c400ff0a7b82 */ /* 0x000f220000000a00 */
[----:B------:R-:W3:Y:S01]  /*5eb0*/  LDS.128 R16, [R16+0x120] ;  /* 0x0001200010107984 */ /* 0x000ee20000000c00 */
[----:B-1----:R-:W-:Y:S01]  /*5ec0*/  ISETP.NE.AND P1, PT, R48, 0x1, PT ;  /* 0x000000013000780c */ /* 0x002fe20003f25270 */
[----:B--2---:R-:W-:Y:S01]  /*5ed0*/  VIADD R0, R0, 0xc0 ;  /* 0x000000c000007836 */ /* 0x004fe20000000000 */
[----:B------:R-:W-:Y:S04]  /*5ee0*/  ISETP.GE.AND P0, PT, R43, 0x1, PT ;  /* 0x000000012b00780c */ /* 0x000fe80003f06270 */
[----:B------:R-:W1:Y:S01]  /*5ef0*/  LDC.64 R8, c[0x0][0xf18] ;  /* 0x0003c600ff087b82 */ /* 0x000e620000000a00 */
[----:B------:R-:W-:Y:S01]  /*5f00*/  PRMT R0, RZ, 0x654, R0 ;  /* 0x00000654ff007816 */ /* 0x000fe20000000000 */
[----:B------:R-:W-:Y:S01]  /*5f10*/  @!PT LDS RZ, [RZ] ;  /* 0x00000000fffff984 */ /* 0x000fe20000000800 */
[----:B------:R-:W-:Y:S01]  /*5f20*/  @!PT LDS RZ, [RZ] ;  /* 0x00000000fffff984 */ /* 0x000fe20000000800 */
[----:B------:R-:W-:Y:S01]  /*5f30*/  @!PT LDS RZ, [RZ] ;  /* 0x00000000fffff984 */ /* 0x000fe20000000800 */
[----:B------:R-:W-:Y:S01]  /*5f40*/  @!PT LDS RZ, [RZ] ;  /* 0x00000000fffff984 */ /* 0x000fe20000000800 */
[----:B------:R2:W-:Y:S06]  /*5f50*/  MEMBAR.ALL.CTA ;  /* 0x0000000000007992 */ /* 0x0005ec0000008000 */
[----:B--2---:R-:W2:Y:S01]  /*5f60*/  FENCE.VIEW.ASYNC.S ;  /* 0x00000000000073c6 */ /* 0x004ea20000000000 */
[----:B------:R-:W1:Y:S08]  /*5f70*/  @!P1 LDC R12, c[0x0][0xf20] ;  /* 0x0003c800ff0c9b82 */ /* 0x000e700000000800 */
[----:B------:R-:W1:Y:S01]  /*5f80*/  @!P1 LDC R7, c[0x0][0xf0c] ;  /* 0x0003c300ff079b82 */ /* 0x000e620000000800 */
[----:B--2---:R2:W-:Y:S01]  /*5f90*/  SYNCS.ARRIVE.TRANS64.RED.A1T0 RZ, [R0+URZ], RZ ;  /* 0x000000ff00ff79a7 */ /* 0x0045e200081004ff */
[----:B---3--:R-:W-:Y:S04]  /*5fa0*/  LOP3.LUT P4, RZ, R18, 0x1, RZ, 0xc0, !PT ;  /* 0x0000000112ff7812 */ /* 0x008fe8000788c0ff */
[----:B------:R-:W-:Y:S09]  /*5fb0*/  P2R R100, PR, RZ, 0x10 ;  /* 0x00000010ff647803 */ /* 0x000ff20000000000 */
[----:B------:R-:W-:Y:S02]  /*5fc0*/  @P4 MOV R51, R16 ;  /* 0x0000001000334202 */ /* 0x000fe40000000f00 */
[----:B------:R-:W-:Y:S01]  /*5fd0*/  @P4 LOP3.LUT R50, R17, 0xffff, RZ, 0xc0, !PT ;  /* 0x0000ffff11324812 */ /* 0x000fe200078ec0ff */
[----:B--2-4-:R-:W-:Y:S06]  /*5fe0*/  @!P0 BRA `(.L_x_99) ;  /* 0x0000000000a48947 */ /* 0x014fec0003800000 */
[----:B------:R-:W-:Y:S01]  /*5ff0*/  IMAD.HI.U32 R0, R89, R47, RZ ;  /* 0x0000002f59007227 */ /* 0x000fe200078e00ff */
[----:B------:R-:W-:Y:S02]  /*6000*/  ISETP.NE.AND P0, PT, R46, 0x1, PT ;  /* 0x000000012e00780c */ /* 0x000fe40003f05270 */
[----:B------:R-:W-:Y:S01]  /*6010*/  ISETP.NE.AND P2, PT, R43, 0x1, PT ;  /* 0x000000012b00780c */ /* 0x000fe20003f45270 */
[----:B------:R-:W-:Y:S01]  /*6020*/  IMAD.HI.U32 R4, R90, R84, RZ ;  /* 0x000000545a047227 */ /* 0x000fe200078e00ff */
[----:B------:R-:W-:Y:S02]  /*6030*/  SHF.R.U32.HI R0, RZ, R87, R0 ;  /* 0x00000057ff007219 */ /* 0x000fe40000011600 */
[----:B------:R-:W-:Y:S01]  /*6040*/  ISETP.NE.AND P3, PT, R49, 0x1, PT ;  /* 0x000000013100780c */ /* 0x000fe20003f65270 */
[----:B------:R-:W-:Y:S01]  /*6050*/  IMAD.HI.U32 R6, R50, R47, RZ ;  /* 0x0000002f32067227 */ /* 0x000fe200078e00ff */
[-C--:B------:R-:W-:Y:S02]  /*6060*/  SHF.R.U32.HI R4, RZ, R85.reuse, R4 ;  /* 0x00000055ff047219 */ /* 0x080fe40000011604 */
[----:B------:R-:W-:Y:S01]  /*6070*/  SEL R0, R89, R0, !P0 ;  /* 0x0000000059007207 */ /* 0x000fe20004000000 */
[----:B------:R-:W-:Y:S01]  /*6080*/  IMAD.HI.U32 R5, R51, R84, RZ ;  /* 0x0000005433057227 */ /* 0x000fe200078e00ff */
[----:B------:R-:W-:Y:S03]  /*6090*/  SEL R4, R90, R4, !P3 ;  /* 0x000000045a047207 */ /* 0x000fe60005800000 */
[-C--:B------:R-:W-:Y:S01]  /*60a0*/  IMAD.HI.U32 R3, R0, R44.reuse, RZ ;  /* 0x0000002c00037227 */ /* 0x080fe200078e00ff */
[----:B------:R-:W-:Y:S03]  /*60b0*/  SHF.R.U32.HI R5, RZ, R85, R5 ;  /* 0x00000055ff057219 */ /* 0x000fe60000011605 */
[----:B------:R-:W-:Y:S01]  /*60c0*/  IMAD.HI.U32 R2, R4, R44, RZ ;  /* 0x0000002c04027227 */ /* 0x000fe200078e00ff */
[----:B------:R-:W-:Y:S02]  /*60d0*/  @P2 SHF.R.U32.HI R0, RZ, R45, R3 ;  /* 0x0000002dff002219 */ /* 0x000fe40000011603 */
[----:B------:R-:W-:Y:S02]  /*60e0*/  SHF.R.U32.HI R3, RZ, R87, R6 ;  /* 0x00000057ff037219 */ /* 0x000fe40000011606 */
[----:B------:R-:W-:Y:S01]  /*60f0*/  @P2 SHF.R.U32.HI R4, RZ, R45, R2 ;  /* 0x0000002dff042219 */ /* 0x000fe20000011602 */
[----:B------:R-:W-:Y:S01]  /*6100*/  IMAD R0, R43, R0, RZ ;  /* 0x000000002b007224 */ /* 0x000fe200078e02ff */
[----:B------:R-:W-:Y:S02]  /*6110*/  SEL R3, R50, R3, !P0 ;  /* 0x0000000332037207 */ /* 0x000fe40004000000 */
[----:B------:R-:W-:Y:S01]  /*6120*/  SEL R2, R51, R5, !P3 ;  /* 0x0000000533027207 */ /* 0x000fe20005800000 */
[----:B------:R-:W-:Y:S01]  /*6130*/  IMAD R5, R43, R4, RZ ;  /* 0x000000042b057224 */ /* 0x000fe200078e02ff */
[C---:B------:R-:W-:Y:S01]  /*6140*/  ISETP.GE.AND P0, PT, R3.reuse, R0, PT ;  /* 0x000000000300720c */ /* 0x040fe20003f06270 */
[C---:B------:R-:W-:Y:S03]  /*6150*/  IMAD.HI.U32 R0, R3.reuse, R44, RZ ;  /* 0x0000002c03007227 */ /* 0x040fe600078e00ff */
[C---:B------:R-:W-:Y:S02]  /*6160*/  ISETP.GE.OR P0, PT, R2.reuse, R5, P0 ;  /* 0x000000050200720c */ /* 0x040fe40000706670 */
[----:B------:R-:W-:Y:S04]  /*6170*/  SHF.R.U32.HI R0, RZ, R45, R0 ;  /* 0x0000002dff007219 */ /* 0x000fe80000011600 */
        /* <DEDUP_REMOVED lines=15> */
[----:B------:R-:W-:Y:S07]  /*6270*/  IMAD R50, R3, R46, R50 ;  /* 0x0000002e03327224 */ /* 0x000fee00078e0232 */
.L_x_99:
[----:B-1----:R-:W-:Y:S01]  /*6280*/  @!P1 IMAD.HI.U32 R2, R50, R9, RZ ;  /* 0x0000000932029227 */ /* 0x002fe200078e00ff */
[----:B------:R-:W-:Y:S01]  /*6290*/  @!P1 ISETP.NE.AND P0, PT, R8, 0x1, PT ;  /* 0x000000010800980c */ /* 0x000fe20003f05270 */
[----:B------:R-:W-:Y:S01]  /*62a0*/  USHF.L.U32 UR42, UR27, 0x7, URZ ;  /* 0x000000071b2a7899 */ /* 0x000fe200080006ff */
[----:B------:R-:W-:Y:S01]  /*62b0*/  @!P1 ISETP.NE.AND P2, PT, R7, 0x1, PT ;  /* 0x000000010700980c */ /* 0x000fe20003f45270 */
[C---:B------:R-:W-:Y:S01]  /*62c0*/  @!P1 IMAD.HI.U32 R0, R51.reuse, R10, RZ ;  /* 0x0000000a33009227 */ /* 0x040fe200078e00ff */
[----:B------:R-:W-:Y:S01]  /*62d0*/  @!P1 SHF.R.U32.HI R2, RZ, R12, R2 ;  /* 0x0000000cff029219 */ /* 0x000fe20000011602 */
[----:B------:R-:W-:Y:S01]  /*62e0*/  USHF.L.U32 UR41, UR11, 0x7, URZ ;  /* 0x000000070b297899 */ /* 0x000fe200080006ff */
[----:B------:R-:W-:Y:S01]  /*62f0*/  @P4 SHF.R.U32.HI R91, RZ, 0x10, R17 ;  /* 0x00000010ff5b4819 */ /* 0x000fe20000011611 */
[----:B------:R-:W-:Y:S01]  /*6300*/  VIADD R102, R102, 0x1 ;  /* 0x0000000166667836 */ /* 0x000fe20000000000 */
[----:B------:R-:W-:Y:S01]  /*6310*/  @!P1 SEL R2, R50, R2, !P0 ;  /* 0x0000000232029207 */ /* 0x000fe20004000000 */
[----:B------:R-:W-:Y:S01]  /*6320*/  BSSY.RECONVERGENT B6, `(.L_x_100) ;  /* 0x0000028000067945 */ /* 0x000fe20003800200 */
[----:B------:R-:W-:Y:S02]  /*6330*/  @!P1 SHF.R.U32.HI R0, RZ, R11, R0 ;  /* 0x0000000bff009219 */ /* 0x000fe40000011600 */
[----:B------:R-:W-:Y:S02]  /*6340*/  LOP3.LUT P0, RZ, R88, 0x90, RZ, 0xc0, !PT ;  /* 0x0000009058ff7812 */ /* 0x000fe4000780c0ff */
[----:B------:R-:W-:Y:S05]  /*6350*/  @!P1 SEL R3, R51, R0, !P2 ;  /* 0x0000000033039207 */ /* 0x000fea0005000000 */
[----:B------:R-:W-:Y:S02]  /*6360*/  @!P1 IMAD.IADD R0, R2, 0x1, -R3 ;  /* 0x0000000102009824 */ /* 0x000fe400078e0a03 */
[----:B------:R-:W-:Y:S02]  /*6370*/  @!P1 IMAD.IADD R2, R3, 0x1, -R2 ;  /* 0x0000000103029824 */ /* 0x000fe400078e0a02 */
[----:B------:R-:W-:Y:S02]  /*6380*/  @!P1 IMAD R51, R0, R7, R51 ;  /* 0x0000000700339224 */ /* 0x000fe400078e0233 */
[----:B------:R-:W-:Y:S01]  /*6390*/  @!P1 IMAD R50, R2, R8, R50 ;  /* 0x0000000802329224 */ /* 0x000fe200078e0232 */
[----:B------:R-:W-:Y:S06]  /*63a0*/  @!P0 BRA `(.L_x_101) ;  /* 0x00000000007c8947 */ /* 0x000fec0003800000 */
[----:B------:R-:W1:Y:S01]  /*63b0*/  LDCU.64 UR8, c[0x4][0x80] ;  /* 0x01001000ff0877ac */ /* 0x000e620008000a00 */
[----:B------:R-:W-:Y:S01]  /*63c0*/  MOV R2, 0x0 ;  /* 0x0000000000027802 */ /* 0x000fe20000000f00 */
[----:B------:R-:W-:Y:S02]  /*63d0*/  HFMA2 R12, -RZ, RZ, 0, 5.9604644775390625e-08 ;  /* 0x00000001ff0c7431 */ /* 0x000fe400000001ff */
[----:B------:R-:W-:Y:S01]  /*63e0*/  IMAD.MOV.U32 R8, RZ, RZ, 0x70 ;  /* 0x00000070ff087424 */ /* 0x000fe200078e00ff */
[----:B------:R2:W3:Y:S01]  /*63f0*/  LDC.64 R14, c[0x4][R2] ;  /* 0x01000000020e7b82 */ /* 0x0004e20000000a00 */
[----:B------:R-:W4:Y:S01]  /*6400*/  LDCU.64 UR6, c[0x4][0x88] ;  /* 0x01001100ff0677ac */ /* 0x000f220008000a00 */
[----:B------:R-:W-:Y:S01]  /*6410*/  IMAD.MOV.U32 R13, RZ, RZ, RZ ;  /* 0x000000ffff0d7224 */ /* 0x000fe200078e00ff */
[----:B------:R-:W2:Y:S01]  /*6420*/  LDCU.64 UR4, c[0x4][0x8] ;  /* 0x01000100ff0477ac */ /* 0x000ea20008000a00 */
[----:B-1----:R-:W-:Y:S01]  /*6430*/  MOV R5, UR9 ;  /* 0x0000000900057c02 */ /* 0x002fe20008000f00 */
[----:B------:R-:W-:Y:S01]  /*6440*/  IMAD.U32 R4, RZ, RZ, UR8 ;  /* 0x00000008ff047e24 */ /* 0x000fe2000f8e00ff */
[----:B----4-:R-:W-:Y:S01]  /*6450*/  MOV R7, UR7 ;  /* 0x0000000700077c02 */ /* 0x010fe20008000f00 */
[----:B------:R-:W-:Y:S01]  /*6460*/  IMAD.U32 R6, RZ, RZ, UR6 ;  /* 0x00000006ff067e24 */ /* 0x000fe2000f8e00ff */
[----:B--2---:R-:W-:Y:S01]  /*6470*/  MOV R11, UR5 ;  /* 0x00000005000b7c02 */ /* 0x004fe20008000f00 */
[----:B------:R-:W-:Y:S02]  /*6480*/  IMAD.U32 R10, RZ, RZ, UR4 ;  /* 0x00000004ff0a7e24 */ /* 0x000fe4000f8e00ff */
[----:B------:R-:W-:Y:S07]  /*6490*/  LEPC R20, `(.L_x_102) ;  /* 0x000000001014794e */ /* 0x000fee0000000000 */
[----:B---3-5:R-:W-:Y:S05]  /*64a0*/  CALL.ABS.NOINC R14 ;  /* 0x000000000e007343 */ /* 0x028fea0003c00000 */
.L_x_102:
[----:B------:R-:W1:Y:S01]  /*64b0*/  LDCU.64 UR8, c[0x4][0x80] ;  /* 0x01001000ff0877ac */ /* 0x000e620008000a00 */
[----:B------:R-:W2:Y:S01]  /*64c0*/  LDC.64 R2, c[0x4][R2] ;  /* 0x0100000002027b82 */ /* 0x000ea20000000a00 */
[----:B------:R-:W-:Y:S02]  /*64d0*/  HFMA2 R12, -RZ, RZ, 0, 5.9604644775390625e-08 ;  /* 0x00000001ff0c7431 */ /* 0x000fe400000001ff */
[----:B------:R-:W-:Y:S02]  /*64e0*/  IMAD.MOV.U32 R8, RZ, RZ, 0x70 ;  /* 0x00000070ff087424 */ /* 0x000fe400078e00ff */
[----:B------:R-:W-:Y:S01]  /*64f0*/  IMAD.MOV.U32 R13, RZ, RZ, RZ ;  /* 0x000000ffff0d7224 */ /* 0x000fe200078e00ff */
[----:B------:R-:W3:Y:S01]  /*6500*/  LDCU.64 UR6, c[0x4][0x88] ;  /* 0x01001100ff0677ac */ /* 0x000ee20008000a00 */
[----:B------:R-:W4:Y:S01]  /*6510*/  LDCU.64 UR4, c[0x4][0x8] ;  /* 0x01000100ff0477ac */ /* 0x000f220008000a00 */
[----:B-1----:R-:W-:Y:S02]  /*6520*/  MOV R4, UR8 ;  /* 0x0000000800047c02 */ /* 0x002fe40008000f00 */
[----:B------:R-:W-:Y:S02]  /*6530*/  MOV R5, UR9 ;  /* 0x0000000900057c02 */ /* 0x000fe40008000f00 */
[----:B---3--:R-:W-:Y:S01]  /*6540*/  MOV R7, UR7 ;  /* 0x0000000700077c02 */ /* 0x008fe20008000f00 */
[----:B------:R-:W-:Y:S01]  /*6550*/  IMAD.U32 R6, RZ, RZ, UR6 ;  /* 0x00000006ff067e24 */ /* 0x000fe2000f8e00ff */
[----:B----4-:R-:W-:Y:S01]  /*6560*/  MOV R11, UR5 ;  /* 0x00000005000b7c02 */ /* 0x010fe20008000f00 */
[----:B------:R-:W-:Y:S02]  /*6570*/  IMAD.U32 R10, RZ, RZ, UR4 ;  /* 0x00000004ff0a7e24 */ /* 0x000fe4000f8e00ff */
[----:B------:R-:W-:Y:S07]  /*6580*/  LEPC R20, `(.L_x_101) ;  /* 0x000000001014794e */ /* 0x000fee0000000000 */
[----:B--2---:R-:W-:Y:S05]  /*6590*/  CALL.ABS.NOINC R2 ;  /* 0x0000000002007343 */ /* 0x004fea0003c00000 */
.L_x_101:
[----:B------:R-:W-:Y:S05]  /*65a0*/  BSYNC.RECONVERGENT B6 ;  /* 0x0000000000067941 */ /* 0x000fea0003800200 */
.L_x_100:
[----:B------:R-:W-:Y:S01]  /*65b0*/  ISETP.NE.U32.AND P4, PT, R82, RZ, PT ;  /* 0x000000ff5200720c */ /* 0x000fe20003f85070 */
[----:B------:R-:W-:Y:S01]  /*65c0*/  UISETP.NE.AND UP2, UPT, UR36, URZ, UPT ;  /* 0x000000ff2400728c */ /* 0x000fe2000bf45270 */
[----:B------:R-:W-:Y:S01]  /*65d0*/  ISETP.NE.U32.AND P2, PT, RZ, UR48, PT ;  /* 0x00000030ff007c0c */ /* 0x000fe2000bf45070 */
[----:B------:R-:W-:Y:S01]  /*65e0*/  UISETP.NE.U32.AND UP1, UPT, UR50, URZ, UPT ;  /* 0x000000ff3200728c */ /* 0x000fe2000bf25070 */
[----:B------:R-:W-:Y:S01]  /*65f0*/  ISETP.NE.AND.EX P4, PT, R83, RZ, PT, P4 ;  /* 0x000000ff5300720c */ /* 0x000fe20003f85340 */
[----:B------:R-:W-:Y:S01]  /*6600*/  UPLOP3.LUT UP0, UPT, UPT, UPT, UPT, 0x40, 0x4 ;  /* 0x000000000004789c */ /* 0x000fe20003f0e870 */
[----:B------:R-:W-:Y:S01]  /*6610*/  ISETP.NE.AND.EX P2, PT, RZ, UR49, PT, P2 ;  /* 0x00000031ff007c0c */ /* 0x000fe2000bf45320 */
[----:B------:R-:W-:Y:S01]  /*6620*/  UISETP.NE.AND.EX UP1, UPT, UR51, URZ, UPT, UP1 ;  /* 0x000000ff3300728c */ /* 0x000fe2000bf25310 */
[----:B------:R-:W-:Y:S04]  /*6630*/  PLOP3.LUT P1, PT, PT, PT, UP2, 0x80, 0x8 ;  /* 0x000000000008781c */ /* 0x000fe80003f2f028 */
[----:B------:R-:W-:Y:S06]  /*6640*/  @UP2 UPLOP3.LUT UP0, UPT, UPT, UPT, UP1, 0x80, 0x8 ;  /* 0x000000000008289c */ /* 0x000fec0003f0f010 */
[----:B------:R-:W-:Y:S01]  /*6650*/  PLOP3.LUT P0, PT, PT, PT, UP0, 0x80, 0x8 ;  /* 0x000000000008781c */ /* 0x000fe20003f0f008 */
[----:B------:R-:W-:Y:S01]  /*6660*/  @!UPT UIADD3 URZ, UPT, UPT, URZ, URZ, URZ ;  /* 0x000000fffffff290 */ /* 0x000fe2000fffe0ff */
[----:B------:R-:W-:Y:S11]  /*6670*/  BRA.U !UP1, `(.L_x_103) ;  /* 0x0000000109387547 */ /* 0x000ff6000b800000 */
[----:B------:R-:W-:Y:S01]  /*6680*/  UISETP.NE.U32.AND UP0, UPT, UR48, URZ, UPT ;  /* 0x000000ff3000728c */ /* 0x000fe2000bf05070 */
[----:B------:R-:W-:Y:S02]  /*6690*/  HFMA2 R0, -RZ, RZ, 0, 5.9604644775390625e-08 ;  /* 0x00000001ff007431 */ /* 0x000fe400000001ff */
[----:B------:R-:W-:Y:S01]  /*66a0*/  IMAD.MOV.U32 R86, RZ, RZ, 0x1 ;  /* 0x00000001ff567424 */ /* 0x000fe200078e00ff */
[----:B------:R-:W-:Y:S06]  /*66b0*/  UISETP.NE.AND.EX UP0, UPT, UR49, URZ, UPT, UP0 ;  /* 0x000000ff3100728c */ /* 0x000fec000bf05300 */
        /* <DEDUP_REMOVED lines=9> */
[----:B-12---:R-:W-:Y:S02]  /*6750*/  @!P3 IMAD.U32 R53, RZ, RZ, UR4 ;  /* 0x00000004ff35be24 */ /* 0x006fe4000f8e00ff */
.L_x_103:
[----:B------:R-:W-:Y:S05]  /*6760*/  @!P4 BRA `(.L_x_104) ;  /* 0x000000000020c947 */ /* 0x000fea0003800000 */
[----:B------:R-:W-:Y:S04]  /*6770*/  ISETP.NE.U32.AND P3, PT, R80, RZ, PT ;  /* 0x000000ff5000720c */ /* 0x000fe80003f65070 */
[----:B------:R-:W-:Y:S11]  /*6780*/  ISETP.NE.AND.EX P3, PT, R81, RZ, PT, P3 ;  /* 0x000000ff5100720c */ /* 0x000ff60003f65330 */
[----:B------:R-:W-:Y:S02]  /*6790*/  @!UPT UIADD3 URZ, UPT, UPT, URZ, URZ, URZ ;  /* 0x000000fffffff290 */ /* 0x000fe4000fffe0ff */
[----:B------:R-:W1:Y:S01]  /*67a0*/  @P3 LDC.64 R2, c[0x0][0xca8] ;  /* 0x00032a00ff023b82 */ /* 0x000e620000000a00 */
[----:B------:R-:W-:Y:S04]  /*67b0*/  @P3 IMAD R0, R82, UR44, RZ ;  /* 0x0000002c52003c24 */ /* 0x000fe8000f8e02ff */
[----:B-1----:R-:W-:Y:S05]  /*67c0*/  @P3 IMAD.WIDE R2, R0, 0x4, R2 ;  /* 0x0000000400023825 */ /* 0x002fea00078e0202 */
[----:B-----5:R1:W5:Y:S02]  /*67d0*/  @P3 LDG.E R52, desc[UR46][R2.64] ;  /* 0x0000002e02343981 */ /* 0x020364000c1e1900 */
[----:B-1----:R-:W2:Y:S02]  /*67e0*/  @!P3 LDC R52, c[0x0][0xca0] ;  /* 0x00032800ff34bb82 */ /* 0x002ea40000000800 */
.L_x_104:
[----:B-----5:R-:W-:Y:S01]  /*67f0*/  FSETP.NEU.AND P3, PT, R53, RZ, PT ;  /* 0x000000ff3500720b */ /* 0x020fe20003f6d000 */
[----:B------:R-:W-:Y:S01]  /*6800*/  IMAD.MOV.U32 R69, RZ, RZ, 0x10 ;  /* 0x00000010ff457424 */ /* 0x000fe200078e00ff */
[----:B------:R-:W-:Y:S01]  /*6810*/  SEL R2, RZ, 0xffffffff, P2 ;  /* 0xffffffffff027807 */ /* 0x000fe20001000000 */
[----:B------:R-:W-:Y:S01]  /*6820*/  IMAD R59, R94, 0x80, R95 ;  /* 0x000000805e3b7824 */ /* 0x000fe200078e025f */
[----:B------:R-:W-:Y:S01]  /*6830*/  @P1 LOP3.LUT P2, RZ, R86, 0xff, RZ, 0xc0, !PT ;  /* 0x000000ff56ff1812 */ /* 0x000fe2000784c0ff */
[----:B------:R-:W-:Y:S01]  /*6840*/  IMAD.SHL.U32 R104, R96, 0x2, RZ ;  /* 0x0000000260687824 */ /* 0x000fe200078e00ff */
[----:B------:R-:W-:Y:S01]  /*6850*/  @P1 SEL R0, RZ, 0xffffffff, P3 ;  /* 0xffffffffff001807 */ /* 0x000fe20001800000 */
[----:B------:R-:W-:Y:S01]  /*6860*/  BSSY B1, `(.L_x_105) ;  /* 0x0000039000017945 */ /* 0x000fe20003800000 */
[----:B------:R-:W-:Y:S01]  /*6870*/  LEA R58, R94, UR45, 0x3 ;  /* 0x0000002d5e3a7c11 */ /* 0x000fe2000f8e18ff */
[----:B------:R-:W-:Y:S01]  /*6880*/  VIADD R103, R104, UR45 ;  /* 0x0000002d68677c36 */ /* 0x000fe20008000000 */
[----:B------:R-:W-:Y:S01]  /*6890*/  @P0 SEL R0, R2, R0, !P2 ;  /* 0x0000000002000207 */ /* 0x000fe20005000000 */
[----:B------:R-:W-:Y:S01]  /*68a0*/  IMAD.MOV.U32 R70, RZ, RZ, 0x1 ;  /* 0x00000001ff467424 */ /* 0x000fe200078e00ff */
[----:B------:R-:W-:Y:S01]  /*68b0*/  SHF.L.U32 R3, R93, 0x1f, RZ ;  /* 0x0000001f5d037819 */ /* 0x000fe200000006ff */
[----:B------:R-:W-:Y:S01]  /*68c0*/  IMAD.MOV.U32 R68, RZ, RZ, RZ ;  /* 0x000000ffff447224 */ /* 0x000fe200078e00ff */
[----:B------:R-:W-:Y:S02]  /*68d0*/  @P1 LOP3.LUT R0, R0, 0x1, RZ, 0xc0, !PT ;  /* 0x0000000100001812 */ /* 0x000fe400078ec0ff */
[----:B------:R-:W-:Y:S02]  /*68e0*/  CS2R R78, SRZ ;  /* 0x00000000004e7805 */ /* 0x000fe4000001ff00 */
[----:B------:R-:W-:Y:S02]  /*68f0*/  PLOP3.LUT P2, PT, PT, PT, UP1, 0x80, 0x8 ;  /* 0x000000000008781c */ /* 0x000fe40003f4f018 */
[----:B------:R-:W-:Y:S02]  /*6900*/  CS2R R76, SRZ ;  /* 0x00000000004c7805 */ /* 0x000fe4000001ff00 */
[----:B------:R-:W-:Y:S02]  /*6910*/  ISETP.NE.U32.OR P4, PT, R0, 0x1, !P1 ;  /* 0x000000010000780c */ /* 0x000fe40004f85470 */
[----:B------:R-:W-:Y:S02]  /*6920*/  CS2R R74, SRZ ;  /* 0x00000000004a7805 */ /* 0x000fe4000001ff00 */
[----:B------:R-:W-:Y:S02]  /*6930*/  LOP3.LUT P5, RZ, R97, 0x40, RZ, 0xc0, !PT ;  /* 0x0000004061ff7812 */ /* 0x000fe400078ac0ff */
[----:B------:R-:W-:Y:S02]  /*6940*/  CS2R R72, SRZ ;  /* 0x0000000000487805 */ /* 0x000fe4000001ff00 */
[----:B------:R-:W-:Y:S02]  /*6950*/  P2R R105, PR, RZ, 0x10 ;  /* 0x00000010ff697803 */ /* 0x000fe40000000000 */
[----:B------:R-:W-:Y:S02]  /*6960*/  CS2R R66, SRZ ;  /* 0x0000000000427805 */ /* 0x000fe4000001ff00 */
[----:B------:R-:W-:Y:S02]  /*6970*/  SEL R69, R69, 0xfffffff0, !P5 ;  /* 0xfffffff045457807 */ /* 0x000fe40006800000 */
[----:B------:R-:W-:Y:S02]  /*6980*/  CS2R R64, SRZ ;  /* 0x0000000000407805 */ /* 0x000fe4000001ff00 */
[----:B------:R-:W-:Y:S02]  /*6990*/  CS2R R62, SRZ ;  /* 0x00000000003e7805 */ /* 0x000fe4000001ff00 */
[----:B------:R-:W-:Y:S01]  /*69a0*/  CS2R R60, SRZ ;  /* 0x00000000003c7805 */ /* 0x000fe2000001ff00 */
[----:B------:R-:W-:Y:S01]  /*69b0*/  IMAD.IADD R103, R103, 0x1, R69 ;  /* 0x0000000167677824 */ /* 0x000fe200078e0245 */
[----:B------:R-:W-:Y:S04]  /*69c0*/  @P4 SHF.L.U32 R0, RZ, 0x1f, RZ ;  /* 0x0000001fff004819 */ /* 0x000fe800000006ff */
[----:B------:R1:W3:Y:S01]  /*69d0*/  @P4 SYNCS.PHASECHK.TRANS64.TRYWAIT P1, [UR45+0x60], R0 ;  /* 0x00006000ff0045a7 */ /* 0x0002e2000802112d */
[----:B------:R4:W2:Y:S01]  /*69e0*/  SYNCS.PHASECHK.TRANS64.TRYWAIT P0, [R58+URZ+0xd0], R3 ;  /* 0x0000d0033a0075a7 */ /* 0x0008a200080011ff */
[----:B-1----:R-:W-:Y:S02]  /*69f0*/  SEL R0, RZ, 0xffffffff, P3 ;  /* 0xffffffffff007807 */ /* 0x002fe40001800000 */
[----:B------:R-:W-:Y:S04]  /*6a00*/  LOP3.LUT P3, R101, R86, 0xff, RZ, 0xc0, !PT ;  /* 0x000000ff56657812 */ /* 0x000fe8000786c0ff */
[----:B------:R-:W-:Y:S04]  /*6a10*/  @P2 SEL R0, R2, R0, !P3 ;  /* 0x0000000002002207 */ /* 0x000fe80005800000 */
[----:B------:R-:W-:Y:S04]  /*6a20*/  LOP3.LUT R0, R0, 0x1, RZ, 0xc0, !PT ;  /* 0x0000000100007812 */ /* 0x000fe800078ec0ff */
[----:B------:R-:W-:Y:S02]  /*6a30*/  ISETP.NE.U32.AND P2, PT, R0, 0x1, PT ;  /* 0x000000010000780c */ /* 0x000fe40003f45070 */
[----:B------:R-:W-:Y:S02]  /*6a40*/  SHF.R.U32.HI R0, RZ, 0x15, R59 ;  /* 0x00000015ff007819 */ /* 0x000fe4000001163b */
[----:B------:R-:W-:Y:S02]  /*6a50*/  P2R R71, PR, RZ, 0x4 ;  /* 0x00000004ff477803 */ /* 0x000fe40000000000 */
[----:B------:R-:W-:Y:S02]  /*6a60*/  LOP3.LUT R2, R0, 0x3, RZ, 0xc0, !PT ;  /* 0x0000000300027812 */ /* 0x000fe400078ec0ff */
[----:B---3--:R-:W-:Y:S01]  /*6a70*/  @P4 SEL R70, RZ, 0x1, !P1 ;  /* 0x00000001ff464807 */ /* 0x008fe20004800000 */
[----:B--2-4-:R-:W-:Y:S06]  /*6a80*/  @!P4 BRA `(.L_x_106) ;  /* 0x000000000058c947 */ /* 0x014fec0003800000 */
[----:B------:R-:W-:Y:S01]  /*6a90*/  IMAD.MOV.U32 R79, RZ, RZ, RZ ;  /* 0x000000ffff4f7224 */ /* 0x000fe200078e00ff */
[----:B------:R-:W-:Y:S01]  /*6aa0*/  ISETP.NE.AND P1, PT, R70, RZ, PT ;  /* 0x000000ff4600720c */ /* 0x000fe20003f25270 */
[----:B------:R-:W-:Y:S01]  /*6ab0*/  BSSY B0, `(.L_x_107) ;  /* 0x000000c000007945 */ /* 0x000fe20003800000 */
[----:B------:R-:W-:Y:S02]  /*6ac0*/  CS2R R62, SRZ ;  /* 0x00000000003e7805 */ /* 0x000fe4000001ff00 */
[----:B------:R-:W-:Y:S02]  /*6ad0*/  CS2R R60, SRZ ;  /* 0x00000000003c7805 */ /* 0x000fe4000001ff00 */
[----:B------:R-:W-:Y:S02]  /*6ae0*/  CS2R R66, SRZ ;  /* 0x0000000000427805 */ /* 0x000fe4000001ff00 */
[----:B------:R-:W-:Y:S02]  /*6af0*/  CS2R R64, SRZ ;  /* 0x0000000000407805 */ /* 0x000fe4000001ff00 */
[----:B------:R-:W-:Y:S02]  /*6b00*/  CS2R R74, SRZ ;  /* 0x00000000004a7805 */ /* 0x000fe4000001ff00 */
[----:B------:R-:W-:Y:S02]  /*6b10*/  CS2R R72, SRZ ;  /* 0x0000000000487805 */ /* 0x000fe4000001ff00 */
[----:B------:R-:W-:Y:S01]  /*6b20*/  CS2R R76, SRZ ;  /* 0x00000000004c7805 */ /* 0x000fe2000001ff00 */
[----:B------:R-:W-:Y:S06]  /*6b30*/  @P1 BRA `(.L_x_108) ;  /* 0x00000000000c1947 */ /* 0x000fec0003800000 */
[----:B------:R-:W-:Y:S04]  /*6b40*/  SHF.L.U32 R5, RZ, 0x1f, RZ ;  /* 0x0000001fff057819 */ /* 0x000fe800000006ff */
[----:B------:R-:W1:Y:S02]  /*6b50*/  SYNCS.PHASECHK.TRANS64.TRYWAIT P1, [UR45+0x60], R5 ;  /* 0x00006005ff0075a7 */ /* 0x000e64000802112d */
[----:B-1----:R-:W-:Y:S05]  /*6b60*/  @!P1 BRA `(.L_x_109) ;  /* 0x0000008000e49947 */ /* 0x002fea0003800000 */
.L_x_108:
[----:B------:R-:W-:Y:S05]  /*6b70*/  BSYNC B0 ;  /* 0x0000000000007941 */ /* 0x000fea0003800000 */
.L_x_107:
[----:B------:R-:W-:Y:S01]  /*6b80*/  ISETP.NE.AND P1, PT, R71, RZ, PT ;  /* 0x000000ff4700720c */ /* 0x000fe20003f25270 */
[----:B------:R-:W-:Y:S11]  /*6b90*/  HFMA2 R68, -RZ, RZ, 0, 5.9604644775390625e-08 ;  /* 0x00000001ff447431 */ /* 0x000ff600000001ff */
[----:B------:R-:W-:Y:S01]  /*6ba0*/  @!UPT UIADD3 URZ, UPT, UPT, URZ, URZ, URZ ;  /* 0x000000fffffff290 */ /* 0x000fe2000fffe0ff */
[----:B------:R2:W3:Y:S04]  /*6bb0*/  @P1 LDS.128 R60, [R104+UR45+0x200] ;  /* 0x0002002d683c1984 */ /* 0x0004e80008000c00 */
[----:B------:R2:W4:Y:S04]  /*6bc0*/  @P1 LDS.128 R64, [R103+0x200] ;  /* 0x0002000067401984 */ /* 0x0005280000000c00 */
[----:B------:R2:W1:Y:S04]  /*6bd0*/  @P1 LDS.128 R72, [R104+UR45+0xa00] ;  /* 0x000a002d68481984 */ /* 0x0004680008000c00 */
[----:B------:R2:W1:Y:S02]  /*6be0*/  @P1 LDS.128 R76, [R103+0xa00] ;  /* 0x000a0000674c1984 */ /* 0x0004640000000c00 */
.L_x_106:
[----:B------:R-:W-:Y:S05]  /*6bf0*/  BSYNC B1 ;  /* 0x0000000000017941 */ /* 0x000fea0003800000 */
.L_x_105:
[----:B------:R-:W-:Y:S02]  /*6c00*/  ISETP.NE.AND P1, PT, R98, R2, PT ;  /* 0x000000026200720c */ /* 0x000fe40003f25270 */
[----:B------:R-:W-:Y:S01]  /*6c10*/  MOV R39, RZ ;  /* 0x000000ff00277202 */ /* 0x000fe20000000f00 */
[----:B------:R-:W-:Y:S10]  /*6c20*/  @P0 BRA `(.L_x_110) ;  /* 0x0000000000080947 */ /* 0x000ff40003800000 */
[----:B------:R-:W5:Y:S02]  /*6c30*/  SYNCS.PHASECHK.TRANS64.TRYWAIT P0, [R58+URZ+0xd0], R3 ;  /* 0x0000d0033a0075a7 */ /* 0x000f6400080011ff */
[----:B-----5:R-:W-:Y:S05]  /*6c40*/  @!P0 BRA `(.L_x_111) ;  /* 0x0000008000c48947 */ /* 0x020fea0003800000 */
.L_x_110:
[----:B------:R-:W-:Y:S01]  /*6c50*/  IMAD.MOV.U32 R38, RZ, RZ, RZ ;  /* 0x000000ffff267224 */ /* 0x000fe200078e00ff */
[----:B------:R-:W-:Y:S02]  /*6c60*/  CS2R R36, SRZ ;  /* 0x0000000000247805 */ /* 0x000fe4000001ff00 */
        /* <DEDUP_REMOVED lines=13> */
[----:B-1----:R-:W-:Y:S01]  /*6d40*/  CS2R R4, SRZ ;  /* 0x0000000000047805 */ /* 0x002fe2000001ff00 */
[----:B------:R-:W-:Y:S06]  /*6d50*/  @P1 BRA `(.L_x_112) ;  /* 0x0000000000bc1947 */ /* 0x000fec0003800000 */
[----:B------:R-:W-:Y:S11]  /*6d60*/  LOP3.LUT P0, RZ, R0, 0x3, R99, 0x48, !PT ;  /* 0x0000000300ff7812 */ /* 0x000ff60007804863 */
[----:B------:R-:W-:Y:S02]  /*6d70*/  @!UPT UIADD3 URZ, UPT, UPT, URZ, URZ, URZ ;  /* 0x000000fffffff290 */ /* 0x000fe4000fffe0ff */
[----:B------:R-:W-:Y:S05]  /*6d80*/  @!P0 BRA `(.L_x_113) ;  /* 0x0000000000408947 */ /* 0x000fea0003800000 */
[----:B------:R-:W1:Y:S01]  /*6d90*/  LDCU.64 UR8, c[0x4][0x70] ;  /* 0x01000e00ff0877ac */ /* 0x000e620008000a00 */
[----:B------:R-:W-:Y:S01]  /*6da0*/  MOV R15, 0x0 ;  /* 0x00000000000f7802 */ /* 0x000fe20000000f00 */
[----:B------:R-:W-:Y:S02]  /*6db0*/  HFMA2 R12, -RZ, RZ, 0, 5.9604644775390625e-08 ;  /* 0x00000001ff0c7431 */ /* 0x000fe400000001ff */
[----:B------:R-:W-:Y:S02]  /*6dc0*/  IMAD.MOV.U32 R8, RZ, RZ, 0x192 ;  /* 0x00000192ff087424 */ /* 0x000fe400078e00ff */
[----:B------:R-:W-:Y:S01]  /*6dd0*/  IMAD.MOV.U32 R13, RZ, RZ, RZ ;  /* 0x000000ffff0d7224 */ /* 0x000fe200078e00ff */
[----:B------:R-:W5:Y:S01]  /*6de0*/  LDCU.64 UR6, c[0x4][0x78] ;  /* 0x01000f00ff0677ac */ /* 0x000f620008000a00 */
[----:B------:R-:W2:Y:S01]  /*6df0*/  LDC.64 R14, c[0x4][R15] ;  /* 0x010000000f0e7b82 */ /* 0x000ea20000000a00 */
[----:B------:R-:W3:Y:S01]  /*6e00*/  LDCU.64 UR4, c[0x4][0x10] ;  /* 0x01000200ff0477ac */ /* 0x000ee20008000a00 */
[----:B-1----:R-:W-:Y:S01]  /*6e10*/  MOV R5, UR9 ;  /* 0x0000000900057c02 */ /* 0x002fe20008000f00 */
[----:B------:R-:W-:Y:S01]  /*6e20*/  IMAD.U32 R4, RZ, RZ, UR8 ;  /* 0x00000008ff047e24 */ /* 0x000fe2000f8e00ff */
[----:B-----5:R-:W-:Y:S01]  /*6e30*/  MOV R7, UR7 ;  /* 0x0000000700077c02 */ /* 0x020fe20008000f00 */
[----:B------:R-:W-:Y:S01]  /*6e40*/  IMAD.U32 R6, RZ, RZ, UR6 ;  /* 0x00000006ff067e24 */ /* 0x000fe2000f8e00ff */
[----:B---3--:R-:W-:Y:S01]  /*6e50*/  MOV R11, UR5 ;  /* 0x00000005000b7c02 */ /* 0x008fe20008000f00 */
[----:B------:R-:W-:Y:S02]  /*6e60*/  IMAD.U32 R10, RZ, RZ, UR4 ;  /* 0x00000004ff0a7e24 */ /* 0x000fe4000f8e00ff */
[----:B------:R-:W-:Y:S07]  /*6e70*/  LEPC R20, `(.L_x_113) ;  /* 0x000000001014794e */ /* 0x000fee0000000000 */
[----:B--2-4-:R-:W-:Y:S05]  /*6e80*/  CALL.ABS.NOINC R14 ;  /* 0x000000000e007343 */ /* 0x014fea0003c00000 */
.L_x_113:
[----:B------:R-:W-:Y:S05]  /*6e90*/  WARPSYNC.ALL ;  /* 0x0000000000007948 */ /* 0x000fea0003800000 */
[C---:B------:R-:W-:Y:S01]  /*6ea0*/  R2UR UR4, R59.reuse ;  /* 0x000000003b0472ca */ /* 0x040fe200000e0000 */
[----:B------:R-:W-:Y:S05]  /*6eb0*/  VIADD R0, R59, 0x40 ;  /* 0x000000403b007836 */ /* 0x000fea0000000000 */
[----:B------:R-:W-:Y:S04]  /*6ec0*/  SHF.R.U32.HI R0, RZ, 0x15, R0 ;  /* 0x00000015ff007819 */ /* 0x000fe80000011600 */
[----:B------:R-:W-:Y:S03]  /*6ed0*/  LOP3.LUT P0, RZ, R0, 0x3, R99, 0x48, !PT ;  /* 0x0000000300ff7812 */ /* 0x000fe60007804863 */
[----:B------:R-:W1:Y:S10]  /*6ee0*/  LDTM.x16 R24, tmem[UR4] ;  /* 0x00000004001879ee */ /* 0x000e740008240000 */
[----:B-1----:R-:W-:Y:S05]  /*6ef0*/  @!P0 BRA `(.L_x_114) ;  /* 0x0000000000408947 */ /* 0x002fea0003800000 */
        /* <DEDUP_REMOVED lines=16> */
.L_x_114:
[----:B------:R-:W-:Y:S05]  /*7000*/  WARPSYNC.ALL ;  /* 0x0000000000007948 */ /* 0x000fea0003800000 */
[----:B------:R-:W-:Y:S11]  /*7010*/  R2UR UR4, R59 ;  /* 0x000000003b0472ca */ /* 0x000ff600000e0000 */
[----:B------:R-:W-:Y:S02]  /*7020*/  @!UPT UIADD3 URZ, UPT, UPT, URZ, URZ, URZ ;  /* 0x000000fffffff290 */ /* 0x000fe4000fffe0ff */
[----:B------:R-:W1:Y:S02]  /*7030*/  LDTM.x16 R4, tmem[UR4+0x40] ;  /* 0x00004004000479ee */ /* 0x000e640008240000 */
[----:B-1----:R-:W-:Y:S01]  /*7040*/  NOP ;  /* 0x0000000000007918 */ /* 0x002fe20000000000 */
.L_x_112:
[----:B---3--:R-:W-:Y:S01]  /*7050*/  SHF.L.U32 R20, R60, 0x10, RZ ;  /* 0x000000103c147819 */ /* 0x008fe200000006ff */
[----:B------:R-:W-:Y:S01]  /*7060*/  FMUL R0, R52, R24 ;  /* 0x0000001834007220 */ /* 0x000fe20000400000 */
[----:B------:R-:W-:Y:S01]  /*7070*/  ISETP.NE.AND P0, PT, R98, R2, PT ;  /* 0x000000026200720c */ /* 0x000fe20003f05270 */
[----:B------:R-:W-:Y:S01]  /*7080*/  FMUL R2, R52, R25 ;  /* 0x0000001934027220 */ /* 0x000fe20000400000 */
[----:B------:R-:W-:Y:S01]  /*7090*/  LOP3.LUT R21, R60, 0xffff0000, RZ, 0xc0, !PT ;  /* 0xffff00003c157812 */ /* 0x000fe200078ec0ff */
[----:B------:R-:W-:Y:S01]  /*70a0*/  FFMA R0, R53, R20, R0 ;  /* 0x0000001435007223 */ /* 0x000fe20000000000 */
[C---:B------:R-:W-:Y:S01]  /*70b0*/  SHF.L.U32 R22, R61.reuse, 0x10, RZ ;  /* 0x000000103d167819 */ /* 0x040fe200000006ff */
[----:B------:R-:W-:Y:S01]  /*70c0*/  FMUL R3, R52, R26 ;  /* 0x0000001a34037220 */ /* 0x000fe20000400000 */
[----:B------:R-:W-:Y:S01]  /*70d0*/  LOP3.LUT R23, R61, 0xffff0000, RZ, 0xc0, !PT ;  /* 0xffff00003d177812 */ /* 0x000fe200078ec0ff */
[C---:B------:R-:W-:Y:S01]  /*70e0*/  FFMA R2, R53.reuse, R21, R2 ;  /* 0x0000001535027223 */ /* 0x040fe20000000002 */
[----:B------:R-:W-:Y:S01]  /*70f0*/  SHF.L.U32 R40, R62, 0x10, RZ ;  /* 0x000000103e287819 */ /* 0x000fe200000006ff */
[----:B------:R-:W-:Y:S01]  /*7100*/  FMUL R20, R52, R27 ;  /* 0x0000001b34147220 */ /* 0x000fe20000400000 */
[----:B------:R-:W-:Y:S01]  /*7110*/  LOP3.LUT R41, R62, 0xffff0000, RZ, 0xc0, !PT ;  /* 0xffff00003e297812 */ /* 0x000fe200078ec0ff */
[----:B------:R-:W-:Y:S01]  /*7120*/  FFMA R3, R53, R22, R3 ;  /* 0x0000001635037223 */ /* 0x000fe20000000003 */
[----:B------:R-:W-:Y:S01]  /*7130*/  F2FP.BF16.F32.PACK_AB R108, R2, R0 ;  /* 0x00000000026c723e */ /* 0x000fe200000010ff */
[C---:B------:R-:W-:Y:S01]  /*7140*/  FMUL R21, R52.reuse, R28 ;  /* 0x0000001c34157220 */ /* 0x040fe20000400000 */
[----:B------:R-:W-:Y:S01]  /*7150*/  LOP3.LUT R42, R77, 0xffff0000, RZ, 0xc0, !PT ;  /* 0xffff00004d2a7812 */ /* 0x000fe200078ec0ff */
[----:B------:R-:W-:Y:S01]  /*7160*/  FMUL R22, R52, R29 ;  /* 0x0000001d34167220 */ /* 0x000fe20000400000 */
[----:B------:R-:W-:Y:S01]  /*7170*/  SHF.L.U32 R54, R78, 0x10, RZ ;  /* 0x000000104e367819 */ /* 0x000fe200000006ff */
[----:B------:R-:W-:Y:S01]  /*7180*/  FFMA R20, R53, R23, R20 ;  /* 0x0000001735147223 */ /* 0x000fe20000000014 */
[----:B------:R-:W-:Y:S01]  /*7190*/  SHF.L.U32 R23, R63, 0x10, RZ ;  /* 0x000000103f177819 */ /* 0x000fe200000006ff */
[----:B------:R-:W-:Y:S01]  /*71a0*/  FFMA R21, R53, R40, R21 ;  /* 0x0000002835157223 */ /* 0x000fe20000000015 */
[----:B------:R-:W-:Y:S01]  /*71b0*/  LOP3.LUT R40, R63, 0xffff0000, RZ, 0xc0, !PT ;  /* 0xffff00003f287812 */ /* 0x000fe200078ec0ff */
[C---:B------:R-:W-:Y:S01]  /*71c0*/  FFMA R22, R53.reuse, R41, R22 ;  /* 0x0000002935167223 */ /* 0x040fe20000000016 */
[----:B------:R-:W-:Y:S01]  /*71d0*/  F2FP.BF16.F32.PACK_AB R109, R20, R3 ;  /* 0x00000003146d723e */ /* 0x000fe200000010ff */
[----:B------:R-:W-:Y:S01]  /*71e0*/  FMUL R0, R52, R30 ;  /* 0x0000001e34007220 */ /* 0x000fe20000400000 */
[----:B----4-:R-:W-:Y:S01]  /*71f0*/  LOP3.LUT R41, R66, 0xffff0000, RZ, 0xc0, !PT ;  /* 0xffff000042297812 */ /* 0x010fe200078ec0ff */
[----:B------:R-:W-:Y:S01]  /*7200*/  FMUL R2, R52, R31 ;  /* 0x0000001f34027220 */ /* 0x000fe20000400000 */
[----:B------:R-:W-:Y:S01]  /*7210*/  F2FP.BF16.F32.PACK_AB R110, R22, R21 ;  /* 0x00000015166e723e */ /* 0x000fe200000010ff */
[C---:B------:R-:W-:Y:S01]  /*7220*/  FFMA R0, R53.reuse, R23, R0 ;  /* 0x0000001735007223 */ /* 0x040fe20000000000 */
[C---:B------:R-:W-:Y:S01]  /*7230*/  SHF.L.U32 R22, R64.reuse, 0x10, RZ ;  /* 0x0000001040167819 */ /* 0x040fe200000006ff */
[----:B------:R-:W-:Y:S01]  /*7240*/  FFMA R2, R53, R40, R2 ;  /* 0x0000002835027223 */ /* 0x000fe20000000002 */
[----:B------:R-:W-:Y:S01]  /*7250*/  LOP3.LUT R23, R64, 0xffff0000, RZ, 0xc0, !PT ;  /* 0xffff000040177812 */ /* 0x000fe200078ec0ff */
[C---:B------:R-:W-:Y:S01]  /*7260*/  FMUL R3, R52.reuse, R32 ;  /* 0x0000002034037220 */ /* 0x040fe20000400000 */
[----:B------:R-:W-:Y:S01]  /*7270*/  SHF.L.U32 R40, R65, 0x10, RZ ;  /* 0x0000001041287819 */ /* 0x000fe200000006ff */
[----:B------:R-:W-:Y:S01]  /*7280*/  FMUL R20, R52, R33 ;  /* 0x0000002134147220 */ /* 0x000fe20000400000 */
[----:B------:R-:W-:Y:S01]  /*7290*/  F2FP.BF16.F32.PACK_AB R111, R2, R0 ;  /* 0x00000000026f723e */ /* 0x000fe200000010ff */
[----:B------:R-:W-:Y:S01]  /*72a0*/  FMUL R21, R52, R34 ;  /* 0x0000002234157220 */ /* 0x000fe20000400000 */
[----:B------:R-:W-:Y:S01]  /*72b0*/  LOP3.LUT R55, R78, 0xffff0000, RZ, 0xc0, !PT ;  /* 0xffff00004e377812 */ /* 0x000fe200078ec0ff */
[----:B------:R-:W-:Y:S01]  /*72c0*/  FFMA R3, R53, R22, R3 ;  /* 0x0000001635037223 */ /* 0x000fe20000000003 */
[----:B------:R-:W-:Y:S01]  /*72d0*/  SHF.L.U32 R56, R79, 0x10, RZ ;  /* 0x000000104f387819 */ /* 0x000fe200000006ff */
[----:B------:R-:W-:Y:S01]  /*72e0*/  FFMA R20, R53, R23, R20 ;  /* 0x0000001735147223 */ /* 0x000fe20000000014 */
[----:B------:R-:W-:Y:S01]  /*72f0*/  LOP3.LUT R23, R65, 0xffff0000, RZ, 0xc0, !PT ;  /* 0xffff000041177812 */ /* 0x000fe200078ec0ff */
[----:B------:R-:W-:Y:S01]  /*7300*/  FFMA R21, R53, R40, R21 ;  /* 0x0000002835157223 */ /* 0x000fe20000000015 */
[----:B------:R-:W-:Y:S01]  /*7310*/  SHF.L.U32 R40, R66, 0x10, RZ ;  /* 0x0000001042287819 */ /* 0x000fe200000006ff */
[----:B------:R-:W-:Y:S01]  /*7320*/  FMUL R0, R52, R35 ;  /* 0x0000002334007220 */ /* 0x000fe20000400000 */
[----:B------:R-:W-:Y:S01]  /*7330*/  F2FP.BF16.F32.PACK_AB R112, R20, R3 ;  /* 0x000000031470723e */ /* 0x000fe200000010ff */
[C---:B------:R-:W-:Y:S01]  /*7340*/  FMUL R2, R52.reuse, R36 ;  /* 0x0000002434027220 */ /* 0x040fe20000400000 */
[----:B------:R-:W-:Y:S01]  /*7350*/  LOP3.LUT R57, R79, 0xffff0000, RZ, 0xc0, !PT ;  /* 0xffff00004f397812 */ /* 0x000fe200078ec0ff */
[----:B------:R-:W-:Y:S01]  /*7360*/  FMUL R22, R52, R37 ;  /* 0x0000002534167220 */ /* 0x000fe20000400000 */
[----:B------:R-:W-:Y:S01]  /*7370*/  ISETP.NE.AND P1, PT, R98, RZ, PT ;  /* 0x000000ff6200720c */ /* 0x000fe20003f25270 */
[----:B------:R-:W-:Y:S01]  /*7380*/  FFMA R0, R53, R23, R0 ;  /* 0x0000001735007223 */ /* 0x000fe20000000000 */
[----:B------:R-:W-:Y:S01]  /*7390*/  SHF.L.U32 R23, R67, 0x10, RZ ;  /* 0x0000001043177819 */ /* 0x000fe200000006ff */
[----:B------:R-:W-:Y:S01]  /*73a0*/  FFMA R2, R53, R40, R2 ;  /* 0x0000002835027223 */ /* 0x000fe20000000002 */
[----:B------:R-:W-:Y:S01]  /*73b0*/  LOP3.LUT R40, R67, 0xffff0000, RZ, 0xc0, !PT ;  /* 0xffff000043287812 */ /* 0x000fe200078ec0ff */
[----:B------:R1:W-:Y:S01]  /*73c0*/  @!P0 STS.128 [R104+UR45+0x200], R108 ;  /* 0x0002006c68008988 */ /* 0x0003e20008000c2d */
[----:B------:R-:W-:Y:S01]  /*73d0*/  F2FP.BF16.F32.PACK_AB R113, R0, R21 ;  /* 0x000000150071723e */ /* 0x000fe200000010ff */
[C---:B------:R-:W-:Y:S01]  /*73e0*/  FFMA R22, R53.reuse, R41, R22 ;  /* 0x0000002935167223 */ /* 0x040fe20000000016 */
[----:B------:R-:W-:Y:S01]  /*73f0*/  LOP3.LUT R41, R74, 0xffff0000, RZ, 0xc0, !PT ;  /* 0xffff00004a297812 */ /* 0x000fe200078ec0ff */
[C---:B------:R-:W-:Y:S01]  /*7400*/  FMUL R3, R52.reuse, R38 ;  /* 0x0000002634037220 */ /* 0x040fe20000400000 */
[C---:B------:R-:W-:Y:S01]  /*7410*/  FMUL R20, R52.reuse, R39 ;  /* 0x0000002734147220 */ /* 0x040fe20000400000 */
        /* <DEDUP_REMOVED lines=9> */
[C---:B------:R-:W-:Y:S01]  /*74b0*/  FFMA R0, R53.reuse, R22, R0 ;  /* 0x0000001635007223 */ /* 0x040fe20000000000 */
[C---:B------:R-:W-:Y:S01]  /*74c0*/  FFMA R2, R53.reuse, R23, R2 ;  /* 0x0000001735027223 */ /* 0x040fe20000000002 */
[----:B------:R-:W-:Y:S01]  /*74d0*/  F2FP.BF16.F32.PACK_AB R115, R20, R3 ;  /* 0x000000031473723e */ /* 0x000fe200000010ff */
[----:B------:R-:W-:Y:S01]  /*74e0*/  FFMA R21, R53, R40, R21 ;  /* 0x0000002835157223 */ /* 0x000fe20000000015 */
[----:B------:R-:W-:Y:S01]  /*74f0*/  LOP3.LUT R23, R73, 0xffff0000, RZ, 0xc0, !PT ;  /* 0xffff000049177812 */ /* 0x000fe200078ec0ff */
[----:B------:R-:W-:Y:S01]  /*7500*/  FMUL R3, R52, R7 ;  /* 0x0000000734037220 */ /* 0x000fe20000400000 */
[----:B------:R-:W-:Y:S01]  /*7510*/  SHF.L.U32 R40, R74, 0x10, RZ ;  /* 0x000000104a287819 */ /* 0x000fe200000006ff */
[----:B------:R1:W-:Y:S01]  /*7520*/  @!P0 STS.128 [R103+0x200], R112 ;  /* 0x0002007067008388 */ /* 0x0003e20000000c00 */
[C---:B------:R-:W-:Y:S01]  /*7530*/  FMUL R20, R52.reuse, R8 ;  /* 0x0000000834147220 */ /* 0x040fe20000400000 */
[----:B------:R-:W-:Y:S01]  /*7540*/  FMUL R22, R52, R9 ;  /* 0x0000000934167220 */ /* 0x000fe20000400000 */
[C---:B------:R-:W-:Y:S01]  /*7550*/  FFMA R3, R53.reuse, R23, R3 ;  /* 0x0000001735037223 */ /* 0x040fe20000000003 */
[----:B------:R-:W-:Y:S01]  /*7560*/  F2FP.BF16.F32.PACK_AB R116, R2, R0 ;  /* 0x000000000274723e */ /* 0x000fe200000010ff */
[----:B------:R-:W-:Y:S01]  /*7570*/  FFMA R20, R53, R40, R20 ;  /* 0x0000002835147223 */ /* 0x000fe20000000014 */
[C---:B------:R-:W-:Y:S01]  /*7580*/  SHF.L.U32 R23, R75.reuse, 0x10, RZ ;  /* 0x000000104b177819 */ /* 0x040fe200000006ff */
[C---:B------:R-:W-:Y:S01]  /*7590*/  FMUL R0, R52.reuse, R10 ;  /* 0x0000000a34007220 */ /* 0x040fe20000400000 */
[----:B------:R-:W-:Y:S01]  /*75a0*/  LOP3.LUT R40, R75, 0xffff0000, RZ, 0xc0, !PT ;  /* 0xffff00004b287812 */ /* 0x000fe200078ec0ff */
[C---:B------:R-:W-:Y:S01]  /*75b0*/  FFMA R22, R53.reuse, R41, R22 ;  /* 0x0000002935167223 */ /* 0x040fe20000000016 */
[C---:B------:R-:W-:Y:S01]  /*75c0*/  FMUL R2, R52.reuse, R11 ;  /* 0x0000000b34027220 */ /* 0x040fe20000400000 */
[----:B------:R-:W-:Y:S01]  /*75d0*/  FFMA R0, R53, R23, R0 ;  /* 0x0000001735007223 */ /* 0x000fe20000000000 */
[----:B------:R-:W-:Y:S01]  /*75e0*/  F2FP.BF16.F32.PACK_AB R117, R3, R21 ;  /* 0x000000150375723e */ /* 0x000fe200000010ff */
[----:B------:R-:W-:Y:S01]  /*75f0*/  FMUL R3, R52, R12 ;  /* 0x0000000c34037220 */ /* 0x000fe20000400000 */
[----:B------:R-:W-:Y:S01]  /*7600*/  FFMA R2, R53, R40, R2 ;  /* 0x0000002835027223 */ /* 0x000fe20000000002 */
[----:B------:R-:W-:Y:S01]  /*7610*/  SHF.L.U32 R23, R76, 0x10, RZ ;  /* 0x000000104c177819 */ /* 0x000fe200000006ff */
[----:B------:R-:W-:Y:S01]  /*7620*/  FMUL R21, R52, R14 ;  /* 0x0000000e34157220 */ /* 0x000fe20000400000 */
[----:B------:R-:W-:Y:S01]  /*7630*/  F2FP.BF16.F32.PACK_AB R118, R22, R20 ;  /* 0x000000141676723e */ /* 0x000fe200000010ff */
[----:B------:R-:W-:Y:S01]  /*7640*/  FMUL R20, R52, R13 ;  /* 0x0000000d34147220 */ /* 0x000fe20000400000 */
[----:B------:R-:W-:Y:S01]  /*7650*/  LOP3.LUT R40, R76, 0xffff0000, RZ, 0xc0, !PT ;  /* 0xffff00004c287812 */ /* 0x000fe200078ec0ff */
[C---:B------:R-:W-:Y:S01]  /*7660*/  FMUL R22, R52.reuse, R15 ;  /* 0x0000000f34167220 */ /* 0x040fe20000400000 */
[----:B------:R-:W-:Y:S01]  /*7670*/  SHF.L.U32 R41, R77, 0x10, RZ ;  /* 0x000000104d297819 */ /* 0x000fe200000006ff */
[C---:B------:R-:W-:Y:S01]  /*7680*/  FFMA R3, R53.reuse, R23, R3 ;  /* 0x0000001735037223 */ /* 0x040fe20000000003 */
[C---:B------:R-:W-:Y:S01]  /*7690*/  FMUL R23, R52.reuse, R16 ;  /* 0x0000001034177220 */ /* 0x040fe20000400000 */
[C---:B------:R-:W-:Y:S01]  /*76a0*/  FFMA R20, R53.reuse, R40, R20 ;  /* 0x0000002835147223 */ /* 0x040fe20000000014 */
[C---:B------:R-:W-:Y:S01]  /*76b0*/  FMUL R40, R52.reuse, R17 ;  /* 0x0000001134287220 */ /* 0x040fe20000400000 */
[C---:B------:R-:W-:Y:S01]  /*76c0*/  FFMA R21, R53.reuse, R41, R21 ;  /* 0x0000002935157223 */ /* 0x040fe20000000015 */
[C---:B------:R-:W-:Y:S01]  /*76d0*/  FFMA R22, R53.reuse, R42, R22 ;  /* 0x0000002a35167223 */ /* 0x040fe20000000016 */
[C---:B------:R-:W-:Y:S01]  /*76e0*/  FMUL R41, R52.reuse, R18 ;  /* 0x0000001234297220 */ /* 0x040fe20000400000 */
[----:B------:R-:W-:Y:S01]  /*76f0*/  FMUL R42, R52, R19 ;  /* 0x00000013342a7220 */ /* 0x000fe20000400000 */
[----:B------:R-:W-:Y:S01]  /*7700*/  F2FP.BF16.F32.PACK_AB R119, R2, R0 ;  /* 0x000000000277723e */ /* 0x000fe200000010ff */
[C---:B------:R-:W-:Y:S01]  /*7710*/  FFMA R23, R53.reuse, R54, R23 ;  /* 0x0000003635177223 */ /* 0x040fe20000000017 */
[C---:B------:R-:W-:Y:S01]  /*7720*/  FFMA R40, R53.reuse, R55, R40 ;  /* 0x0000003735287223 */ /* 0x040fe20000000028 */
[C---:B------:R-:W-:Y:S01]  /*7730*/  FFMA R41, R53.reuse, R56, R41 ;  /* 0x0000003835297223 */ /* 0x040fe20000000029 */
[----:B------:R-:W-:Y:S01]  /*7740*/  FFMA R42, R53, R57, R42 ;  /* 0x00000039352a7223 */ /* 0x000fe2000000002a */
[----:B------:R1:W-:Y:S01]  /*7750*/  @!P0 STS.128 [R104+UR45+0xa00], R116 ;  /* 0x000a007468008988 */ /* 0x0003e20008000c2d */
[----:B------:R-:W-:Y:S02]  /*7760*/  F2FP.BF16.F32.PACK_AB R21, R22, R21 ;  /* 0x000000151615723e */ /* 0x000fe400000010ff */
[----:B------:R-:W-:Y:S02]  /*7770*/  F2FP.BF16.F32.PACK_AB R22, R40, R23 ;  /* 0x000000172816723e */ /* 0x000fe400000010ff */
[----:B------:R-:W-:Y:S02]  /*7780*/  F2FP.BF16.F32.PACK_AB R20, R20, R3 ;  /* 0x000000031414723e */ /* 0x000fe400000010ff */
[----:B------:R-:W-:Y:S05]  /*7790*/  F2FP.BF16.F32.PACK_AB R23, R42, R41 ;  /* 0x000000292a17723e */ /* 0x000fea00000010ff */
[----:B------:R1:W-:Y:S01]  /*77a0*/  @!P0 STS.128 [R103+0xa00], R20 ;  /* 0x000a001467008388 */ /* 0x0003e20000000c00 */
[----:B------:R-:W-:Y:S01]  /*77b0*/  @!PT LDS RZ, [RZ] ;  /* 0x00000000fffff984 */ /* 0x000fe20000000800 */
[----:B------:R-:W-:Y:S01]  /*77c0*/  @!PT LDS RZ, [RZ] ;  /* 0x00000000fffff984 */ /* 0x000fe20000000800 */
[----:B------:R-:W-:Y:S01]  /*77d0*/  @!PT LDS RZ, [RZ] ;  /* 0x00000000fffff984 */ /* 0x000fe20000000800 */
[----:B------:R-:W-:Y:S01]  /*77e0*/  @!PT LDS RZ, [RZ] ;  /* 0x00000000fffff984 */ /* 0x000fe20000000800 */
[----:B------:R3:W-:Y:S07]  /*77f0*/  MEMBAR.ALL.CTA ;  /* 0x0000000000007992 */ /* 0x0007ee0000008000 */
[----:B---3--:R-:W3:Y:S01]  /*7800*/  FENCE.VIEW.ASYNC.S ;  /* 0x00000000000073c6 */ /* 0x008ee20000000000 */
[----:B------:R-:W-:Y:S05]  /*7810*/  WARPSYNC.ALL ;  /* 0x0000000000007948 */ /* 0x000fea0003800000 */
[----:B------:R-:W-:Y:S01]  /*7820*/  BSSY.RECONVERGENT B0, `(.L_x_115) ;  /* 0x0000011000007945 */ /* 0x000fe20003800200 */
[----:B---3--:R-:W-:Y:S06]  /*7830*/  BAR.SYNC.DEFER_BLOCKING 0x1, 0x80 ;  /* 0x0042000000007b1d */ /* 0x008fec0000010000 */
[----:B------:R-:W-:Y:S05]  /*7840*/  @P1 BRA `(.L_x_116) ;  /* 0x0000000000381947 */ /* 0x000fea0003800000 */
[----:B------:R-:W-:Y:S02]  /*7850*/  UIADD3 UR4, UPT, UPT, UR45, 0x200, URZ ;  /* 0x000002002d047890 */ /* 0x000fe4000fffe0ff */
[----:B------:R-:W-:Y:S01]  /*7860*/  UIADD3 UR8, UP0, UPT, UR58, 0xa80, URZ ;  /* 0x00000a803a087890 */ /* 0x000fe2000ff1e0ff */
[----:B------:R-:W-:Y:S01]  /*7870*/  UMOV UR43, UR44 ;  /* 0x0000002c002b7c82 */ /* 0x000fe20008000000 */
[----:B------:R-:W-:Y:S02]  /*7880*/  UIADD3 UR5, UPT, UPT, UR41, 0x40, URZ ;  /* 0x0000004029057890 */ /* 0x000fe4000fffe0ff */
[----:B------:R-:W-:Y:S01]  /*7890*/  MOV R88, UR4 ;  /* 0x0000000400587c02 */ /* 0x000fe20008000f00 */
[----:B------:R-:W-:Y:S02]  /*78a0*/  UIADD3.X UR9, UPT, UPT, URZ, UR59, URZ, UP0, !UPT ;  /* 0x0000003bff097290 */ /* 0x000fe400087fe4ff */
[----:B------:R-:W-:Y:S01]  /*78b0*/  UIADD3 UR4, UPT, UPT, UR45, 0xa00, URZ ;  /* 0x00000a002d047890 */ /* 0x000fe2000fffe0ff */
[----:B------:R-:W-:Y:S01]  /*78c0*/  R2UR UR40, R88 ;  /* 0x00000000582872ca */ /* 0x000fe200000e0000 */
[----:B------:R-:W-:Y:S01]  /*78d0*/  UMOV UR6, UR42 ;  /* 0x0000002a00067c82 */ /* 0x000fe20008000000 */
[----:B------:R-:W-:Y:S11]  /*78e0*/  UMOV UR7, UR44 ;  /* 0x0000002c00077c82 */ /* 0x000ff60008000000 */
[----:B------:R3:W-:Y:S01]  /*78f0*/  UTMASTG.3D [UR40], [UR8] ;  /* 0x00000028080073b5 */ /* 0x0007e20008010000 */
[----:B------:R3:W-:Y:S01]  /*7900*/  UTMASTG.3D [UR4], [UR8] ;  /* 0x00000004080073b5 */ /* 0x0007e20008010000 */
[----:B------:R0:W-:Y:S01]  /*7910*/  UTMACMDFLUSH ;  /* 0x00000000000079b7 */ /* 0x0001e20000000000 */
[----:B---3--:R-:W-:Y:S04]  /*7920*/  DEPBAR.LE SB0, 0x1 ;  /* 0x000080400000791a */ /* 0x008fe80000000000 */
.L_x_116:
[----:B------:R-:W-:Y:S05]  /*7930*/  BSYNC.RECONVERGENT B0 ;  /* 0x0000000000007941 */ /* 0x000fea0003800200 */
.L_x_115:
[----:B------:R-:W-:Y:S01]  /*7940*/  BAR.SYNC.DEFER_BLOCKING 0x1, 0x80 ;  /* 0x0042000000007b1d */ /* 0x000fe20000010000 */
[----:B------:R-:W-:Y:S01]  /*7950*/  ISETP.NE.AND P1, PT, R105, RZ, PT ;  /* 0x000000ff6900720c */ /* 0x000fe20003f25270 */
[----:B------:R-:W-:Y:S01]  /*7960*/  UISETP.NE.AND UP0, UPT, UR56, URZ, UPT ;  /* 0x000000ff3800728c */ /* 0x000fe2000bf05270 */
[----:B------:R-:W-:Y:S11]  /*7970*/  LEA R2, R68, UR45, 0x3 ;  /* 0x0000002d44027c11 */ /* 0x000ff6000f8e18ff */
[----:B------:R-:W-:Y:S01]  /*7980*/  @P1 SHF.L.U32 R3, RZ, 0x1f, RZ ;  /* 0x0000001fff031819 */ /* 0x000fe200000006ff */
[----:B------:R-:W-:Y:S06]  /*7990*/  BRA.U !UP0, `(.L_x_117) ;  /* 0x0000000108247547 */ /* 0x000fec000b800000 */
[----:B-1----:R-:W-:Y:S01]  /*79a0*/  IMAD.U32 R20, RZ, RZ, UR57 ;  /* 0x00000039ff147e24 */ /* 0x002fe2000f8e00ff */
[----:B------:R-:W-:Y:S01]  /*79b0*/  MOV R0, UR37 ;  /* 0x0000002500007c02 */ /* 0x000fe20008000f00 */
[----:B------:R-:W-:Y:S03]  /*79c0*/  UIADD3 UR57, UPT, UPT, UR57, 0x1, URZ ;  /* 0x0000000139397890 */ /* 0x000fe6000fffe0ff */
[----:B------:R-:W-:Y:S01]  /*79d0*/  @P1 LEA R20, R20, UR45, 0x3 ;  /* 0x0000002d14141c11 */ /* 0x000fe2000f8e18ff */
[----:B------:R-:W-:Y:S04]  /*79e0*/  UISETP.NE.AND UP0, UPT, UR57, 0x4, UPT ;  /* 0x000000043900788c */ /* 0x000fe8000bf05270 */
[----:B------:R-:W-:Y:S01]  /*79f0*/  @P1 VIADD R20, R20, 0x80 ;  /* 0x0000008014141836 */ /* 0x000fe20000000000 */
[----:B------:R-:W-:Y:S04]  /*7a00*/  USEL UR57, UR57, URZ, UP0 ;  /* 0x000000ff39397287 */ /* 0x000fe80008000000 */
[----:B------:R-:W-:Y:S04]  /*7a10*/  @P1 PRMT R0, R0, 0x654, R20 ;  /* 0x0000065400001816 */ /* 0x000fe80000000014 */
[----:B------:R3:W-:Y:S04]  /*7a20*/  @P1 SYNCS.ARRIVE.TRANS64.RED.A1T0 RZ, [R0+URZ], RZ ;  /* 0x000000ff00ff19a7 */ /* 0x0007e800081004ff */
.L_x_117:
[----:B------:R-:W4:Y:S01]  /*7a30*/  @P1 SYNCS.PHASECHK.TRANS64.TRYWAIT P0, [R2+URZ+0x60], R3 ;  /* 0x00006003020015a7 */ /* 0x000f2200080011ff */
[----:B------:R-:W-:Y:S01]  /*7a40*/  BSSY B1, `(.L_x_118) ;  /* 0x0000014000017945 */ /* 0x000fe20003800000 */
[----:B----4-:R-:W-:Y:S03]  /*7a50*/  @P1 SEL R70, RZ, 0x1, !P0 ;  /* 0x00000001ff461807 */ /* 0x010fe60004000000 */
[----:B------:R-:W-:Y:S05]  /*7a60*/  @!P1 BRA `(.L_x_119) ;  /* 0x0000000000449947 */ /* 0x000fea0003800000 */
[----:B------:R-:W-:Y:S01]  /*7a70*/  ISETP.NE.AND P1, PT, R71, RZ, PT ;  /* 0x000000ff4700720c */ /* 0x000fe20003f25270 */
[----:B------:R-:W-:Y:S01]  /*7a80*/  BSSY B0, `(.L_x_120) ;  /* 0x0000009000007945 */ /* 0x000fe20003800000 */
[----:B------:R-:W-:Y:S11]  /*7a90*/  ISETP.NE.AND P0, PT, R70, RZ, PT ;  /* 0x000000ff4600720c */ /* 0x000ff60003f05270 */
[----:B-1----:R-:W-:Y:S05]  /*7aa0*/  @P1 IMAD R20, R68, 0x1000, R104 ;  /* 0x0000100044141824 */ /* 0x002fea00078e0268 */
[----:B------:R-:W-:Y:S05]  /*7ab0*/  @P1 IADD3 R3, PT, PT, R20, UR45, RZ ;  /* 0x0000002d14031c10 */ /* 0x000fea000fffe0ff */
[----:B------:R-:W-:Y:S01]  /*7ac0*/  @P1 IMAD.IADD R3, R69, 0x1, R3 ;  /* 0x0000000145031824 */ /* 0x000fe200078e0203 */
[----:B------:R-:W-:Y:S06]  /*7ad0*/  @P0 BRA `(.L_x_121) ;  /* 0x00000000000c0947 */ /* 0x000fec0003800000 */
[----:B---3--:R-:W-:Y:S04]  /*7ae0*/  SHF.L.U32 R0, RZ, 0x1f, RZ ;  /* 0x0000001fff007819 */ /* 0x008fe800000006ff */
[----:B------:R-:W1:Y:S02]  /*7af0*/  SYNCS.PHASECHK.TRANS64.TRYWAIT P0, [R2+URZ+0x60], R0 ;  /* 0x00006000020075a7 */ /* 0x000e6400080011ff */
[----:B-1----:R-:W-:Y:S05]  /*7b00*/  @!P0 BRA `(.L_x_122) ;  /* 0x0000007400288947 */ /* 0x002fea0003800000 */
.L_x_121:
[----:B------:R-:W-:Y:S05]  /*7b10*/  BSYNC B0 ;  /* 0x0000000000007941 */ /* 0x000fea0003800000 */
.L_x_120:
[----:B------:R-:W-:Y:S02]  /*7b20*/  ISETP.NE.AND P0, PT, R71, RZ, PT ;  /* 0x000000ff4700720c */ /* 0x000fe40003f05270 */
[----:B------:R-:W-:Y:S11]  /*7b30*/  IADD3 R68, PT, PT, R68, 0x1, RZ ;  /* 0x0000000144447810 */ /* 0x000ff60007ffe0ff */
[----:B------:R4:W1:Y:S04]  /*7b40*/  @P0 LDS.128 R60, [R20+UR45+0x200] ;  /* 0x0002002d143c0984 */ /* 0x0008680008000c00 */
[----:B------:R4:W1:Y:S04]  /*7b50*/  @P0 LDS.128 R72, [R20+UR45+0xa00] ;  /* 0x000a002d14480984 */ /* 0x0008680008000c00 */
[----:B------:R4:W1:Y:S04]  /*7b60*/  @P0 LDS.128 R64, [R3+0x200] ;  /* 0x0002000003400984 */ /* 0x0008680000000c00 */
[----:B------:R4:W1:Y:S02]  /*7b70*/  @P0 LDS.128 R76, [R3+0xa00] ;  /* 0x000a0000034c0984 */ /* 0x0008640000000c00 */
.L_x_119:
[----:B------:R-:W-:Y:S05]  /*7b80*/  BSYNC B1 ;  /* 0x0000000000017941 */ /* 0x000fea0003800000 */
.L_x_118:
[----:B----4-:R-:W-:Y:S05]  /*7b90*/  VIADD R3, R59, 0x400000 ;  /* 0x004000003b037836 */ /* 0x010fea0000000000 */
[----:B-1-3--:R-:W-:Y:S04]  /*7ba0*/  SHF.R.U32.HI R0, RZ, 0x15, R3 ;  /* 0x00000015ff007819 */ /* 0x00afe80000011603 */
[----:B------:R-:W-:Y:S04]  /*7bb0*/  LOP3.LUT R22, R0, 0x3, RZ, 0xc0, !PT ;  /* 0x0000000300167812 */ /* 0x000fe800078ec0ff */
[----:B------:R-:W-:Y:S11]  /*7bc0*/  ISETP.NE.AND P0, PT, R98, R22, PT ;  /* 0x000000166200720c */ /* 0x000ff60003f05270 */
[----:B------:R-:W-:Y:S02]  /*7bd0*/  @!UPT UIADD3 URZ, UPT, UPT, URZ, URZ, URZ ;  /* 0x000000fffffff290 */ /* 0x000fe4000fffe0ff */
[----:B------:R-:W-:Y:S05]  /*7be0*/  @P0 BRA `(.L_x_123) ;  /* 0x0000000000bc0947 */ /* 0x000fea0003800000 */
[----:B------:R-:W-:Y:S02]  /*7bf0*/  LOP3.LUT P0, RZ, R0, 0x3, R99, 0x48, !PT ;  /* 0x0000000300ff7812 */ /* 0x000fe40007804863 */
[----:B------:R-:W-:Y:S11]  /*7c00*/  MOV R2, R3 ;  /* 0x0000000300027202 */ /* 0x000ff60000000f00 */
[----:B------:R-:W-:Y:S05]  /*7c10*/  @!P0 BRA `(.L_x_124) ;  /* 0x0000000000408947 */ /* 0x000fea0003800000 */
[----:B------:R-:W1:Y:S01]  /*7c20*/  LDCU.64 UR8, c[0x4][0x70] ;  /* 0x01000e00ff0877ac */ /* 0x000e620008000a00 */
[----:B------:R-:W-:Y:S01]  /*7c30*/  MOV R15, 0x0 ;  /* 0x00000000000f7802 */ /* 0x000fe20000000f00 */
[----:B------:R-:W-:Y:S02]  /*7c40*/  HFMA2 R12, -RZ, RZ, 0, 5.9604644775390625e-08 ;  /* 0x00000001ff0c7431 */ /* 0x000fe400000001ff */
[----:B------:R-:W-:Y:S02]  /*7c50*/  IMAD.MOV.U32 R8, RZ, RZ, 0x192 ;  /* 0x00000192ff087424 */ /* 0x000fe400078e00ff */
[----:B------:R-:W-:Y:S01]  /*7c60*/  IMAD.MOV.U32 R13, RZ, RZ, RZ ;  /* 0x000000ffff0d7224 */ /* 0x000fe200078e00ff */
[----:B------:R-:W3:Y:S01]  /*7c70*/  LDCU.64 UR6, c[0x4][0x78] ;  /* 0x01000f00ff0677ac */ /* 0x000ee20008000a00 */
[----:B------:R-:W4:Y:S01]  /*7c80*/  LDC.64 R14, c[0x4][R15] ;  /* 0x010000000f0e7b82 */ /* 0x000f220000000a00 */
[----:B------:R-:W5:Y:S01]  /*7c90*/  LDCU.64 UR4, c[0x4][0x10] ;  /* 0x01000200ff0477ac */ /* 0x000f620008000a00 */
[----:B-1----:R-:W-:Y:S01]  /*7ca0*/  MOV R5, UR9 ;  /* 0x0000000900057c02 */ /* 0x002fe20008000f00 */
[----:B------:R-:W-:Y:S01]  /*7cb0*/  IMAD.U32 R4, RZ, RZ, UR8 ;  /* 0x00000008ff047e24 */ /* 0x000fe2000f8e00ff */
[----:B---3--:R-:W-:Y:S01]  /*7cc0*/  MOV R7, UR7 ;  /* 0x0000000700077c02 */ /* 0x008fe20008000f00 */
[----:B------:R-:W-:Y:S01]  /*7cd0*/  IMAD.U32 R6, RZ, RZ, UR6 ;  /* 0x00000006ff067e24 */ /* 0x000fe2000f8e00ff */
[----:B-----5:R-:W-:Y:S01]  /*7ce0*/  MOV R11, UR5 ;  /* 0x00000005000b7c02 */ /* 0x020fe20008000f00 */
[----:B------:R-:W-:Y:S02]  /*7cf0*/  IMAD.U32 R10, RZ, RZ, UR4 ;  /* 0x00000004ff0a7e24 */ /* 0x000fe4000f8e00ff */
[----:B------:R-:W-:Y:S07]  /*7d00*/  LEPC R20, `(.L_x_124) ;  /* 0x000000001014794e */ /* 0x000fee0000000000 */
[----:B--2-4-:R-:W-:Y:S05]  /*7d10*/  CALL.ABS.NOINC R14 ;  /* 0x000000000e007343 */ /* 0x014fea0003c00000 */
.L_x_124:
        /* <DEDUP_REMOVED lines=23> */
.L_x_125:
[----:B------:R-:W-:Y:S05]  /*7e90*/  WARPSYNC.ALL ;  /* 0x0000000000007948 */ /* 0x000fea0003800000 */
[----:B------:R-:W-:Y:S11]  /*7ea0*/  R2UR UR4, R2 ;  /* 0x00000000020472ca */ /* 0x000ff600000e0000 */
[----:B------:R-:W-:Y:S02]  /*7eb0*/  @!UPT UIADD3 URZ, UPT, UPT, URZ, URZ, URZ ;  /* 0x000000fffffff290 */ /* 0x000fe4000fffe0ff */
[----:B------:R-:W1:Y:S02]  /*7ec0*/  LDTM.x16 R4, tmem[UR4+0x40] ;  /* 0x00004004000479ee */ /* 0x000e640008240000 */
[----:B-1----:R-:W-:Y:S01]  /*7ed0*/  NOP ;  /* 0x0000000000007918 */ /* 0x002fe20000000000 */
.L_x_123:
[----:B------:R-:W-:Y:S01]  /*7ee0*/  ISETP.NE.AND P2, PT, R105, RZ, PT ;  /* 0x000000ff6900720c */ /* 0x000fe20003f45270 */
[----:B------:R-:W-:Y:S01]  /*7ef0*/  FMUL R0, R52, R24 ;  /* 0x0000001834007220 */ /* 0x000fe20000400000 */
[----:B------:R-:W-:Y:S01]  /*7f00*/  SHF.L.U32 R3, R60, 0x10, RZ ;  /* 0x000000103c037819 */ /* 0x000fe200000006ff */
[----:B------:R-:W-:Y:S01]  /*7f10*/  FMUL R2, R52, R25 ;  /* 0x0000001934027220 */ /* 0x000fe20000400000 */
[----:B------:R-:W-:Y:S02]  /*7f20*/  LOP3.LUT R20, R60, 0xffff0000, RZ, 0xc0, !PT ;  /* 0xffff00003c147812 */ /* 0x000fe400078ec0ff */
[----:B------:R-:W-:Y:S01]  /*7f30*/  SHF.L.U32 R21, R61, 0x10, RZ ;  /* 0x000000103d157819 */ /* 0x000fe200000006ff */
[C---:B------:R-:W-:Y:S01]  /*7f40*/  FFMA R0, R53.reuse, R3, R0 ;  /* 0x0000000335007223 */ /* 0x040fe20000000000 */
[----:B------:R-:W-:Y:S01]  /*7f50*/  ISETP.NE.AND P1, PT, R98, R22, PT ;  /* 0x000000166200720c */ /* 0x000fe20003f25270 */
[C---:B------:R-:W-:Y:S01]  /*7f60*/  FFMA R2, R53.reuse, R20, R2 ;  /* 0x0000001435027223 */ /* 0x040fe20000000002 */
[----:B------:R-:W-:Y:S01]  /*7f70*/  MOV R20, UR57 ;  /* 0x0000003900147c02 */ /* 0x000fe20008000f00 */
[----:B------:R-:W-:Y:S01]  /*7f80*/  FMUL R3, R52, R26 ;  /* 0x0000001a34037220 */ /* 0x000fe20000400000 */
[----:B------:R-:W-:Y:S02]  /*7f90*/  SHF.L.U32 R22, R62, 0x10, RZ ;  /* 0x000000103e167819 */ /* 0x000fe400000006ff */
[----:B------:R-:W-:Y:S01]  /*7fa0*/  @P2 LEA R20, R20, UR45, 0x3 ;  /* 0x0000002d14142c11 */ /* 0x000fe2000f8e18ff */
[----:B------:R-:W-:Y:S01]  /*7fb0*/  FFMA R3, R53, R21, R3 ;  /* 0x0000001535037223 */ /* 0x000fe20000000003 */
[----:B------:R-:W-:Y:S01]  /*7fc0*/  F2FP.BF16.F32.PACK_AB R108, R2, R0 ;  /* 0x00000000026c723e */ /* 0x000fe200000010ff */
[C---:B------:R-:W-:Y:S01]  /*7fd0*/  FMUL R0, R52.reuse, R27 ;  /* 0x0000001b34007220 */ /* 0x040fe20000400000 */
[----:B------:R-:W-:Y:S01]  /*7fe0*/  LOP3.LUT R21, R61, 0xffff0000, RZ, 0xc0, !PT ;  /* 0xffff00003d157812 */ /* 0x000fe200078ec0ff */
[----:B------:R-:W-:Y:S01]  /*7ff0*/  FMUL R2, R52, R28 ;  /* 0x0000001c34027220 */ /* 0x000fe20000400000 */
[----:B------:R-:W-:Y:S01]  /*8000*/  @P2 IADD3 R40, PT, PT, R20, 0x80, RZ ;  /* 0x0000008014282810 */ /* 0x000fe20007ffe0ff */
[----:B------:R-:W-:Y:S01]  /*8010*/  FMUL R20, R52, R29 ;  /* 0x0000001d34147220 */ /* 0x000fe20000400000 */
[----:B------:R-:W-:Y:S01]  /*8020*/  LOP3.LUT R23, R62, 0xffff0000, RZ, 0xc0, !PT ;  /* 0xffff00003e177812 */ /* 0x000fe200078ec0ff */
[C---:B------:R-:W-:Y:S01]  /*8030*/  FFMA R0, R53.reuse, R21, R0 ;  /* 0x0000001535007223 */ /* 0x040fe20000000000 */
[----:B------:R-:W-:Y:S01]  /*8040*/  MOV R106, UR37 ;  /* 0x00000025006a7c02 */ /* 0x000fe20008000f00 */
[C---:B------:R-:W-:Y:S01]  /*8050*/  FFMA R2, R53.reuse, R22, R2 ;  /* 0x0000001635027223 */ /* 0x040fe20000000002 */
[----:B------:R-:W-:Y:S01]  /*8060*/  LOP3.LUT R41, R66, 0xffff0000, RZ, 0xc0, !PT ;  /* 0xffff000042297812 */ /* 0x000fe200078ec0ff */
[----:B------:R-:W-:Y:S01]  /*8070*/  FFMA R20, R53, R23, R20 ;  /* 0x0000001735147223 */ /* 0x000fe20000000014 */
[----:B------:R-:W-:Y:S01]  /*8080*/  @P2 PRMT R106, R106, 0x654, R40 ;  /* 0x000006546a6a2816 */ /* 0x000fe20000000028 */
[C---:B------:R-:W-:Y:S01]  /*8090*/  FMUL R21, R52.reuse, R30 ;  /* 0x0000001e34157220 */ /* 0x040fe20000400000 */
[C---:B------:R-:W-:Y:S01]  /*80a0*/  SHF.L.U32 R23, R63.reuse, 0x10, RZ ;  /* 0x000000103f177819 */ /* 0x040fe200000006ff */
[----:B------:R-:W-:Y:S01]  /*80b0*/  FMUL R22, R52, R31 ;  /* 0x0000001f34167220 */ /* 0x000fe20000400000 */
[----:B------:R-:W-:Y:S02]  /*80c0*/  LOP3.LUT R40, R63, 0xffff0000, RZ, 0xc0, !PT ;  /* 0xffff00003f287812 */ /* 0x000fe400078ec0ff */
[----:B------:R-:W-:Y:S01]  /*80d0*/  F2FP.BF16.F32.PACK_AB R110, R20, R2 ;  /* 0x00000002146e723e */ /* 0x000fe200000010ff */
[C---:B------:R-:W-:Y:S01]  /*80e0*/  FFMA R21, R53.reuse, R23, R21 ;  /* 0x0000001735157223 */ /* 0x040fe20000000015 */
[----:B------:R-:W-:Y:S01]  /*80f0*/  F2FP.BF16.F32.PACK_AB R109, R0, R3 ;  /* 0x00000003006d723e */ /* 0x000fe200000010ff */
[----:B------:R-:W-:Y:S01]  /*8100*/  FFMA R22, R53, R40, R22 ;  /* 0x0000002835167223 */ /* 0x000fe20000000016 */
[----:B------:R-:W-:Y:S01]  /*8110*/  SHF.L.U32 R20, R64, 0x10, RZ ;  /* 0x0000001040147819 */ /* 0x000fe200000006ff */
[----:B------:R-:W-:Y:S01]  /*8120*/  FMUL R0, R52, R32 ;  /* 0x0000002034007220 */ /* 0x000fe20000400000 */
[----:B------:R-:W-:Y:S01]  /*8130*/  LOP3.LUT R23, R64, 0xffff0000, RZ, 0xc0, !PT ;  /* 0xffff000040177812 */ /* 0x000fe200078ec0ff */
[C---:B------:R-:W-:Y:S01]  /*8140*/  FMUL R2, R52.reuse, R33 ;  /* 0x0000002134027220 */ /* 0x040fe20000400000 */
[----:B------:R-:W-:Y:S01]  /*8150*/  SHF.L.U32 R40, R65, 0x10, RZ ;  /* 0x0000001041287819 */ /* 0x000fe200000006ff */
[----:B------:R-:W-:Y:S01]  /*8160*/  FMUL R3, R52, R34 ;  /* 0x0000002234037220 */ /* 0x000fe20000400000 */
[----:B------:R-:W-:Y:S01]  /*8170*/  F2FP.BF16.F32.PACK_AB R111, R22, R21 ;  /* 0x00000015166f723e */ /* 0x000fe200000010ff */
[----:B------:R-:W-:Y:S01]  /*8180*/  FFMA R0, R53, R20, R0 ;  /* 0x0000001435007223 */ /* 0x000fe20000000000 */
[----:B------:R-:W-:Y:S01]  /*8190*/  LOP3.LUT R42, R77, 0xffff0000, RZ, 0xc0, !PT ;  /* 0xffff00004d2a7812 */ /* 0x000fe200078ec0ff */
[----:B------:R-:W-:Y:S01]  /*81a0*/  FFMA R2, R53, R23, R2 ;  /* 0x0000001735027223 */ /* 0x000fe20000000002 */
[----:B------:R-:W-:Y:S01]  /*81b0*/  LOP3.LUT R23, R65, 0xffff0000, RZ, 0xc0, !PT ;  /* 0xffff000041177812 */ /* 0x000fe200078ec0ff */
[C---:B------:R-:W-:Y:S01]  /*81c0*/  FFMA R3, R53.reuse, R40, R3 ;  /* 0x0000002835037223 */ /* 0x040fe20000000003 */
[----:B------:R-:W-:Y:S01]  /*81d0*/  SHF.L.U32 R40, R66, 0x10, RZ ;  /* 0x0000001042287819 */ /* 0x000fe200000006ff */
[----:B------:R-:W-:Y:S01]  /*81e0*/  FMUL R20, R52, R35 ;  /* 0x0000002334147220 */ /* 0x000fe20000400000 */
[----:B------:R-:W-:Y:S01]  /*81f0*/  F2FP.BF16.F32.PACK_AB R112, R2, R0 ;  /* 0x000000000270723e */ /* 0x000fe200000010ff */
[----:B------:R-:W-:Y:S01]  /*8200*/  FMUL R21, R52, R36 ;  /* 0x0000002434157220 */ /* 0x000fe20000400000 */
[----:B------:R-:W-:Y:S01]  /*8210*/  SHF.L.U32 R54, R78, 0x10, RZ ;  /* 0x000000104e367819 */ /* 0x000fe200000006ff */
[----:B------:R-:W-:Y:S01]  /*8220*/  FMUL R22, R52, R37 ;  /* 0x0000002534167220 */ /* 0x000fe20000400000 */
[----:B------:R-:W-:Y:S01]  /*8230*/  LOP3.LUT R55, R78, 0xffff0000, RZ, 0xc0, !PT ;  /* 0xffff00004e377812 */ /* 0x000fe200078ec0ff */
[----:B------:R-:W-:Y:S01]  /*8240*/  FFMA R20, R53, R23, R20 ;  /* 0x0000001735147223 */ /* 0x000fe20000000014 */
[----:B------:R-:W-:Y:S01]  /*8250*/  SHF.L.U32 R23, R67, 0x10, RZ ;  /* 0x0000001043177819 */ /* 0x000fe200000006ff */
[----:B------:R-:W-:Y:S01]  /*8260*/  FFMA R21, R53, R40, R21 ;  /* 0x0000002835157223 */ /* 0x000fe20000000015 */
[----:B------:R-:W-:Y:S01]  /*8270*/  LOP3.LUT R40, R67, 0xffff0000, RZ, 0xc0, !PT ;  /* 0xffff000043287812 */ /* 0x000fe200078ec0ff */
[C---:B------:R-:W-:Y:S01]  /*8280*/  FFMA R22, R53.reuse, R41, R22 ;  /* 0x0000002935167223 */ /* 0x040fe20000000016 */
[----:B------:R-:W-:Y:S01]  /*8290*/  F2FP.BF16.F32.PACK_AB R113, R20, R3 ;  /* 0x000000031471723e */ /* 0x000fe200000010ff */
[----:B------:R-:W-:Y:S01]  /*82a0*/  FMUL R0, R52, R38 ;  /* 0x0000002634007220 */ /* 0x000fe20000400000 */
[----:B------:R-:W-:Y:S01]  /*82b0*/  LOP3.LUT R41, R74, 0xffff0000, RZ, 0xc0, !PT ;  /* 0xffff00004a297812 */ /* 0x000fe200078ec0ff */
[----:B------:R-:W-:Y:S01]  /*82c0*/  FMUL R2, R52, R39 ;  /* 0x0000002734027220 */ /* 0x000fe20000400000 */
[----:B------:R-:W-:Y:S01]  /*82d0*/  F2FP.BF16.F32.PACK_AB R114, R22, R21 ;  /* 0x000000151672723e */ /* 0x000fe200000010ff */
[----:B------:R1:W-:Y:S01]  /*82e0*/  @!P1 STS.128 [R104+UR45+0x1200], R108 ;  /* 0x0012006c68009988 */ /* 0x0003e20008000c2d */
[C---:B------:R-:W-:Y:S01]  /*82f0*/  SHF.L.U32 R22, R72.reuse, 0x10, RZ ;  /* 0x0000001048167819 */ /* 0x040fe200000006ff */
[C---:B------:R-:W-:Y:S01]  /*8300*/  FFMA R0, R53.reuse, R23, R0 ;  /* 0x0000001735007223 */ /* 0x040fe20000000000 */
[----:B------:R-:W-:Y:S01]  /*8310*/  LOP3.LUT R23, R72, 0xffff0000, RZ, 0xc0, !PT ;  /* 0xffff000048177812 */ /* 0x000fe200078ec0ff */
[----:B------:R-:W-:Y:S01]  /*8320*/  FFMA R2, R53, R40, R2 ;  /* 0x0000002835027223 */ /* 0x000fe20000000002 */
[----:B------:R-:W-:Y:S01]  /*8330*/  SHF.L.U32 R40, R73, 0x10, RZ ;  /* 0x0000001049287819 */ /* 0x000fe200000006ff */
[C---:B------:R-:W-:Y:S01]  /*8340*/  FMUL R3, R52.reuse, R4 ;  /* 0x0000000434037220 */ /* 0x040fe20000400000 */
[C---:B------:R-:W-:Y:S01]  /*8350*/  SHF.L.U32 R56, R79.reuse, 0x10, RZ ;  /* 0x000000104f387819 */ /* 0x040fe200000006ff */
[----:B------:R-:W-:Y:S01]  /*8360*/  FMUL R20, R52, R5 ;  /* 0x0000000534147220 */ /* 0x000fe20000400000 */
[----:B------:R-:W-:Y:S01]  /*8370*/  F2FP.BF16.F32.PACK_AB R115, R2, R0 ;  /* 0x000000000273723e */ /* 0x000fe200000010ff */
[----:B------:R-:W-:Y:S01]  /*8380*/  FMUL R21, R52, R6 ;  /* 0x0000000634157220 */ /* 0x000fe20000400000 */
[----:B------:R-:W-:Y:S01]  /*8390*/  LOP3.LUT R57, R79, 0xffff0000, RZ, 0xc0, !PT ;  /* 0xffff00004f397812 */ /* 0x000fe200078ec0ff */
[C---:B------:R-:W-:Y:S01]  /*83a0*/  FFMA R3, R53.reuse, R22, R3 ;  /* 0x0000001635037223 */ /* 0x040fe20000000003 */
[----:B------:R-:W-:Y:S01]  /*83b0*/  FFMA R20, R53, R23, R20 ;  /* 0x0000001735147223 */ /* 0x000fe20000000014 */
[----:B------:R1:W-:Y:S01]  /*83c0*/  @!P1 STS.128 [R103+0x1200], R112 ;  /* 0x0012007067009388 */ /* 0x0003e20000000c00 */
[----:B------:R-:W-:Y:S01]  /*83d0*/  LOP3.LUT R23, R73, 0xffff0000, RZ, 0xc0, !PT ;  /* 0xffff000049177812 */ /* 0x000fe200078ec0ff */
[C---:B------:R-:W-:Y:S01]  /*83e0*/  FFMA R21, R53.reuse, R40, R21 ;  /* 0x0000002835157223 */ /* 0x040fe20000000015 */
[----:B------:R-:W-:Y:S01]  /*83f0*/  SHF.L.U32 R40, R74, 0x10, RZ ;  /* 0x000000104a287819 */ /* 0x000fe200000006ff */
[----:B------:R-:W-:Y:S01]  /*8400*/  FMUL R0, R52, R7 ;  /* 0x0000000734007220 */ /* 0x000fe20000400000 */
[----:B------:R-:W-:Y:S01]  /*8410*/  F2FP.BF16.F32.PACK_AB R116, R20, R3 ;  /* 0x000000031474723e */ /* 0x000fe200000010ff */
[----:B------:R-:W-:Y:S01]  /*8420*/  FMUL R2, R52, R8 ;  /* 0x0000000834027220 */ /* 0x000fe20000400000 */
[----:B------:R-:W-:Y:S01]  /*8430*/  ISETP.NE.AND P0, PT, R98, RZ, PT ;  /* 0x000000ff6200720c */ /* 0x000fe20003f05270 */
[C---:B------:R-:W-:Y:S01]  /*8440*/  FMUL R22, R52.reuse, R9 ;  /* 0x0000000934167220 */ /* 0x040fe20000400000 */
[C---:B------:R-:W-:Y:S01]  /*8450*/  FFMA R0, R53.reuse, R23, R0 ;  /* 0x0000001735007223 */ /* 0x040fe20000000000 */
[----:B------:R-:W-:Y:S01]  /*8460*/  FFMA R2, R53, R40, R2 ;  /* 0x0000002835027223 */ /* 0x000fe20000000002 */
[C---:B------:R-:W-:Y:S01]  /*8470*/  SHF.L.U32 R23, R75.reuse, 0x10, RZ ;  /* 0x000000104b177819 */ /* 0x040fe200000006ff */
[C---:B------:R-:W-:Y:S01]  /*8480*/  FMUL R3, R52.reuse, R10 ;  /* 0x0000000a34037220 */ /* 0x040fe20000400000 */
[----:B------:R-:W-:Y:S01]  /*8490*/  LOP3.LUT R40, R75, 0xffff0000, RZ, 0xc0, !PT ;  /* 0xffff00004b287812 */ /* 0x000fe200078ec0ff */
[C---:B------:R-:W-:Y:S01]  /*84a0*/  FFMA R22, R53.reuse, R41, R22 ;  /* 0x0000002935167223 */ /* 0x040fe20000000016 */
[----:B------:R-:W-:Y:S01]  /*84b0*/  FMUL R20, R52, R11 ;  /* 0x0000000b34147220 */ /* 0x000fe20000400000 */
[C---:B------:R-:W-:Y:S01]  /*84c0*/  FFMA R3, R53.reuse, R23, R3 ;  /* 0x0000001735037223 */ /* 0x040fe20000000003 */
        /* <DEDUP_REMOVED lines=27> */
[----:B------:R-:W-:Y:S02]  /*8680*/  F2FP.BF16.F32.PACK_AB R23, R42, R41 ;  /* 0x000000292a17723e */ /* 0x000fe400000010ff */
[----:B------:R-:W-:Y:S02]  /*8690*/  LEA R0, R68, UR45, 0x3 ;  /* 0x0000002d44007c11 */ /* 0x000fe4000f8e18ff */
[----:B------:R-:W-:Y:S01]  /*86a0*/  @P2 SHF.L.U32 R2, RZ, 0x1f, RZ ;  /* 0x0000001fff022819 */ /* 0x000fe200000006ff */
[----:B------:R1:W-:Y:S01]  /*86b0*/  @!P1 STS.128 [R103+0x1a00], R20 ;  /* 0x001a001467009388 */ /* 0x0003e20000000c00 */
[----:B------:R-:W-:Y:S01]  /*86c0*/  @!PT LDS RZ, [RZ] ;  /* 0x00000000fffff984 */ /* 0x000fe20000000800 */
[----:B------:R-:W-:Y:S01]  /*86d0*/  @!PT LDS RZ, [RZ] ;  /* 0x00000000fffff984 */ /* 0x000fe20000000800 */
[----:B------:R-:W-:Y:S01]  /*86e0*/  @!PT LDS RZ, [RZ] ;  /* 0x00000000fffff984 */ /* 0x000fe20000000800 */
[----:B------:R-:W-:Y:S01]  /*86f0*/  @!PT LDS RZ, [RZ] ;  /* 0x00000000fffff984 */ /* 0x000fe20000000800 */
[----:B------:R3:W-:Y:S07]  /*8700*/  MEMBAR.ALL.CTA ;  /* 0x0000000000007992 */ /* 0x0007ee0000008000 */
[----:B---3--:R-:W3:Y:S02]  /*8710*/  FENCE.VIEW.ASYNC.S ;  /* 0x00000000000073c6 */ /* 0x008ee40000000000 */
[----:B------:R-:W-:Y:S05]  /*8720*/  WARPSYNC.ALL ;  /* 0x0000000000007948 */ /* 0x000fea0003800000 */
[----:B------:R-:W-:Y:S01]  /*8730*/  BSSY.RECONVERGENT B0, `(.L_x_126) ;  /* 0x0000011000007945 */ /* 0x000fe20003800200 */
[----:B---3--:R-:W-:Y:S06]  /*8740*/  BAR.SYNC.DEFER_BLOCKING 0x1, 0x80 ;  /* 0x0042000000007b1d */ /* 0x008fec0000010000 */
[----:B------:R-:W-:Y:S05]  /*8750*/  @P0 BRA `(.L_x_127) ;  /* 0x0000000000380947 */ /* 0x000fea0003800000 */
[----:B------:R-:W-:Y:S02]  /*8760*/  UIADD3 UR12, UP0, UPT, UR58, 0xa80, URZ ;  /* 0x00000a803a0c7890 */ /* 0x000fe4000ff1e0ff */
[----:B------:R-:W-:Y:S02]  /*8770*/  UIADD3 UR10, UPT, UPT, UR42, 0x40, URZ ;  /* 0x000000402a0a7890 */ /* 0x000fe4000fffe0ff */
[----:B------:R-:W-:Y:S02]  /*8780*/  UIADD3 UR8, UPT, UPT, UR45, 0x1200, URZ ;  /* 0x000012002d087890 */ /* 0x000fe4000fffe0ff */
[----:B------:R-:W-:Y:S01]  /*8790*/  UIADD3.X UR13, UPT, UPT, URZ, UR59, URZ, UP0, !UPT ;  /* 0x0000003bff0d7290 */ /* 0x000fe200087fe4ff */
[----:B------:R-:W-:Y:S01]  /*87a0*/  UMOV UR9, UR41 ;  /* 0x0000002900097c82 */ /* 0x000fe20008000000 */
[----:B------:R-:W-:Y:S01]  /*87b0*/  UMOV UR11, UR44 ;  /* 0x0000002c000b7c82 */ /* 0x000fe20008000000 */
[----:B------:R-:W-:Y:S02]  /*87c0*/  UIADD3 UR5, UPT, UPT, UR41, 0x40, URZ ;  /* 0x0000004029057890 */ /* 0x000fe4000fffe0ff */
[----:B------:R-:W-:Y:S01]  /*87d0*/  UIADD3 UR4, UPT, UPT, UR45, 0x1a00, URZ ;  /* 0x00001a002d047890 */ /* 0x000fe2000fffe0ff */
[----:B------:R-:W-:Y:S03]  /*87e0*/  UMOV UR7, UR44 ;  /* 0x0000002c00077c82 */ /* 0x000fe60008000000 */
[----:B------:R3:W-:Y:S01]  /*87f0*/  UTMASTG.3D [UR8], [UR12] ;  /* 0x000000080c0073b5 */ /* 0x0007e20008010000 */
[----:B------:R-:W-:Y:S04]  /*8800*/  UMOV UR6, UR10 ;  /* 0x0000000a00067c82 */ /* 0x000fe80008000000 */
[----:B------:R3:W-:Y:S01]  /*8810*/  UTMASTG.3D [UR4], [UR12] ;  /* 0x000000040c0073b5 */ /* 0x0007e20008010000 */
[----:B------:R0:W-:Y:S01]  /*8820*/  UTMACMDFLUSH ;  /* 0x00000000000079b7 */ /* 0x0001e20000000000 */
[----:B---3--:R-:W-:Y:S04]  /*8830*/  DEPBAR.LE SB0, 0x1 ;  /* 0x000080400000791a */ /* 0x008fe80000000000 */
.L_x_127:
[----:B------:R-:W-:Y:S05]  /*8840*/  BSYNC.RECONVERGENT B0 ;  /* 0x0000000000007941 */ /* 0x000fea0003800200 */
.L_x_126:
[----:B------:R-:W-:Y:S01]  /*8850*/  BAR.SYNC.DEFER_BLOCKING 0x1, 0x80 ;  /* 0x0042000000007b1d */ /* 0x000fe20000010000 */
[----:B------:R-:W-:Y:S01]  /*8860*/  UIADD3 UR43, UPT, UPT, UR57, 0x1, URZ ;  /* 0x00000001392b7890 */ /* 0x000fe2000fffe0ff */
[----:B-1----:R-:W-:Y:S01]  /*8870*/  VIADD R23, R59, 0x10 ;  /* 0x000000103b177836 */ /* 0x002fe20000000000 */
[----:B------:R-:W-:Y:S02]  /*8880*/  UIADD3 UR53, UPT, UPT, UR41, 0x10, URZ ;  /* 0x0000001029357890 */ /* 0x000fe4000fffe0ff */
[----:B------:R-:W-:Y:S02]  /*8890*/  UISETP.NE.AND UP0, UPT, UR43, 0x4, UPT ;  /* 0x000000042b00788c */ /* 0x000fe4000bf05270 */
[----:B------:R-:W-:Y:S02]  /*88a0*/  SHF.R.U32.HI R21, RZ, 0x15, R23 ;  /* 0x00000015ff157819 */ /* 0x000fe40000011617 */
[----:B------:R-:W-:Y:S02]  /*88b0*/  USEL UR43, UR43, URZ, UP0 ;  /* 0x000000ff2b2b7287 */ /* 0x000fe40008000000 */
[----:B------:R-:W-:Y:S01]  /*88c0*/  LOP3.LUT R22, R21, 0x3, RZ, 0xc0, !PT ;  /* 0x0000000315167812 */ /* 0x000fe200078ec0ff */
[----:B------:R1:W-:Y:S01]  /*88d0*/  @P2 SYNCS.ARRIVE.TRANS64.RED.A1T0 RZ, [R106+URZ], RZ ;  /* 0x000000ff6aff29a7 */ /* 0x0003e200081004ff */
[----:B------:R-:W-:Y:S01]  /*88e0*/  BSSY B1, `(.L_x_128) ;  /* 0x0000015000017945 */ /* 0x000fe20003800000 */
[----:B------:R-:W3:Y:S02]  /*88f0*/  @P2 SYNCS.PHASECHK.TRANS64.TRYWAIT P0, [R0+URZ+0x60], R2 ;  /* 0x00006002000025a7 */ /* 0x000ee400080011ff */
[----:B---3--:R-:W-:Y:S01]  /*8900*/  @P2 SEL R70, RZ, 0x1, !P0 ;  /* 0x00000001ff462807 */ /* 0x008fe20004000000 */
[----:B-1----:R-:W-:Y:S06]  /*8910*/  @!P2 BRA `(.L_x_129) ;  /* 0x000000000044a947 */ /* 0x002fec0003800000 */
[----:B------:R-:W-:Y:S01]  /*8920*/  ISETP.NE.AND P1, PT, R71, RZ, PT ;  /* 0x000000ff4700720c */ /* 0x000fe20003f25270 */
[----:B------:R-:W-:Y:S01]  /*8930*/  BSSY B0, `(.L_x_130) ;  /* 0x0000009000007945 */ /* 0x000fe20003800000 */
[----:B------:R-:W-:Y:S11]  /*8940*/  ISETP.NE.AND P0, PT, R70, RZ, PT ;  /* 0x000000ff4600720c */ /* 0x000ff60003f05270 */
[----:B------:R-:W-:Y:S05]  /*8950*/  @P1 IMAD R3, R68, 0x1000, R104 ;  /* 0x0000100044031824 */ /* 0x000fea00078e0268 */
[----:B------:R-:W-:Y:S05]  /*8960*/  @P1 IADD3 R2, PT, PT, R3, UR45, RZ ;  /* 0x0000002d03021c10 */ /* 0x000fea000fffe0ff */
[----:B------:R-:W-:Y:S01]  /*8970*/  @P1 IMAD.IADD R2, R69, 0x1, R2 ;  /* 0x0000000145021824 */ /* 0x000fe200078e0202 */
[----:B------:R-:W-:Y:S06]  /*8980*/  @P0 BRA `(.L_x_131) ;  /* 0x00000000000c0947 */ /* 0x000fec0003800000 */
[----:B------:R-:W-:Y:S04]  /*8990*/  SHF.L.U32 R20, RZ, 0x1f, RZ ;  /* 0x0000001fff147819 */ /* 0x000fe800000006ff */
[----:B------:R-:W1:Y:S02]  /*89a0*/  SYNCS.PHASECHK.TRANS64.TRYWAIT P0, [R0+URZ+0x60], R20 ;  /* 0x00006014000075a7 */ /* 0x000e6400080011ff */
[----:B-1----:R-:W-:Y:S05]  /*89b0*/  @!P0 BRA `(.L_x_132) ;  /* 0x0000006400908947 */ /* 0x002fea0003800000 */
.L_x_131:
[----:B------:R-:W-:Y:S05]  /*89c0*/  BSYNC B0 ;  /* 0x0000000000007941 */ /* 0x000fea0003800000 */
.L_x_130:
[----:B------:R-:W-:Y:S02]  /*89d0*/  ISETP.NE.AND P0, PT, R71, RZ, PT ;  /* 0x000000ff4700720c */ /* 0x000fe40003f05270 */
[----:B------:R-:W-:Y:S11]  /*89e0*/  IADD3 R68, PT, PT, R68, 0x1, RZ ;  /* 0x0000000144447810 */ /* 0x000ff60007ffe0ff */
[----:B------:R3:W4:Y:S04]  /*89f0*/  @P0 LDS.128 R60, [R3+UR45+0x200] ;  /* 0x0002002d033c0984 */ /* 0x0007280008000c00 */
[----:B------:R3:W1:Y:S04]  /*8a00*/  @P0 LDS.128 R72, [R3+UR45+0xa00] ;  /* 0x000a002d03480984 */ /* 0x0006680008000c00 */
[----:B------:R3:W1:Y:S04]  /*8a10*/  @P0 LDS.128 R64, [R2+0x200] ;  /* 0x0002000002400984 */ /* 0x0006680000000c00 */
[----:B------:R3:W1:Y:S02]  /*8a20*/  @P0 LDS.128 R76, [R2+0xa00] ;  /* 0x000a0000024c0984 */ /* 0x0006640000000c00 */
.L_x_129:
[----:B------:R-:W-:Y:S05]  /*8a30*/  BSYNC B1 ;  /* 0x0000000000017941 */ /* 0x000fea0003800000 */
.L_x_128:
[----:B------:R-:W-:Y:S11]  /*8a40*/  ISETP.NE.AND P0, PT, R98, R22, PT ;  /* 0x000000166200720c */ /* 0x000ff60003f05270 */
[----:B------:R-:W-:Y:S02]  /*8a50*/  @!UPT UIADD3 URZ, UPT, UPT, URZ, URZ, URZ ;  /* 0x000000fffffff290 */ /* 0x000fe4000fffe0ff */
[----:B------:R-:W-:Y:S05]  /*8a60*/  @P0 BRA `(.L_x_133) ;  /* 0x0000000000bc0947 */ /* 0x000fea0003800000 */
[----:B------:R-:W-:Y:S11]  /*8a70*/  LOP3.LUT P0, RZ, R21, 0x3, R99, 0x48, !PT ;  /* 0x0000000315ff7812 */ /* 0x000ff60007804863 */
[----:B------:R-:W-:Y:S02]  /*8a80*/  @!UPT UIADD3 URZ, UPT, UPT, URZ, URZ, URZ ;  /* 0x000000fffffff290 */ /* 0x000fe4000fffe0ff */
[----:B------:R-:W-:Y:S05]  /*8a90*/  @!P0 BRA `(.L_x_134) ;  /* 0x0000000000408947 */ /* 0x000fea0003800000 */
[----:B------:R-:W5:Y:S01]  /*8aa0*/  LDCU.64 UR8, c[0x4][0x70] ;  /* 0x01000e00ff0877ac */ /* 0x000f620008000a00 */
[----:B---3--:R-:W-:Y:S01]  /*8ab0*/  MOV R3, 0x0 ;  /* 0x0000000000037802 */ /* 0x008fe20000000f00 */
[----:B------:R-:W-:Y:S02]  /*8ac0*/  HFMA2 R12, -RZ, RZ, 0, 5.9604644775390625e-08 ;  /* 0x00000001ff0c7431 */ /* 0x000fe400000001ff */
[----:B------:R-:W-:Y:S02]  /*8ad0*/  IMAD.MOV.U32 R8, RZ, RZ, 0x192 ;  /* 0x00000192ff087424 */ /* 0x000fe400078e00ff */
[----:B------:R-:W-:Y:S01]  /*8ae0*/  IMAD.MOV.U32 R13, RZ, RZ, RZ ;  /* 0x000000ffff0d7224 */ /* 0x000fe200078e00ff */
[----:B------:R-:W3:Y:S01]  /*8af0*/  LDCU.64 UR6, c[0x4][0x78] ;  /* 0x01000f00ff0677ac */ /* 0x000ee20008000a00 */
[----:B------:R-:W1:Y:S01]  /*8b00*/  LDC.64 R2, c[0x4][R3] ;  /* 0x0100000003027b82 */ /* 0x000e620000000a00 */
[----:B------:R-:W2:Y:S01]  /*8b10*/  LDCU.64 UR4, c[0x4][0x10] ;  /* 0x01000200ff0477ac */ /* 0x000ea20008000a00 */
[----:B-----5:R-:W-:Y:S01]  /*8b20*/  MOV R5, UR9 ;  /* 0x0000000900057c02 */ /* 0x020fe20008000f00 */
[----:B------:R-:W-:Y:S01]  /*8b30*/  IMAD.U32 R4, RZ, RZ, UR8 ;  /* 0x00000008ff047e24 */ /* 0x000fe2000f8e00ff */
[----:B---3--:R-:W-:Y:S01]  /*8b40*/  MOV R7, UR7 ;  /* 0x0000000700077c02 */ /* 0x008fe20008000f00 */
[----:B------:R-:W-:Y:S01]  /*8b50*/  IMAD.U32 R6, RZ, RZ, UR6 ;  /* 0x00000006ff067e24 */ /* 0x000fe2000f8e00ff */
[----:B--2---:R-:W-:Y:S01]  /*8b60*/  MOV R11, UR5 ;  /* 0x00000005000b7c02 */ /* 0x004fe20008000f00 */
[----:B------:R-:W-:Y:S02]  /*8b70*/  IMAD.U32 R10, RZ, RZ, UR4 ;  /* 0x00000004ff0a7e24 */ /* 0x000fe4000f8e00ff */
[----:B-1----:R-:W-:Y:S07]  /*8b80*/  LEPC R20, `(.L_x_134) ;  /* 0x000000001014794e */ /* 0x002fee0000000000 */
[----:B----4-:R-:W-:Y:S05]  /*8b90*/  CALL.ABS.NOINC R2 ;  /* 0x0000000002007343 */ /* 0x010fea0003c00000 */
.L_x_134:
[----:B------:R-:W-:Y:S05]  /*8ba0*/  WARPSYNC.ALL ;  /* 0x0000000000007948 */ /* 0x000fea0003800000 */
[C---:B------:R-:W-:Y:S01]  /*8bb0*/  R2UR UR4, R23.reuse ;  /* 0x00000000170472ca */ /* 0x040fe200000e0000 */
[----:B-1----:R-:W-:Y:S05]  /*8bc0*/  VIADD R0, R23, 0x40 ;  /* 0x0000004017007836 */ /* 0x002fea0000000000 */
[----:B------:R-:W-:Y:S04]  /*8bd0*/  SHF.R.U32.HI R0, RZ, 0x15, R0 ;  /* 0x00000015ff007819 */ /* 0x000fe80000011600 */
[----:B------:R-:W-:Y:S03]  /*8be0*/  LOP3.LUT P0, RZ, R0, 0x3, R99, 0x48, !PT ;  /* 0x0000000300ff7812 */ /* 0x000fe60007804863 */
[----:B------:R-:W1:Y:S10]  /*8bf0*/  LDTM.x16 R24, tmem[UR4] ;  /* 0x00000004001879ee */ /* 0x000e740008240000 */
[----:B-1----:R-:W-:Y:S05]  /*8c00*/  @!P0 BRA `(.L_x_135) ;  /* 0x0000000000408947 */ /* 0x002fea0003800000 */
[----:B------:R-:W1:Y:S01]  /*8c10*/  LDCU.64 UR8, c[0x4][0x70] ;  /* 0x01000e00ff0877ac */ /* 0x000e620008000a00 */
[----:B---3--:R-:W-:Y:S01]  /*8c20*/  MOV R3, 0x0 ;  /* 0x0000000000037802 */ /* 0x008fe20000000f00 */
[----:B------:R-:W-:Y:S02]  /*8c30*/  HFMA2 R12, -RZ, RZ, 0, 5.9604644775390625e-08 ;  /* 0x00000001ff0c7431 */ /* 0x000fe400000001ff */
[----:B------:R-:W-:Y:S02]  /*8c40*/  IMAD.MOV.U32 R8, RZ, RZ, 0x192 ;  /* 0x00000192ff087424 */ /* 0x000fe400078e00ff */
[----:B------:R-:W-:Y:S01]  /*8c50*/  IMAD.MOV.U32 R13, RZ, RZ, RZ ;  /* 0x000000ffff0d7224 */ /* 0x000fe200078e00ff */
[----:B------:R-:W3:Y:S01]  /*8c60*/  LDCU.64 UR6, c[0x4][0x78] ;  /* 0x01000f00ff0677ac */ /* 0x000ee20008000a00 */
[----:B------:R-:W2:Y:S01]  /*8c70*/  LDC.64 R2, c[0x4][R3] ;  /* 0x0100000003027b82 */ /* 0x000ea20000000a00 */
        /* <DEDUP_REMOVED lines=9> */
.L_x_135:
[----:B------:R-:W-:Y:S05]  /*8d10*/  WARPSYNC.ALL ;  /* 0x0000000000007948 */ /* 0x000fea0003800000 */
[----:B------:R-:W-:Y:S11]  /*8d20*/  R2UR UR4, R23 ;  /* 0x00000000170472ca */ /* 0x000ff600000e0000 */
[----:B------:R-:W-:Y:S02]  /*8d30*/  @!UPT UIADD3 URZ, UPT, UPT, URZ, URZ, URZ ;  /* 0x000000fffffff290 */ /* 0x000fe4000fffe0ff */
[----:B------:R-:W1:Y:S02]  /*8d40*/  LDTM.x16 R4, tmem[UR4+0x40] ;  /* 0x00004004000479ee */ /* 0x000e640008240000 */
[----:B-1----:R-:W-:Y:S01]  /*8d50*/  NOP ;  /* 0x0000000000007918 */ /* 0x002fe20000000000 */
.L_x_133:
[----:B------:R-:W-:Y:S01]  /*8d60*/  ISETP.NE.AND P2, PT, R105, RZ, PT ;  /* 0x000000ff6900720c */ /* 0x000fe20003f45270 */
[----:B-1----:R-:W-:Y:S01]  /*8d70*/  FMUL R0, R52, R24 ;  /* 0x0000001834007220 */ /* 0x002fe20000400000 */
[----:B---34-:R-:W-:Y:S01]  /*8d80*/  SHF.L.U32 R3, R60, 0x10, RZ ;  /* 0x000000103c037819 */ /* 0x018fe200000006ff */
        /* <DEDUP_REMOVED lines=146> */
.L_x_137:
[----:B------:R-:W-:Y:S05]  /*96b0*/  BSYNC.RECONVERGENT B0 ;  /* 0x0000000000007941 */ /* 0x000fea0003800200 */
.L_x_136:
[----:B------:R-:W-:Y:S01]  /*96c0*/  BAR.SYNC.DEFER_BLOCKING 0x1, 0x80 ;  /* 0x0042000000007b1d */ /* 0x000fe20000010000 */
[----:B------:R-:W-:Y:S04]  /*96d0*/  UIADD3 UR40, UPT, UPT, UR43, 0x1, URZ ;  /* 0x000000012b287890 */ /* 0x000fe8000fffe0ff */
[----:B------:R-:W-:Y:S04]  /*96e0*/  UISETP.NE.AND UP0, UPT, UR40, 0x4, UPT ;  /* 0x000000042800788c */ /* 0x000fe8000bf05270 */
[----:B------:R-:W-:Y:S01]  /*96f0*/  USEL UR40, UR40, URZ, UP0 ;  /* 0x000000ff28287287 */ /* 0x000fe20008000000 */
[----:B------:R3:W-:Y:S01]  /*9700*/  @P2 SYNCS.ARRIVE.TRANS64.RED.A1T0 RZ, [R106+URZ], RZ ;  /* 0x000000ff6aff29a7 */ /* 0x0007e200081004ff */
[----:B------:R-:W-:Y:S01]  /*9710*/  BSSY B1, `(.L_x_138) ;  /* 0x000001a000017945 */ /* 0x000fe20003800000 */
[----:B------:R-:W4:Y:S01]  /*9720*/  @P2 SYNCS.PHASECHK.TRANS64.TRYWAIT P0, [R0+URZ+0x60], R2 ;  /* 0x00006002000025a7 */ /* 0x000f2200080011ff */
[----:B---3--:R-:W-:Y:S01]  /*9730*/  HFMA2 R106, -RZ, RZ, 0, 0 ;  /* 0x00000000ff6a7431 */ /* 0x008fe200000001ff */
[----:B----4-:R-:W-:Y:S01]  /*9740*/  @P2 SEL R70, RZ, 0x1, !P0 ;  /* 0x00000001ff462807 */ /* 0x010fe20004000000 */
[----:B------:R-:W-:Y:S06]  /*9750*/  @!P2 BRA `(.L_x_139) ;  /* 0x000000000054a947 */ /* 0x000fec0003800000 */
[----:B------:R-:W-:Y:S01]  /*9760*/  ISETP.NE.AND P1, PT, R71, RZ, PT ;  /* 0x000000ff4700720c */ /* 0x000fe20003f25270 */
[----:B------:R-:W-:Y:S01]  /*9770*/  BSSY B0, `(.L_x_140) ;  /* 0x0000009000007945 */ /* 0x000fe20003800000 */
[----:B------:R-:W-:Y:S11]  /*9780*/  ISETP.NE.AND P0, PT, R70, RZ, PT ;  /* 0x000000ff4600720c */ /* 0x000ff60003f05270 */
[----:B------:R-:W-:Y:S05]  /*9790*/  @P1 IMAD R3, R68, 0x1000, R104 ;  /* 0x0000100044031824 */ /* 0x000fea00078e0268 */
[----:B------:R-:W-:Y:S05]  /*97a0*/  @P1 IADD3 R2, PT, PT, R3, UR45, RZ ;  /* 0x0000002d03021c10 */ /* 0x000fea000fffe0ff */
[----:B------:R-:W-:Y:S01]  /*97b0*/  @P1 IMAD.IADD R2, R69, 0x1, R2 ;  /* 0x0000000145021824 */ /* 0x000fe200078e0202 */
[----:B------:R-:W-:Y:S06]  /*97c0*/  @P0 BRA `(.L_x_141) ;  /* 0x00000000000c0947 */ /* 0x000fec0003800000 */
[----:B-1----:R-:W-:Y:S04]  /*97d0*/  SHF.L.U32 R20, RZ, 0x1f, RZ ;  /* 0x0000001fff147819 */ /* 0x002fe800000006ff */
[----:B------:R-:W1:Y:S02]  /*97e0*/  SYNCS.PHASECHK.TRANS64.TRYWAIT P0, [R0+URZ+0x60], R20 ;  /* 0x00006014000075a7 */ /* 0x000e6400080011ff */
[----:B-1----:R-:W-:Y:S05]  /*97f0*/  @!P0 BRA `(.L_x_142) ;  /* 0x0000005800148947 */ /* 0x002fea0003800000 */
.L_x_141:
[----:B------:R-:W-:Y:S05]  /*9800*/  BSYNC B0 ;  /* 0x0000000000007941 */ /* 0x000fea0003800000 */
.L_x_140:
[----:B------:R-:W-:Y:S01]  /*9810*/  ISETP.NE.AND P0, PT, R71, RZ, PT ;  /* 0x000000ff4700720c */ /* 0x000fe20003f05270 */
[----:B------:R-:W-:Y:S11]  /*9820*/  VIADD R68, R68, 0x1 ;  /* 0x0000000144447836 */ /* 0x000ff60000000000 */
[----:B------:R-:W-:Y:S01]  /*9830*/  @!UPT UIADD3 URZ, UPT, UPT, URZ, URZ, URZ ;  /* 0x000000fffffff290 */ /* 0x000fe2000fffe0ff */
[----:B------:R3:W4:Y:S04]  /*9840*/  @P0 LDS.128 R60, [R3+UR45+0x200] ;  /* 0x0002002d033c0984 */ /* 0x0007280008000c00 */
[----:B------:R3:W1:Y:S04]  /*9850*/  @P0 LDS.128 R72, [R3+UR45+0xa00] ;  /* 0x000a002d03480984 */ /* 0x0006680008000c00 */
[----:B------:R3:W1:Y:S04]  /*9860*/  @P0 LDS.128 R64, [R2+0x200] ;  /* 0x0002000002400984 */ /* 0x0006680000000c00 */
[----:B------:R3:W1:Y:S01]  /*9870*/  @P0 LDS.128 R76, [R2+0xa00] ;  /* 0x000a0000024c0984 */ /* 0x0006620000000c00 */
[C---:B------:R-:W-:Y:S04]  /*9880*/  ISETP.NE.AND P0, PT, R68.reuse, 0x4, PT ;  /* 0x000000044400780c */ /* 0x040fe80003f05270 */
[----:B------:R-:W-:Y:S02]  /*9890*/  SEL R68, R68, RZ, P0 ;  /* 0x000000ff44447207 */ /* 0x000fe40000000000 */
[----:B------:R-:W-:Y:S02]  /*98a0*/  SEL R106, RZ, 0x1, P0 ;  /* 0x00000001ff6a7807 */ /* 0x000fe40000000000 */
.L_x_139:
[----:B------:R-:W-:Y:S05]  /*98b0*/  BSYNC B1 ;  /* 0x0000000000017941 */ /* 0x000fea0003800000 */
.L_x_138:
[----:B---3--:R-:W-:Y:S05]  /*98c0*/  VIADD R3, R59, 0x400010 ;  /* 0x004000103b037836 */ /* 0x008fea0000000000 */
[----:B-1----:R-:W-:Y:S04]  /*98d0*/  SHF.R.U32.HI R0, RZ, 0x15, R3 ;  /* 0x00000015ff007819 */ /* 0x002fe80000011603 */
        /* <DEDUP_REMOVED lines=23> */
.L_x_144:
        /* <DEDUP_REMOVED lines=23> */
.L_x_145:
[----:B------:R-:W-:Y:S05]  /*9bc0*/  WARPSYNC.ALL ;  /* 0x0000000000007948 */ /* 0x000fea0003800000 */
[----:B------:R-:W-:Y:S11]  /*9bd0*/  R2UR UR4, R2 ;  /* 0x00000000020472ca */ /* 0x000ff600000e0000 */
[----:B------:R-:W-:Y:S02]  /*9be0*/  @!UPT UIADD3 URZ, UPT, UPT, URZ, URZ, URZ ;  /* 0x000000fffffff290 */ /* 0x000fe4000fffe0ff */
[----:B------:R-:W1:Y:S02]  /*9bf0*/  LDTM.x16 R4, tmem[UR4+0x40] ;  /* 0x00004004000479ee */ /* 0x000e640008240000 */
[----:B-1----:R-:W-:Y:S01]  /*9c00*/  NOP ;  /* 0x0000000000007918 */ /* 0x002fe20000000000 */
.L_x_143:
[----:B------:R-:W-:Y:S01]  /*9c10*/  ISETP.NE.AND P2, PT, R105, RZ, PT ;  /* 0x000000ff6900720c */ /* 0x000fe20003f45270 */
[----:B------:R-:W-:Y:S01]  /*9c20*/  FMUL R0, R52, R24 ;  /* 0x0000001834007220 */ /* 0x000fe20000400000 */
[----:B----4-:R-:W-:Y:S01]  /*9c30*/  SHF.L.U32 R3, R60, 0x10, RZ ;  /* 0x000000103c037819 */ /* 0x010fe200000006ff */
        /* <DEDUP_REMOVED lines=121> */
[----:B------:R-:W-:Y:S01]  /*a3d0*/  @P2 SHF.L.U32 R2, R106, 0x1f, RZ ;  /* 0x0000001f6a022819 */ /* 0x000fe200000006ff */
        /* <DEDUP_REMOVED lines=16> */
[----:B------:R-:W-:Y:S02]  /*a4e0*/  UIADD3 UR5, UPT, UPT, UR41, 0x50, URZ ;  /* 0x0000005029057890 */ /* 0x000fe4000fffe0ff */
[----:B------:R-:W-:Y:S01]  /*a4f0*/  UIADD3 UR4, UPT, UPT, UR45, 0x3a00, URZ ;  /* 0x00003a002d047890 */ /* 0x000fe2000fffe0ff */
[----:B------:R-:W-:Y:S01]  /*a500*/  UMOV UR7, UR44 ;  /* 0x0000002c00077c82 */ /* 0x000fe20008000000 */
[----:B------:R-:W-:Y:S03]  /*a510*/  UMOV UR6, UR54 ;  /* 0x0000003600067c82 */ /* 0x000fe60008000000 */
[----:B------:R3:W-:Y:S04]  /*a520*/  UTMASTG.3D [UR52], [UR8] ;  /* 0x00000034080073b5 */ /* 0x0007e80008010000 */
[----:B------:R3:W-:Y:S01]  /*a530*/  UTMASTG.3D [UR4], [UR8] ;  /* 0x00000004080073b5 */ /* 0x0007e20008010000 */
[----:B------:R0:W-:Y:S01]  /*a540*/  UTMACMDFLUSH ;  /* 0x00000000000079b7 */ /* 0x0001e20000000000 */
[----:B---3--:R-:W-:Y:S04]  /*a550*/  DEPBAR.LE SB0, 0x1 ;  /* 0x000080400000791a */ /* 0x008fe80000000000 */
.L_x_147:
[----:B------:R-:W-:Y:S05]  /*a560*/  BSYNC.RECONVERGENT B0 ;  /* 0x0000000000007941 */ /* 0x000fea0003800200 */
.L_x_146:
        /* <DEDUP_REMOVED lines=20> */
[----:B------:R-:W-:Y:S04]  /*a6b0*/  SHF.L.U32 R20, R106, 0x1f, RZ ;  /* 0x0000001f6a147819 */ /* 0x000fe800000006ff */
[----:B------:R-:W1:Y:S02]  /*a6c0*/  SYNCS.PHASECHK.TRANS64.TRYWAIT P0, [R0+URZ+0x60], R20 ;  /* 0x00006014000075a7 */ /* 0x000e6400080011ff */
[----:B-1----:R-:W-:Y:S05]  /*a6d0*/  @!P0 BRA `(.L_x_152) ;  /* 0x0000004800708947 */ /* 0x002fea0003800000 */
.L_x_151:
[----:B------:R-:W-:Y:S05]  /*a6e0*/  BSYNC B0 ;  /* 0x0000000000007941 */ /* 0x000fea0003800000 */
.L_x_150:
[----:B------:R-:W-:Y:S01]  /*a6f0*/  ISETP.NE.AND P0, PT, R71, RZ, PT ;  /* 0x000000ff4700720c */ /* 0x000fe20003f05270 */
[----:B------:R-:W-:Y:S11]  /*a700*/  VIADD R68, R68, 0x1 ;  /* 0x0000000144447836 */ /* 0x000ff60000000000 */
[----:B------:R-:W-:Y:S01]  /*a710*/  @!UPT UIADD3 URZ, UPT, UPT, URZ, URZ, URZ ;  /* 0x000000fffffff290 */ /* 0x000fe2000fffe0ff */
[----:B------:R3:W4:Y:S04]  /*a720*/  @P0 LDS.128 R60, [R3+UR45+0x200] ;  /* 0x0002002d033c0984 */ /* 0x0007280008000c00 */
[----:B------:R3:W2:Y:S04]  /*a730*/  @P0 LDS.128 R72, [R3+UR45+0xa00] ;  /* 0x000a002d03480984 */ /* 0x0006a80008000c00 */
[----:B------:R3:W2:Y:S04]  /*a740*/  @P0 LDS.128 R64, [R2+0x200] ;  /* 0x0002000002400984 */ /* 0x0006a80000000c00 */
[----:B------:R3:W2:Y:S01]  /*a750*/  @P0 LDS.128 R76, [R2+0xa00] ;  /* 0x000a0000024c0984 */ /* 0x0006a20000000c00 */
[C---:B------:R-:W-:Y:S04]  /*a760*/  ISETP.NE.AND P0, PT, R68.reuse, 0x4, PT ;  /* 0x000000044400780c */ /* 0x040fe80003f05270 */
[----:B-1----:R-:W-:Y:S02]  /*a770*/  SEL R0, RZ, 0x1, P0 ;  /* 0x00000001ff007807 */ /* 0x002fe40000000000 */
[----:B------:R-:W-:Y:S02]  /*a780*/  SEL R68, R68, RZ, P0 ;  /* 0x000000ff44447207 */ /* 0x000fe40000000000 */
[----:B------:R-:W-:Y:S02]  /*a790*/  LOP3.LUT R106, R106, R0, RZ, 0x3c, !PT ;  /* 0x000000006a6a7212 */ /* 0x000fe400078e3cff */
.L_x_149:
[----:B------:R-:W-:Y:S05]  /*a7a0*/  BSYNC B1 ;  /* 0x0000000000017941 */ /* 0x000fea0003800000 */
.L_x_148:
[----:B------:R-:W-:Y:S11]  /*a7b0*/  ISETP.NE.AND P0, PT, R98, R22, PT ;  /* 0x000000166200720c */ /* 0x000ff60003f05270 */
[----:B------:R-:W-:Y:S02]  /*a7c0*/  @!UPT UIADD3 URZ, UPT, UPT, URZ, URZ, URZ ;  /* 0x000000fffffff290 */ /* 0x000fe4000fffe0ff */
[----:B------:R-:W-:Y:S05]  /*a7d0*/  @P0 BRA `(.L_x_153) ;  /* 0x0000000000bc0947 */ /* 0x000fea0003800000 */
[----:B------:R-:W-:Y:S11]  /*a7e0*/  LOP3.LUT P0, RZ, R21, 0x3, R99, 0x48, !PT ;  /* 0x0000000315ff7812 */ /* 0x000ff60007804863 */
[----:B------:R-:W-:Y:S02]  /*a7f0*/  @!UPT UIADD3 URZ, UPT, UPT, URZ, URZ, URZ ;  /* 0x000000fffffff290 */ /* 0x000fe4000fffe0ff */
[----:B------:R-:W-:Y:S05]  /*a800*/  @!P0 BRA `(.L_x_154) ;  /* 0x0000000000408947 */ /* 0x000fea0003800000 */
        /* <DEDUP_REMOVED lines=16> */
.L_x_154:
        /* <DEDUP_REMOVED lines=23> */
.L_x_155:
[----:B------:R-:W-:Y:S05]  /*aa80*/  WARPSYNC.ALL ;  /* 0x0000000000007948 */ /* 0x000fea0003800000 */
[----:B------:R-:W-:Y:S11]  /*aa90*/  R2UR UR4, R23 ;  /* 0x00000000170472ca */ /* 0x000ff600000e0000 */
[----:B------:R-:W-:Y:S02]  /*aaa0*/  @!UPT UIADD3 URZ, UPT, UPT, URZ, URZ, URZ ;  /* 0x000000fffffff290 */ /* 0x000fe4000fffe0ff */
[----:B------:R-:W1:Y:S02]  /*aab0*/  LDTM.x16 R4, tmem[UR4+0x40] ;  /* 0x00004004000479ee */ /* 0x000e640008240000 */
[----:B-1----:R-:W-:Y:S01]  /*aac0*/  NOP ;  /* 0x0000000000007918 */ /* 0x002fe20000000000 */
.L_x_153:
[----:B------:R-:W-:Y:S01]  /*aad0*/  ISETP.NE.AND P2, PT, R105, RZ, PT ;  /* 0x000000ff6900720c */ /* 0x000fe20003f45270 */
[----:B------:R-:W-:Y:S01]  /*aae0*/  FMUL R0, R52, R24 ;  /* 0x0000001834007220 */ /* 0x000fe20000400000 */
        /* <DEDUP_REMOVED lines=22> */
[----:B--2---:R-:W-:Y:S01]  /*ac50*/  LOP3.LUT R41, R66, 0xffff0000, RZ, 0xc0, !PT ;  /* 0xffff000042297812 */ /* 0x004fe200078ec0ff */
        /* <DEDUP_REMOVED lines=106> */
[----:B--2---:R-:W2:Y:S02]  /*b300*/  FENCE.VIEW.ASYNC.S ;  /* 0x00000000000073c6 */ /* 0x004ea40000000000 */
[----:B------:R-:W-:Y:S05]  /*b310*/  WARPSYNC.ALL ;  /* 0x0000000000007948 */ /* 0x000fea0003800000 */
[----:B------:R-:W-:Y:S01]  /*b320*/  BSSY.RECONVERGENT B0, `(.L_x_156) ;  /* 0x0000012000007945 */ /* 0x000fe20003800200 */
[----:B--2---:R-:W-:Y:S06]  /*b330*/  BAR.SYNC.DEFER_BLOCKING 0x1, 0x80 ;  /* 0x0042000000007b1d */ /* 0x004fec0000010000 */
[----:B------:R-:W-:Y:S05]  /*b340*/  @P0 BRA `(.L_x_157) ;  /* 0x00000000003c0947 */ /* 0x000fea0003800000 */
[----:B------:R-:W-:Y:S02]  /*b350*/  UIADD3 UR4, UPT, UPT, UR45, 0x200, URZ ;  /* 0x000002002d047890 */ /* 0x000fe4000fffe0ff */
[----:B------:R-:W-:Y:S01]  /*b360*/  UIADD3 UR8, UP0, UPT, UR58, 0xa80, URZ ;  /* 0x00000a803a087890 */ /* 0x000fe2000ff1e0ff */
[----:B------:R-:W-:Y:S01]  /*b370*/  UMOV UR54, UR42 ;  /* 0x0000002a00367c82 */ /* 0x000fe20008000000 */
[----:B------:R-:W-:Y:S02]  /*b380*/  UMOV UR55, UR44 ;  /* 0x0000002c00377c82 */ /* 0x000fe40008000000 */
[----:B------:R-:W-:Y:S01]  /*b390*/  MOV R88, UR4 ;  /* 0x0000000400587c02 */ /* 0x000fe20008000f00 */
[----:B------:R-:W-:Y:S02]  /*b3a0*/  UIADD3.X UR9, UPT, UPT, URZ, UR59, URZ, UP0, !UPT ;  /* 0x0000003bff097290 */ /* 0x000fe400087fe4ff */
[----:B------:R-:W-:Y:S01]  /*b3b0*/  UIADD3 UR5, UPT, UPT, UR41, 0x60, URZ ;  /* 0x0000006029057890 */ /* 0x000fe2000fffe0ff */
[----:B------:R-:W-:Y:S01]  /*b3c0*/  R2UR UR52, R88 ;  /* 0x00000000583472ca */ /* 0x000fe200000e0000 */
[----:B------:R-:W-:Y:S01]  /*b3d0*/  UIADD3 UR4, UPT, UPT, UR45, 0xa00, URZ ;  /* 0x00000a002d047890 */ /* 0x000fe2000fffe0ff */
[----:B------:R-:W-:Y:S01]  /*b3e0*/  UMOV UR6, UR42 ;  /* 0x0000002a00067c82 */ /* 0x000fe20008000000 */
[----:B------:R-:W-:Y:S10]  /*b3f0*/  UMOV UR7, UR44 ;  /* 0x0000002c00077c82 */ /* 0x000ff40008000000 */
[----:B------:R2:W-:Y:S01]  /*b400*/  UTMASTG.3D [UR52], [UR8] ;  /* 0x00000034080073b5 */ /* 0x0005e20008010000 */
[----:B------:R2:W-:Y:S01]  /*b410*/  UTMASTG.3D [UR4], [UR8] ;  /* 0x00000004080073b5 */ /* 0x0005e20008010000 */
[----:B------:R0:W-:Y:S01]  /*b420*/  UTMACMDFLUSH ;  /* 0x00000000000079b7 */ /* 0x0001e20000000000 */
[----:B--2---:R-:W-:Y:S04]  /*b430*/  DEPBAR.LE SB0, 0x1 ;  /* 0x000080400000791a */ /* 0x004fe80000000000 */
.L_x_157:
[----:B------:R-:W-:Y:S05]  /*b440*/  BSYNC.RECONVERGENT B0 ;  /* 0x0000000000007941 */ /* 0x000fea0003800200 */
.L_x_156:
[----:B------:R-:W-:Y:S01]  /*b450*/  BAR.SYNC.DEFER_BLOCKING 0x1, 0x80 ;  /* 0x0042000000007b1d */ /* 0x000fe20000010000 */
[----:B------:R-:W-:Y:S04]  /*b460*/  UIADD3 UR40, UPT, UPT, UR43, 0x1, URZ ;  /* 0x000000012b287890 */ /* 0x000fe8000fffe0ff */
[----:B------:R-:W-:Y:S04]  /*b470*/  UISETP.NE.AND UP0, UPT, UR40, 0x4, UPT ;  /* 0x000000042800788c */ /* 0x000fe8000bf05270 */
[----:B------:R-:W-:Y:S01]  /*b480*/  USEL UR40, UR40, URZ, UP0 ;  /* 0x000000ff28287287 */ /* 0x000fe20008000000 */
[----:B------:R2:W-:Y:S01]  /*b490*/  @P2 SYNCS.ARRIVE.TRANS64.RED.A1T0 RZ, [R107+URZ], RZ ;  /* 0x000000ff6bff29a7 */ /* 0x0005e200081004ff */
[----:B------:R-:W-:Y:S01]  /*b4a0*/  BSSY B1, `(.L_x_158) ;  /* 0x000001a000017945 */ /* 0x000fe20003800000 */
[----:B------:R-:W3:Y:S02]  /*b4b0*/  @P2 SYNCS.PHASECHK.TRANS64.TRYWAIT P0, [R0+URZ+0x60], R2 ;  /* 0x00006002000025a7 */ /* 0x000ee400080011ff */
[----:B---3--:R-:W-:Y:S01]  /*b4c0*/  @P2 SEL R70, RZ, 0x1, !P0 ;  /* 0x00000001ff462807 */ /* 0x008fe20004000000 */
[----:B--2---:R-:W-:Y:S06]  /*b4d0*/  @!P2 BRA `(.L_x_159) ;  /* 0x000000000058a947 */ /* 0x004fec0003800000 */
[----:B------:R-:W-:Y:S01]  /*b4e0*/  ISETP.NE.AND P1, PT, R71, RZ, PT ;  /* 0x000000ff4700720c */ /* 0x000fe20003f25270 */
[----:B------:R-:W-:Y:S01]  /*b4f0*/  BSSY B0, `(.L_x_160) ;  /* 0x0000009000007945 */ /* 0x000fe20003800000 */
[----:B------:R-:W-:Y:S11]  /*b500*/  ISETP.NE.AND P0, PT, R70, RZ, PT ;  /* 0x000000ff4600720c */ /* 0x000ff60003f05270 */
[----:B------:R-:W-:Y:S05]  /*b510*/  @P1 IMAD R3, R68, 0x1000, R104 ;  /* 0x0000100044031824 */ /* 0x000fea00078e0268 */
[----:B------:R-:W-:Y:S05]  /*b520*/  @P1 IADD3 R2, PT, PT, R3, UR45, RZ ;  /* 0x0000002d03021c10 */ /* 0x000fea000fffe0ff */
[----:B------:R-:W-:Y:S01]  /*b530*/  @P1 IMAD.IADD R2, R69, 0x1, R2 ;  /* 0x0000000145021824 */ /* 0x000fe200078e0202 */
[----:B------:R-:W-:Y:S06]  /*b540*/  @P0 BRA `(.L_x_161) ;  /* 0x00000000000c0947 */ /* 0x000fec0003800000 */
[----:B-1----:R-:W-:Y:S04]  /*b550*/  SHF.L.U32 R20, R106, 0x1f, RZ ;  /* 0x0000001f6a147819 */ /* 0x002fe800000006ff */
[----:B------:R-:W1:Y:S02]  /*b560*/  SYNCS.PHASECHK.TRANS64.TRYWAIT P0, [R0+URZ+0x60], R20 ;  /* 0x00006014000075a7 */ /* 0x000e6400080011ff */
[----:B-1----:R-:W-:Y:S05]  /*b570*/  @!P0 BRA `(.L_x_162) ;  /* 0x0000003800dc8947 */ /* 0x002fea0003800000 */
.L_x_161:
[----:B------:R-:W-:Y:S05]  /*b580*/  BSYNC B0 ;  /* 0x0000000000007941 */ /* 0x000fea0003800000 */
.L_x_160:
[----:B------:R-:W-:Y:S01]  /*b590*/  ISETP.NE.AND P0, PT, R71, RZ, PT ;  /* 0x000000ff4700720c */ /* 0x000fe20003f05270 */
[----:B------:R-:W-:Y:S11]  /*b5a0*/  VIADD R68, R68, 0x1 ;  /* 0x0000000144447836 */ /* 0x000ff60000000000 */
[----:B------:R-:W-:Y:S01]  /*b5b0*/  @!UPT UIADD3 URZ, UPT, UPT, URZ, URZ, URZ ;  /* 0x000000fffffff290 */ /* 0x000fe2000fffe0ff */
[----:B------:R2:W3:Y:S04]  /*b5c0*/  @P0 LDS.128 R60, [R3+UR45+0x200] ;  /* 0x0002002d033c0984 */ /* 0x0004e80008000c00 */
[----:B------:R2:W4:Y:S04]  /*b5d0*/  @P0 LDS.128 R72, [R3+UR45+0xa00] ;  /* 0x000a002d03480984 */ /* 0x0005280008000c00 */
[----:B------:R2:W2:Y:S04]  /*b5e0*/  @P0 LDS.128 R64, [R2+0x200] ;  /* 0x0002000002400984 */ /* 0x0004a80000000c00 */
[----:B------:R2:W2:Y:S01]  /*b5f0*/  @P0 LDS.128 R76, [R2+0xa00] ;  /* 0x000a0000024c0984 */ /* 0x0004a20000000c00 */
[C---:B------:R-:W-:Y:S04]  /*b600*/  ISETP.NE.AND P0, PT, R68.reuse, 0x4, PT ;  /* 0x000000044400780c */ /* 0x040fe80003f05270 */
[----:B-1----:R-:W-:Y:S02]  /*b610*/  SEL R0, RZ, 0x1, P0 ;  /* 0x00000001ff007807 */ /* 0x002fe40000000000 */
[----:B------:R-:W-:Y:S02]  /*b620*/  SEL R68, R68, RZ, P0 ;  /* 0x000000ff44447207 */ /* 0x000fe40000000000 */
[----:B------:R-:W-:Y:S02]  /*b630*/  LOP3.LUT R106, R106, R0, RZ, 0x3c, !PT ;  /* 0x000000006a6a7212 */ /* 0x000fe400078e3cff */
.L_x_159:
[----:B------:R-:W-:Y:S05]  /*b640*/  BSYNC B1 ;  /* 0x0000000000017941 */ /* 0x000fea0003800000 */
.L_x_158:
[----:B--2---:R-:W-:Y:S05]  /*b650*/  VIADD R3, R59, 0x400020 ;  /* 0x004000203b037836 */ /* 0x004fea0000000000 */
[----:B------:R-:W-:Y:S04]  /*b660*/  SHF.R.U32.HI R0, RZ, 0x15, R3 ;  /* 0x00000015ff007819 */ /* 0x000fe80000011603 */
[----:B-1----:R-:W-:Y:S04]  /*b670*/  LOP3.LUT R22, R0, 0x3, RZ, 0xc0, !PT ;  /* 0x0000000300167812 */ /* 0x002fe800078ec0ff */
        /* <DEDUP_REMOVED lines=11> */
[----:B------:R-:W2:Y:S01]  /*b730*/  LDCU.64 UR6, c[0x4][0x78] ;  /* 0x01000f00ff0677ac */ /* 0x000ea20008000a00 */
[----:B------:R-:W3:Y:S01]  /*b740*/  LDC.64 R14, c[0x4][R15] ;  /* 0x010000000f0e7b82 */ /* 0x000ee20000000a00 */
[----:B------:R-:W5:Y:S01]  /*b750*/  LDCU.64 UR4, c[0x4][0x10] ;  /* 0x01000200ff0477ac */ /* 0x000f620008000a00 */
[----:B-1----:R-:W-:Y:S01]  /*b760*/  MOV R5, UR9 ;  /* 0x0000000900057c02 */ /* 0x002fe20008000f00 */
[----:B------:R-:W-:Y:S01]  /*b770*/  IMAD.U32 R4, RZ, RZ, UR8 ;  /* 0x00000008ff047e24 */ /* 0x000fe2000f8e00ff */
[----:B--2---:R-:W-:Y:S01]  /*b780*/  MOV R7, UR7 ;  /* 0x0000000700077c02 */ /* 0x004fe20008000f00 */
[----:B------:R-:W-:Y:S01]  /*b790*/  IMAD.U32 R6, RZ, RZ, UR6 ;  /* 0x00000006ff067e24 */ /* 0x000fe2000f8e00ff */
[----:B-----5:R-:W-:Y:S01]  /*b7a0*/  MOV R11, UR5 ;  /* 0x00000005000b7c02 */ /* 0x020fe20008000f00 */
[----:B------:R-:W-:Y:S02]  /*b7b0*/  IMAD.U32 R10, RZ, RZ, UR4 ;  /* 0x00000004ff0a7e24 */ /* 0x000fe4000f8e00ff */
[----:B------:R-:W-:Y:S07]  /*b7c0*/  LEPC R20, `(.L_x_164) ;  /* 0x000000001014794e */ /* 0x000fee0000000000 */
[----:B---34-:R-:W-:Y:S05]  /*b7d0*/  CALL.ABS.NOINC R14 ;  /* 0x000000000e007343 */ /* 0x018fea0003c00000 */
.L_x_164:
        /* <DEDUP_REMOVED lines=23> */
.L_x_165:
[----:B------:R-:W-:Y:S05]  /*b950*/  WARPSYNC.ALL ;  /* 0x0000000000007948 */ /* 0x000fea0003800000 */
[----:B------:R-:W-:Y:S11]  /*b960*/  R2UR UR4, R2 ;  /* 0x00000000020472ca */ /* 0x000ff600000e0000 */
[----:B------:R-:W-:Y:S02]  /*b970*/  @!UPT UIADD3 URZ, UPT, UPT, URZ, URZ, URZ ;  /* 0x000000fffffff290 */ /* 0x000fe4000fffe0ff */
[----:B------:R-:W1:Y:S02]  /*b980*/  LDTM.x16 R4, tmem[UR4+0x40] ;  /* 0x00004004000479ee */ /* 0x000e640008240000 */
[----:B-1----:R-:W-:Y:S01]  /*b990*/  NOP ;  /* 0x0000000000007918 */ /* 0x002fe20000000000 */
.L_x_163:
[----:B------:R-:W-:Y:S01]  /*b9a0*/  ISETP.NE.AND P2, PT, R105, RZ, PT ;  /* 0x000000ff6900720c */ /* 0x000fe20003f45270 */
[----:B------:R-:W-:Y:S01]  /*b9b0*/  FMUL R0, R52, R24 ;  /* 0x0000001834007220 */ /* 0x000fe20000400000 */
[----:B---3--:R-:W-:Y:S01]  /*b9c0*/  SHF.L.U32 R3, R60, 0x10, RZ ;  /* 0x000000103c037819 */ /* 0x008fe200000006ff */
        /* <DEDUP_REMOVED lines=145> */
[----:B--2---:R-:W-:Y:S04]  /*c2e0*/  DEPBAR.LE SB0, 0x1 ;  /* 0x000080400000791a */ /* 0x004fe80000000000 */
.L_x_167:
[----:B------:R-:W-:Y:S05]  /*c2f0*/  BSYNC.RECONVERGENT B0 ;  /* 0x0000000000007941 */ /* 0x000fea0003800200 */
.L_x_166:
        /* <DEDUP_REMOVED lines=10> */
[----:B------:R-:W2:Y:S02]  /*c3a0*/  @P2 SYNCS.PHASECHK.TRANS64.TRYWAIT P0, [R0+URZ+0x60], R2 ;  /* 0x00006002000025a7 */ /* 0x000ea400080011ff */
[----:B--2---:R-:W-:Y:S01]  /*c3b0*/  @P2 SEL R70, RZ, 0x1, !P0 ;  /* 0x00000001ff462807 */ /* 0x004fe20004000000 */
        /* <DEDUP_REMOVED lines=11> */
.L_x_171:
[----:B------:R-:W-:Y:S05]  /*c470*/  BSYNC B0 ;  /* 0x0000000000007941 */ /* 0x000fea0003800000 */
.L_x_170:
        /* <DEDUP_REMOVED lines=11> */
.L_x_169:
[----:B------:R-:W-:Y:S05]  /*c530*/  BSYNC B1 ;  /* 0x0000000000017941 */ /* 0x000fea0003800000 */
.L_x_168:
[----:B------:R-:W-:Y:S11]  /*c540*/  ISETP.NE.AND P0, PT, R98, R22, PT ;  /* 0x000000166200720c */ /* 0x000ff60003f05270 */
[----:B------:R-:W-:Y:S02]  /*c550*/  @!UPT UIADD3 URZ, UPT, UPT, URZ, URZ, URZ ;  /* 0x000000fffffff290 */ /* 0x000fe4000fffe0ff */
[----:B------:R-:W-:Y:S05]  /*c560*/  @P0 BRA `(.L_x_173) ;  /* 0x0000000000bc0947 */ /* 0x000fea0003800000 */
[----:B------:R-:W-:Y:S11]  /*c570*/  LOP3.LUT P0, RZ, R21, 0x3, R99, 0x48, !PT ;  /* 0x0000000315ff7812 */ /* 0x000ff60007804863 */
[----:B------:R-:W-:Y:S02]  /*c580*/  @!UPT UIADD3 URZ, UPT, UPT, URZ, URZ, URZ ;  /* 0x000000fffffff290 */ /* 0x000fe4000fffe0ff */
[----:B------:R-:W-:Y:S05]  /*c590*/  @!P0 BRA `(.L_x_174) ;  /* 0x0000000000408947 */ /* 0x000fea0003800000 */
[----:B------:R-:W1:Y:S01]  /*c5a0*/  LDCU.64 UR8, c[0x4][0x70] ;  /* 0x01000e00ff0877ac */ /* 0x000e620008000a00 */
[----:B--2---:R-:W-:Y:S01]  /*c5b0*/  MOV R3, 0x0 ;  /* 0x0000000000037802 */ /* 0x004fe20000000f00 */
        /* <DEDUP_REMOVED lines=14> */
.L_x_174:
        /* <DEDUP_REMOVED lines=23> */
.L_x_175:
[----:B------:R-:W-:Y:S05]  /*c810*/  WARPSYNC.ALL ;  /* 0x0000000000007948 */ /* 0x000fea0003800000 */
[----:B------:R-:W-:Y:S11]  /*c820*/  R2UR UR4, R23 ;  /* 0x00000000170472ca */ /* 0x000ff600000e0000 */
[----:B------:R-:W-:Y:S02]  /*c830*/  @!UPT UIADD3 URZ, UPT, UPT, URZ, URZ, URZ ;  /* 0x000000fffffff290 */ /* 0x000fe4000fffe0ff */
[----:B------:R-:W1:Y:S02]  /*c840*/  LDTM.x16 R4, tmem[UR4+0x40] ;  /* 0x00004004000479ee */ /* 0x000e640008240000 */
[----:B-1----:R-:W-:Y:S01]  /*c850*/  NOP ;  /* 0x0000000000007918 */ /* 0x002fe20000000000 */
.L_x_173:
[----:B------:R-:W-:Y:S01]  /*c860*/  ISETP.NE.AND P2, PT, R105, RZ, PT ;  /* 0x000000ff6900720c */ /* 0x000fe20003f45270 */
[----:B------:R-:W-:Y:S01]  /*c870*/  FMUL R0, R52, R24 ;  /* 0x0000001834007220 */ /* 0x000fe20000400000 */
[----:B--23--:R-:W-:Y:S01]  /*c880*/  SHF.L.U32 R3, R60, 0x10, RZ ;  /* 0x000000103c037819 */ /* 0x00cfe200000006ff */
        /* <DEDUP_REMOVED lines=145> */
[----:B--2---:R-:W-:Y:S04]  /*d1a0*/  DEPBAR.LE SB0, 0x1 ;  /* 0x000080400000791a */ /* 0x004fe80000000000 */
.L_x_177:
[----:B------:R-:W-:Y:S05]  /*d1b0*/  BSYNC.RECONVERGENT B0 ;  /* 0x0000000000007941 */ /* 0x000fea0003800200 */
.L_x_176:
        /* <DEDUP_REMOVED lines=17> */
[----:B------:R-:W2:Y:S02]  /*d2d0*/  SYNCS.PHASECHK.TRANS64.TRYWAIT P0, [R0+URZ+0x60], R106 ;  /* 0x0000606a000075a7 */ /* 0x000ea400080011ff */
[----:B--2---:R-:W-:Y:S05]  /*d2e0*/  @!P0 BRA `(.L_x_182) ;  /* 0x0000001c00a88947 */ /* 0x004fea0003800000 */
.L_x_181:
[----:B------:R-:W-:Y:S05]  /*d2f0*/  BSYNC B0 ;  /* 0x0000000000007941 */ /* 0x000fea0003800000 */
.L_x_180:
[----:B------:R-:W-:Y:S11]  /*d300*/  ISETP.NE.AND P0, PT, R71, RZ, PT ;  /* 0x000000ff4700720c */ /* 0x000ff60003f05270 */
[----:B------:R-:W-:Y:S02]  /*d310*/  @!UPT UIADD3 URZ, UPT, UPT, URZ, URZ, URZ ;  /* 0x000000fffffff290 */ /* 0x000fe4000fffe0ff */
[----:B------:R3:W4:Y:S04]  /*d320*/  @P0 LDS.128 R60, [R68+UR45+0x200] ;  /* 0x0002002d443c0984 */ /* 0x0007280008000c00 */
[----:B------:R3:W1:Y:S04]  /*d330*/  @P0 LDS.128 R72, [R68+UR45+0xa00] ;  /* 0x000a002d44480984 */ /* 0x0006680008000c00 */
[----:B------:R3:W1:Y:S04]  /*d340*/  @P0 LDS.128 R64, [R2+0x200] ;  /* 0x0002000002400984 */ /* 0x0006680000000c00 */
[----:B------:R3:W1:Y:S02]  /*d350*/  @P0 LDS.128 R76, [R2+0xa00] ;  /* 0x000a0000024c0984 */ /* 0x0006640000000c00 */
.L_x_179:
[----:B------:R-:W-:Y:S05]  /*d360*/  BSYNC B1 ;  /* 0x0000000000017941 */ /* 0x000fea0003800000 */
.L_x_178:
[----:B------:R-:W-:Y:S05]  /*d370*/  VIADD R59, R59, 0x400030 ;  /* 0x004000303b3b7836 */ /* 0x000fea0000000000 */
[----:B--2---:R-:W-:Y:S04]  /*d380*/  SHF.R.U32.HI R0, RZ, 0x15, R59 ;  /* 0x00000015ff007819 */ /* 0x004fe8000001163b */
[----:B---3--:R-:W-:Y:S04]  /*d390*/  LOP3.LUT R2, R0, 0x3, RZ, 0xc0, !PT ;  /* 0x0000000300027812 */ /* 0x008fe800078ec0ff */
[----:B------:R-:W-:Y:S11]  /*d3a0*/  ISETP.NE.AND P0, PT, R98, R2, PT ;  /* 0x000000026200720c */ /* 0x000ff60003f05270 */
[----:B------:R-:W-:Y:S02]  /*d3b0*/  @!UPT UIADD3 URZ, UPT, UPT, URZ, URZ, URZ ;  /* 0x000000fffffff290 */ /* 0x000fe4000fffe0ff */
[----:B------:R-:W-:Y:S05]  /*d3c0*/  @P0 BRA `(.L_x_183) ;  /* 0x0000000000bc0947 */ /* 0x000fea0003800000 */
[----:B------:R-:W-:Y:S02]  /*d3d0*/  LOP3.LUT P0, RZ, R0, 0x3, R99, 0x48, !PT ;  /* 0x0000000300ff7812 */ /* 0x000fe40007804863 */
[----:B------:R-:W-:Y:S11]  /*d3e0*/  MOV R16, R59 ;  /* 0x0000003b00107202 */ /* 0x000ff60000000f00 */
[----:B------:R-:W-:Y:S05]  /*d3f0*/  @!P0 BRA `(.L_x_184) ;  /* 0x0000000000408947 */ /* 0x000fea0003800000 */
[----:B------:R-:W2:Y:S01]  /*d400*/  LDCU.64 UR8, c[0x4][0x70] ;  /* 0x01000e00ff0877ac */ /* 0x000ea20008000a00 */
[----:B------:R-:W-:Y:S01]  /*d410*/  MOV R15, 0x0 ;  /* 0x00000000000f7802 */ /* 0x000fe20000000f00 */
[----:B------:R-:W-:Y:S02]  /*d420*/  HFMA2 R12, -RZ, RZ, 0, 5.9604644775390625e-08 ;  /* 0x00000001ff0c7431 */ /* 0x000fe400000001ff */
[----:B------:R-:W-:Y:S02]  /*d430*/  IMAD.MOV.U32 R8, RZ, RZ, 0x192 ;  /* 0x00000192ff087424 */ /* 0x000fe400078e00ff */
[----:B------:R-:W-:Y:S01]  /*d440*/  IMAD.MOV.U32 R13, RZ, RZ, RZ ;  /* 0x000000ffff0d7224 */ /* 0x000fe200078e00ff */
[----:B------:R-:W3:Y:S01]  /*d450*/  LDCU.64 UR6, c[0x4][0x78] ;  /* 0x01000f00ff0677ac */ /* 0x000ee20008000a00 */
[----:B------:R-:W1:Y:S01]  /*d460*/  LDC.64 R14, c[0x4][R15] ;  /* 0x010000000f0e7b82 */ /* 0x000e620000000a00 */
[----:B------:R-:W5:Y:S01]  /*d470*/  LDCU.64 UR4, c[0x4][0x10] ;  /* 0x01000200ff0477ac */ /* 0x000f620008000a00 */
[----:B--2---:R-:W-:Y:S01]  /*d480*/  MOV R5, UR9 ;  /* 0x0000000900057c02 */ /* 0x004fe20008000f00 */
[----:B------:R-:W-:Y:S01]  /*d490*/  IMAD.U32 R4, RZ, RZ, UR8 ;  /* 0x00000008ff047e24 */ /* 0x000fe2000f8e00ff */
[----:B---3--:R-:W-:Y:S01]  /*d4a0*/  MOV R7, UR7 ;  /* 0x0000000700077c02 */ /* 0x008fe20008000f00 */
[----:B------:R-:W-:Y:S01]  /*d4b0*/  IMAD.U32 R6, RZ, RZ, UR6 ;  /* 0x00000006ff067e24 */ /* 0x000fe2000f8e00ff */
[----:B-----5:R-:W-:Y:S01]  /*d4c0*/  MOV R11, UR5 ;  /* 0x00000005000b7c02 */ /* 0x020fe20008000f00 */
[----:B------:R-:W-:Y:S02]  /*d4d0*/  IMAD.U32 R10, RZ, RZ, UR4 ;  /* 0x00000004ff0a7e24 */ /* 0x000fe4000f8e00ff */
[----:B-1----:R-:W-:Y:S07]  /*d4e0*/  LEPC R20, `(.L_x_184) ;  /* 0x000000001014794e */ /* 0x002fee0000000000 */
[----:B----4-:R-:W-:Y:S05]  /*d4f0*/  CALL.ABS.NOINC R14 ;  /* 0x000000000e007343 */ /* 0x010fea0003c00000 */
.L_x_184:
[----:B------:R-:W-:Y:S05]  /*d500*/  WARPSYNC.ALL ;  /* 0x0000000000007948 */ /* 0x000fea0003800000 */
[C---:B------:R-:W-:Y:S01]  /*d510*/  R2UR UR4, R16.reuse ;  /* 0x00000000100472ca */ /* 0x040fe200000e0000 */
[----:B------:R-:W-:Y:S05]  /*d520*/  VIADD R0, R16, 0x40 ;  /* 0x0000004010007836 */ /* 0x000fea0000000000 */
[----:B------:R-:W-:Y:S04]  /*d530*/  SHF.R.U32.HI R0, RZ, 0x15, R0 ;  /* 0x00000015ff007819 */ /* 0x000fe80000011600 */
[----:B------:R-:W-:Y:S03]  /*d540*/  LOP3.LUT P0, RZ, R0, 0x3, R99, 0x48, !PT ;  /* 0x0000000300ff7812 */ /* 0x000fe60007804863 */
[----:B------:R-:W2:Y:S10]  /*d550*/  LDTM.x16 R24, tmem[UR4] ;  /* 0x00000004001879ee */ /* 0x000eb40008240000 */
[----:B--2---:R-:W-:Y:S05]  /*d560*/  @!P0 BRA `(.L_x_185) ;  /* 0x0000000000408947 */ /* 0x004fea0003800000 */
        /* <DEDUP_REMOVED lines=16> */
.L_x_185:
[----:B------:R-:W-:Y:S05]  /*d670*/  WARPSYNC.ALL ;  /* 0x0000000000007948 */ /* 0x000fea0003800000 */
[----:B------:R-:W-:Y:S11]  /*d680*/  R2UR UR4, R16 ;  /* 0x00000000100472ca */ /* 0x000ff600000e0000 */
[----:B------:R-:W-:Y:S02]  /*d690*/  @!UPT UIADD3 URZ, UPT, UPT, URZ, URZ, URZ ;  /* 0x000000fffffff290 */ /* 0x000fe4000fffe0ff */
[----:B------:R-:W2:Y:S02]  /*d6a0*/  LDTM.x16 R4, tmem[UR4+0x40] ;  /* 0x00004004000479ee */ /* 0x000ea40008240000 */
[----:B--2---:R-:W-:Y:S01]  /*d6b0*/  NOP ;  /* 0x0000000000007918 */ /* 0x004fe20000000000 */
.L_x_183:
[----:B------:R-:W-:Y:S01]  /*d6c0*/  ISETP.NE.AND P1, PT, R98, R2, PT ;  /* 0x000000026200720c */ /* 0x000fe20003f25270 */
[----:B------:R-:W-:Y:S05]  /*d6d0*/  WARPSYNC.ALL ;  /* 0x0000000000007948 */ /* 0x000fea0003800000 */
[C---:B----4-:R-:W-:Y:S01]  /*d6e0*/  SHF.L.U32 R3, R60.reuse, 0x10, RZ ;  /* 0x000000103c037819 */ /* 0x050fe200000006ff */
[----:B------:R-:W-:Y:S01]  /*d6f0*/  NOP ;  /* 0x0000000000007918 */ /* 0x000fe20000000000 */
[----:B------:R-:W-:Y:S01]  /*d700*/  LOP3.LUT R40, R60, 0xffff0000, RZ, 0xc0, !PT ;  /* 0xffff00003c287812 */ /* 0x000fe200078ec0ff */
[C---:B------:R-:W-:Y:S01]  /*d710*/  FMUL R0, R52.reuse, R24 ;  /* 0x0000001834007220 */ /* 0x040fe20000400000 */
[C---:B------:R-:W-:Y:S01]  /*d720*/  SHF.L.U32 R41, R61.reuse, 0x10, RZ ;  /* 0x000000103d297819 */ /* 0x040fe200000006ff */
[----:B------:R-:W-:Y:S01]  /*d730*/  FMUL R2, R52, R25 ;  /* 0x0000001934027220 */ /* 0x000fe20000400000 */
[----:B------:R-:W-:Y:S01]  /*d740*/  LOP3.LUT R42, R61, 0xffff0000, RZ, 0xc0, !PT ;  /* 0xffff00003d2a7812 */ /* 0x000fe200078ec0ff */
[C---:B------:R-:W-:Y:S01]  /*d750*/  FFMA R0, R53.reuse, R3, R0 ;  /* 0x0000000335007223 */ /* 0x040fe20000000000 */
[----:B------:R-:W-:Y:S01]  /*d760*/  R2UR UR4, R58 ;  /* 0x000000003a0472ca */ /* 0x000fe200000e0000 */
[----:B------:R-:W-:Y:S01]  /*d770*/  FFMA R2, R53, R40, R2 ;  /* 0x0000002835027223 */ /* 0x000fe20000000002 */
[----:B------:R-:W-:Y:S01]  /*d780*/  SHF.L.U32 R54, R62, 0x10, RZ ;  /* 0x000000103e367819 */ /* 0x000fe200000006ff */
[----:B-1----:R-:W-:Y:S01]  /*d790*/  FMUL R20, R52, R4 ;  /* 0x0000000434147220 */ /* 0x002fe20000400000 */
[----:B------:R-:W-:Y:S01]  /*d7a0*/  LOP3.LUT R55, R62, 0xffff0000, RZ, 0xc0, !PT ;  /* 0xffff00003e377812 */ /* 0x000fe200078ec0ff */
[----:B------:R-:W-:Y:S01]  /*d7b0*/  FMUL R3, R52, R26 ;  /* 0x0000001a34037220 */ /* 0x000fe20000400000 */
[----:B------:R-:W-:Y:S01]  /*d7c0*/  F2FP.BF16.F32.PACK_AB R108, R2, R0 ;  /* 0x00000000026c723e */ /* 0x000fe200000010ff */
[----:B------:R-:W-:Y:S01]  /*d7d0*/  FMUL R4, R52, R27 ;  /* 0x0000001b34047220 */ /* 0x000fe20000400000 */
[----:B------:R-:W-:Y:S01]  /*d7e0*/  SHF.L.U32 R56, R63, 0x10, RZ ;  /* 0x000000103f387819 */ /* 0x000fe200000006ff */
[----:B------:R-:W-:Y:S01]  /*d7f0*/  FFMA R3, R53, R41, R3 ;  /* 0x0000002935037223 */ /* 0x000fe20000000003 */
[----:B------:R-:W-:Y:S01]  /*d800*/  LOP3.LUT R57, R63, 0xffff0000, RZ, 0xc0, !PT ;  /* 0xffff00003f397812 */ /* 0x000fe200078ec0ff */
[----:B------:R-:W-:Y:S01]  /*d810*/  FFMA R4, R53, R42, R4 ;  /* 0x0000002a35047223 */ /* 0x000fe20000000004 */
[----:B------:R-:W-:Y:S01]  /*d820*/  SHF.L.U32 R58, R64, 0x10, RZ ;  /* 0x00000010403a7819 */ /* 0x000fe200000006ff */
[----:B------:R-:W-:Y:S01]  /*d830*/  FMUL R0, R52, R28 ;  /* 0x0000001c34007220 */ /* 0x000fe20000400000 */
[----:B------:R-:W-:Y:S01]  /*d840*/  LOP3.LUT R59, R64, 0xffff0000, RZ, 0xc0, !PT ;  /* 0xffff0000403b7812 */ /* 0x000fe200078ec0ff */
[----:B------:R-:W-:Y:S01]  /*d850*/  FMUL R2, R52, R29 ;  /* 0x0000001d34027220 */ /* 0x000fe20000400000 */
[----:B------:R-:W-:Y:S01]  /*d860*/  F2FP.BF16.F32.PACK_AB R109, R4, R3 ;  /* 0x00000003046d723e */ /* 0x000fe200000010ff */
[C---:B------:R-:W-:Y:S01]  /*d870*/  FMUL R21, R52.reuse, R5 ;  /* 0x0000000534157220 */ /* 0x040fe20000400000 */
[C---:B------:R-:W-:Y:S01]  /*d880*/  SHF.L.U32 R60, R65.reuse, 0x10, RZ ;  /* 0x00000010413c7819 */ /* 0x040fe200000006ff */
[C---:B------:R-:W-:Y:S01]  /*d890*/  FMUL R5, R52.reuse, R30 ;  /* 0x0000001e34057220 */ /* 0x040fe20000400000 */
[----:B------:R-:W-:Y:S01]  /*d8a0*/  LOP3.LUT R61, R65, 0xffff0000, RZ, 0xc0, !PT ;  /* 0xffff0000413d7812 */ /* 0x000fe200078ec0ff */
[----:B------:R-:W-:Y:S01]  /*d8b0*/  FMUL R22, R52, R6 ;  /* 0x0000000634167220 */ /* 0x000fe20000400000 */
[----:B------:R-:W-:Y:S01]  /*d8c0*/  SHF.L.U32 R62, R66, 0x10, RZ ;  /* 0x00000010423e7819 */ /* 0x000fe200000006ff */
        /* <DEDUP_REMOVED lines=10> */
[----:B------:R-:W-:Y:S01]  /*d970*/  FMUL R3, R52, R33 ;  /* 0x0000002134037220 */ /* 0x000fe20000400000 */
[----:B------:R-:W-:Y:S01]  /*d980*/  F2FP.BF16.F32.PACK_AB R110, R2, R0 ;  /* 0x00000000026e723e */ /* 0x000fe200000010ff */
[----:B------:R-:W-:Y:S01]  /*d990*/  FFMA R5, R53, R56, R5 ;  /* 0x0000003835057223 */ /* 0x000fe20000000005 */
[----:B------:R-:W-:Y:S01]  /*d9a0*/  SHF.L.U32 R68, R73, 0x10, RZ ;  /* 0x0000001049447819 */ /* 0x000fe200000006ff */
[----:B------:R-:W-:Y:S01]  /*d9b0*/  FFMA R6, R53, R57, R6 ;  /* 0x0000003935067223 */ /* 0x000fe20000000006 */
[----:B------:R-:W-:Y:S01]  /*d9c0*/  LOP3.LUT R69, R73, 0xffff0000, RZ, 0xc0, !PT ;  /* 0xffff000049457812 */ /* 0x000fe200078ec0ff */
[C---:B------:R-:W-:Y:S01]  /*d9d0*/  FFMA R7, R53.reuse, R58, R7 ;  /* 0x0000003a35077223 */ /* 0x040fe20000000007 */
[----:B------:R-:W-:Y:S01]  /*d9e0*/  SHF.L.U32 R70, R74, 0x10, RZ ;  /* 0x000000104a467819 */ /* 0x000fe200000006ff */
[----:B------:R-:W-:Y:S01]  /*d9f0*/  UIADD3 UR4, UPT, UPT, UR4, 0xe0, URZ ;  /* 0x000000e004047890 */ /* 0x000fe2000fffe0ff */
[----:B------:R-:W-:Y:S01]  /*da00*/  F2FP.BF16.F32.PACK_AB R111, R6, R5 ;  /* 0x00000005066f723e */ /* 0x000fe200000010ff */
[----:B------:R-:W-:Y:S01]  /*da10*/  FFMA R3, R53, R59, R3 ;  /* 0x0000003b35037223 */ /* 0x000fe20000000003 */
[----:B------:R-:W-:Y:S01]  /*da20*/  LOP3.LUT R71, R74, 0xffff0000, RZ, 0xc0, !PT ;  /* 0xffff00004a477812 */ /* 0x000fe200078ec0ff */
[C---:B------:R-:W-:Y:S01]  /*da30*/  FMUL R0, R52.reuse, R34 ;  /* 0x0000002234007220 */ /* 0x040fe20000400000 */
[----:B------:R-:W-:Y:S01]  /*da40*/  SHF.L.U32 R72, R75, 0x10, RZ ;  /* 0x000000104b487819 */ /* 0x000fe200000006ff */
[C---:B------:R-:W-:Y:S01]  /*da50*/  FMUL R2, R52.reuse, R35 ;  /* 0x0000002334027220 */ /* 0x040fe20000400000 */
[----:B------:R-:W-:Y:S01]  /*da60*/  UPRMT UR4, UR37, 0x654, UR4 ;  /* 0x0000065425047896 */ /* 0x000fe20008000004 */
[C---:B------:R-:W-:Y:S01]  /*da70*/  FMUL R4, R52.reuse, R36 ;  /* 0x0000002434047220 */ /* 0x040fe20000400000 */
[C---:B------:R-:W-:Y:S01]  /*da80*/  FMUL R5, R52.reuse, R37 ;  /* 0x0000002534057220 */ /* 0x040fe20000400000 */
[----:B------:R-:W-:Y:S01]  /*da90*/  F2FP.BF16.F32.PACK_AB R28, R3, R7 ;  /* 0x00000007031c723e */ /* 0x000fe200000010ff */
[C---:B------:R-:W-:Y:S01]  /*daa0*/  FFMA R0, R53.reuse, R60, R0 ;  /* 0x0000003c35007223 */ /* 0x040fe20000000000 */
[C---:B------:R-:W-:Y:S01]  /*dab0*/  FMUL R6, R52.reuse, R38 ;  /* 0x0000002634067220 */ /* 0x040fe20000400000 */
[C---:B------:R-:W-:Y:S01]  /*dac0*/  FFMA R2, R53.reuse, R61, R2 ;  /* 0x0000003d35027223 */ /* 0x040fe20000000002 */
[C---:B------:R-:W-:Y:S01]  /*dad0*/  FMUL R3, R52.reuse, R39 ;  /* 0x0000002734037220 */ /* 0x040fe20000400000 */
[C---:B------:R-:W-:Y:S01]  /*dae0*/  FFMA R4, R53.reuse, R62, R4 ;  /* 0x0000003e35047223 */ /* 0x040fe20000000004 */
[C---:B------:R-:W-:Y:S01]  /*daf0*/  FFMA R5, R53.reuse, R63, R5 ;  /* 0x0000003f35057223 */ /* 0x040fe20000000005 */
[C---:B------:R-:W-:Y:S01]  /*db00*/  FFMA R6, R53.reuse, R64, R6 ;  /* 0x0000004035067223 */ /* 0x040fe20000000006 */
[C---:B------:R-:W-:Y:S01]  /*db10*/  FFMA R3, R53.reuse, R65, R3 ;  /* 0x0000004135037223 */ /* 0x040fe20000000003 */
[----:B------:R-:W-:Y:S01]  /*db20*/  FFMA R20, R53, R66, R20 ;  /* 0x0000004235147223 */ /* 0x000fe20000000014 */
[----:B------:R-:W-:Y:S01]  /*db30*/  FMUL R8, R52, R8 ;  /* 0x0000000834087220 */ /* 0x000fe20000400000 */
[----:B------:R-:W-:Y:S01]  /*db40*/  SYNCS.ARRIVE.TRANS64.RED.A1T0 RZ, [UR4], RZ ;  /* 0x000000ffffff79a7 */ /* 0x000fe20008100404 */
[----:B------:R1:W-:Y:S01]  /*db50*/  @!P1 STS.128 [R104+UR45+0x3200], R108 ;  /* 0x0032006c68009988 */ /* 0x0003e20008000c2d */
[----:B------:R-:W-:Y:S01]  /*db60*/  LOP3.LUT R73, R75, 0xffff0000, RZ, 0xc0, !PT ;  /* 0xffff00004b497812 */ /* 0x000fe200078ec0ff */
[C---:B------:R-:W-:Y:S01]  /*db70*/  FFMA R21, R53.reuse, R67, R21 ;  /* 0x0000004335157223 */ /* 0x040fe20000000015 */
[----:B------:R-:W-:Y:S01]  /*db80*/  SHF.L.U32 R24, R76, 0x10, RZ ;  /* 0x000000104c187819 */ /* 0x000fe200000006ff */
[----:B------:R-:W-:Y:S01]  /*db90*/  FMUL R9, R52, R9 ;  /* 0x0000000934097220 */ /* 0x000fe20000400000 */
[----:B------:R-:W-:Y:S01]  /*dba0*/  LOP3.LUT R25, R76, 0xffff0000, RZ, 0xc0, !PT ;  /* 0xffff00004c197812 */ /* 0x000fe200078ec0ff */
[C---:B------:R-:W-:Y:S01]  /*dbb0*/  FFMA R22, R53.reuse, R68, R22 ;  /* 0x0000004435167223 */ /* 0x040fe20000000016 */
[C---:B------:R-:W-:Y:S01]  /*dbc0*/  FMUL R10, R52.reuse, R10 ;  /* 0x0000000a340a7220 */ /* 0x040fe20000400000 */
[C---:B------:R-:W-:Y:S01]  /*dbd0*/  FFMA R23, R53.reuse, R69, R23 ;  /* 0x0000004535177223 */ /* 0x040fe20000000017 */
[----:B------:R-:W-:Y:S01]  /*dbe0*/  FMUL R11, R52, R11 ;  /* 0x0000000b340b7220 */ /* 0x000fe20000400000 */
[----:B------:R-:W-:Y:S01]  /*dbf0*/  F2FP.BF16.F32.PACK_AB R29, R2, R0 ;  /* 0x00000000021d723e */ /* 0x000fe200000010ff */
[----:B------:R-:W-:Y:S01]  /*dc00*/  FFMA R8, R53, R70, R8 ;  /* 0x0000004635087223 */ /* 0x000fe20000000008 */
[----:B------:R-:W-:Y:S01]  /*dc10*/  F2FP.BF16.F32.PACK_AB R30, R5, R4 ;  /* 0x00000004051e723e */ /* 0x000fe200000010ff */
[C---:B------:R-:W-:Y:S01]  /*dc20*/  FMUL R12, R52.reuse, R12 ;  /* 0x0000000c340c7220 */ /* 0x040fe20000400000 */
[----:B------:R-:W-:Y:S01]  /*dc30*/  F2FP.BF16.F32.PACK_AB R31, R3, R6 ;  /* 0x00000006031f723e */ /* 0x000fe200000010ff */
[----:B------:R-:W-:Y:S01]  /*dc40*/  FFMA R9, R53, R71, R9 ;  /* 0x0000004735097223 */ /* 0x000fe20000000009 */
[C---:B------:R-:W-:Y:S01]  /*dc50*/  FMUL R13, R52.reuse, R13 ;  /* 0x0000000d340d7220 */ /* 0x040fe20000400000 */
[----:B------:R-:W-:Y:S01]  /*dc60*/  SHF.L.U32 R26, R77, 0x10, RZ ;  /* 0x000000104d1a7819 */ /* 0x000fe200000006ff */
[----:B------:R-:W-:Y:S01]  /*dc70*/  FFMA R10, R53, R72, R10 ;  /* 0x00000048350a7223 */ /* 0x000fe2000000000a */
[----:B------:R1:W-:Y:S01]  /*dc80*/  @!P1 STS.128 [R103+0x3200], R28 ;  /* 0x0032001c67009388 */ /* 0x0003e20000000c00 */
[C---:B------:R-:W-:Y:S01]  /*dc90*/  FMUL R14, R52.reuse, R14 ;  /* 0x0000000e340e7220 */ /* 0x040fe20000400000 */
[----:B------:R-:W-:Y:S01]  /*dca0*/  LOP3.LUT R27, R77, 0xffff0000, RZ, 0xc0, !PT ;  /* 0xffff00004d1b7812 */ /* 0x000fe200078ec0ff */
[C---:B------:R-:W-:Y:S01]  /*dcb0*/  FFMA R11, R53.reuse, R73, R11 ;  /* 0x00000049350b7223 */ /* 0x040fe2000000000b */
[----:B------:R-:W-:Y:S01]  /*dcc0*/  FMUL R15, R52, R15 ;  /* 0x0000000f340f7220 */ /* 0x000fe20000400000 */
[----:B------:R-:W-:Y:S01]  /*dcd0*/  SHF.L.U32 R40, R78, 0x10, RZ ;  /* 0x000000104e287819 */ /* 0x000fe200000006ff */
[C---:B------:R-:W-:Y:S01]  /*dce0*/  FFMA R12, R53.reuse, R24, R12 ;  /* 0x00000018350c7223 */ /* 0x040fe2000000000c */
[----:B------:R-:W-:Y:S01]  /*dcf0*/  FMUL R16, R52, R16 ;  /* 0x0000001034107220 */ /* 0x000fe20000400000 */
[----:B------:R-:W-:Y:S01]  /*dd00*/  LOP3.LUT R74, R78, 0xffff0000, RZ, 0xc0, !PT ;  /* 0xffff00004e4a7812 */ /* 0x000fe200078ec0ff */
[----:B------:R-:W-:Y:S01]  /*dd10*/  FFMA R13, R53, R25, R13 ;  /* 0x00000019350d7223 */ /* 0x000fe2000000000d */
[C---:B------:R-:W-:Y:S01]  /*dd20*/  FMUL R17, R52.reuse, R17 ;  /* 0x0000001134117220 */ /* 0x040fe20000400000 */
[----:B------:R-:W-:Y:S01]  /*dd30*/  SHF.L.U32 R75, R79, 0x10, RZ ;  /* 0x000000104f4b7819 */ /* 0x000fe200000006ff */
[----:B------:R-:W-:Y:S01]  /*dd40*/  FFMA R14, R53, R26, R14 ;  /* 0x0000001a350e7223 */ /* 0x000fe2000000000e */
[----:B------:R-:W-:Y:S01]  /*dd50*/  F2FP.BF16.F32.PACK_AB R20, R21, R20 ;  /* 0x000000141514723e */ /* 0x000fe200000010ff */
[C---:B------:R-:W-:Y:S01]  /*dd60*/  FMUL R18, R52.reuse, R18 ;  /* 0x0000001234127220 */ /* 0x040fe20000400000 */
[----:B------:R-:W-:Y:S01]  /*dd70*/  LOP3.LUT R76, R79, 0xffff0000, RZ, 0xc0, !PT ;  /* 0xffff00004f4c7812 */ /* 0x000fe200078ec0ff */
[----:B------:R-:W-:Y:S01]  /*dd80*/  FFMA R15, R53, R27, R15 ;  /* 0x0000001b350f7223 */ /* 0x000fe2000000000f */
[----:B------:R-:W-:Y:S01]  /*dd90*/  F2FP.BF16.F32.PACK_AB R21, R23, R22 ;  /* 0x000000161715723e */ /* 0x000fe200000010ff */
[----:B------:R-:W-:Y:S01]  /*dda0*/  FMUL R19, R52, R19 ;  /* 0x0000001334137220 */ /* 0x000fe20000400000 */
[----:B------:R-:W-:Y:S01]  /*ddb0*/  F2FP.BF16.F32.PACK_AB R22, R9, R8 ;  /* 0x000000080916723e */ /* 0x000fe200000010ff */
[----:B------:R-:W-:Y:S01]  /*ddc0*/  FFMA R16, R53, R40, R16 ;  /* 0x0000002835107223 */ /* 0x000fe20000000010 */
[----:B------:R-:W-:Y:S01]  /*ddd0*/  F2FP.BF16.F32.PACK_AB R23, R11, R10 ;  /* 0x0000000a0b17723e */ /* 0x000fe200000010ff */
[C---:B------:R-:W-:Y:S01]  /*dde0*/  FFMA R17, R53.reuse, R74, R17 ;  /* 0x0000004a35117223 */ /* 0x040fe20000000011 */
[C---:B------:R-:W-:Y:S01]  /*ddf0*/  FFMA R18, R53.reuse, R75, R18 ;  /* 0x0000004b35127223 */ /* 0x040fe20000000012 */
[----:B------:R-:W-:Y:S01]  /*de00*/  FFMA R19, R53, R76, R19 ;  /* 0x0000004c35137223 */ /* 0x000fe20000000013 */
[----:B------:R-:W-:Y:S01]  /*de10*/  F2FP.BF16.F32.PACK_AB R12, R13, R12 ;  /* 0x0000000c0d0c723e */ /* 0x000fe200000010ff */
[----:B------:R1:W-:Y:S01]  /*de20*/  @!P1 STS.128 [R104+UR45+0x3a00], R20 ;  /* 0x003a001468009988 */ /* 0x0003e20008000c2d */
[----:B------:R-:W-:Y:S01]  /*de30*/  F2FP.BF16.F32.PACK_AB R13, R15, R14 ;  /* 0x0000000e0f0d723e */ /* 0x000fe200000010ff */
[----:B------:R-:W-:Y:S01]  /*de40*/  BSSY.RECONVERGENT B0, `(.L_x_186) ;  /* 0x000001a000007945 */ /* 0x000fe20003800200 */
[----:B------:R-:W-:Y:S02]  /*de50*/  F2FP.BF16.F32.PACK_AB R14, R17, R16 ;  /* 0x00000010110e723e */ /* 0x000fe400000010ff */
[----:B------:R-:W-:Y:S02]  /*de60*/  F2FP.BF16.F32.PACK_AB R15, R19, R18 ;  /* 0x00000012130f723e */ /* 0x000fe400000010ff */
[----:B------:R-:W-:Y:S03]  /*de70*/  ISETP.NE.AND P0, PT, R98, RZ, PT ;  /* 0x000000ff6200720c */ /* 0x000fe60003f05270 */
[----:B------:R1:W-:Y:S01]  /*de80*/  @!P1 STS.128 [R103+0x3a00], R12 ;  /* 0x003a000c67009388 */ /* 0x0003e20000000c00 */
[----:B------:R-:W-:Y:S01]  /*de90*/  @!PT LDS RZ, [RZ] ;  /* 0x00000000fffff984 */ /* 0x000fe20000000800 */
[----:B------:R-:W-:Y:S01]  /*dea0*/  @!PT LDS RZ, [RZ] ;  /* 0x00000000fffff984 */ /* 0x000fe20000000800 */
[----:B------:R-:W-:Y:S01]  /*deb0*/  @!PT LDS RZ, [RZ] ;  /* 0x00000000fffff984 */ /* 0x000fe20000000800 */
[----:B------:R-:W-:Y:S01]  /*dec0*/  @!PT LDS RZ, [RZ] ;  /* 0x00000000fffff984 */ /* 0x000fe20000000800 */
[----:B------:R2:W-:Y:S07]  /*ded0*/  MEMBAR.ALL.CTA ;  /* 0x0000000000007992 */ /* 0x0005ee0000008000 */
[----:B--2---:R-:W2:Y:S02]  /*dee0*/  FENCE.VIEW.ASYNC.S ;  /* 0x00000000000073c6 */ /* 0x004ea40000000000 */
        /* <DEDUP_REMOVED lines=15> */
.L_x_187:
[----:B------:R-:W-:Y:S05]  /*dfe0*/  BSYNC.RECONVERGENT B0 ;  /* 0x0000000000007941 */ /* 0x000fea0003800200 */
.L_x_186:
[----:B------:R-:W-:Y:S01]  /*dff0*/  BAR.SYNC.DEFER_BLOCKING 0x1, 0x80 ;  /* 0x0042000000007b1d */ /* 0x000fe20000010000 */
[----:B------:R-:W-:Y:S01]  /*e000*/  UISETP.NE.AND UP0, UPT, UR56, -0x8, UPT ;  /* 0xfffffff83800788c */ /* 0x000fe2000bf05270 */
[----:B------:R-:W-:Y:S08]  /*e010*/  IADD3 R94, PT, PT, R94, 0x1, RZ ;  /* 0x000000015e5e7810 */ /* 0x000ff00007ffe0ff */
[----:B------:R-:W-:Y:S05]  /*e020*/  BRA.U !UP0, `(.L_x_188) ;  /* 0x0000000108287547 */ /* 0x000fea000b800000 */
[----:B------:R-:W-:Y:S01]  /*e030*/  ISETP.NE.AND P0, PT, R105, RZ, PT ;  /* 0x000000ff6900720c */ /* 0x000fe20003f05270 */
[----:B------:R-:W-:Y:S01]  /*e040*/  IMAD.U32 R2, RZ, RZ, UR57 ;  /* 0x00000039ff027e24 */ /* 0x000fe2000f8e00ff */
[----:B------:R-:W-:Y:S01]  /*e050*/  UIADD3 UR57, UPT, UPT, UR57, 0x1, URZ ;  /* 0x0000000139397890 */ /* 0x000fe2000fffe0ff */
[----:B------:R-:W-:Y:S03]  /*e060*/  IMAD.U32 R0, RZ, RZ, UR37 ;  /* 0x00000025ff007e24 */ /* 0x000fe6000f8e00ff */
[----:B------:R-:W-:Y:S04]  /*e070*/  UISETP.NE.AND UP0, UPT, UR57, 0x4, UPT ;  /* 0x000000043900788c */ /* 0x000fe8000bf05270 */
[----:B------:R-:W-:Y:S03]  /*e080*/  USEL UR57, UR57, URZ, UP0 ;  /* 0x000000ff39397287 */ /* 0x000fe60008000000 */
[----:B------:R-:W-:Y:S05]  /*e090*/  @P0 LEA R2, R2, UR45, 0x3 ;  /* 0x0000002d02020c11 */ /* 0x000fea000f8e18ff */
[----:B------:R-:W-:Y:S05]  /*e0a0*/  @P0 VIADD R2, R2, 0x80 ;  /* 0x0000008002020836 */ /* 0x000fea0000000000 */
[----:B------:R-:W-:Y:S04]  /*e0b0*/  @P0 PRMT R0, R0, 0x654, R2 ;  /* 0x0000065400000816 */ /* 0x000fe80000000002 */
[----:B------:R2:W-:Y:S03]  /*e0c0*/  @P0 SYNCS.ARRIVE.TRANS64.RED.A1T0 RZ, [R0+URZ], RZ ;  /* 0x000000ff00ff09a7 */ /* 0x0005e600081004ff */
.L_x_188:
[----:B------:R-:W-:Y:S01]  /*e0d0*/  ISETP.NE.AND P2, PT, R100, RZ, PT ;  /* 0x000000ff6400720c */ /* 0x000fe20003f45270 */
[----:B------:R-:W-:Y:S01]  /*e0e0*/  VIADD R2, R50, UR38 ;  /* 0x0000002632027c36 */ /* 0x000fe20008000000 */
[----:B------:R-:W-:Y:S01]  /*e0f0*/  ISETP.NE.AND P0, PT, R102, 0x2, PT ;  /* 0x000000026600780c */ /* 0x000fe20003f05270 */
[----:B--2---:R-:W-:Y:S01]  /*e100*/  VIADD R0, R51, UR39 ;  /* 0x0000002733007c36 */ /* 0x004fe20008000000 */
[----:B------:R-:W-:Y:S01]  /*e110*/  ISETP.NE.AND P1, PT, R94, 0x2, PT ;  /* 0x000000025e00780c */ /* 0x000fe20003f25270 */
[----:B------:R-:W-:Y:S01]  /*e120*/  UIADD3 UR56, UPT, UPT, UR56, 0x8, URZ ;  /* 0x0000000838387890 */ /* 0x000fe2000fffe0ff */
[----:B------:R-:W-:Y:S02]  /*e130*/  R2UR UR11, R2 ;  /* 0x00000000020b72ca */ /* 0x000fe400000e0000 */
[----:B------:R-:W-:Y:S02]  /*e140*/  R2UR UR27, R0 ;  /* 0x00000000001b72ca */ /* 0x000fe400000e0000 */
[----:B------:R-:W-:Y:S02]  /*e150*/  SEL R2, RZ, 0x1, P0 ;  /* 0x00000001ff027807 */ /* 0x000fe40000000000 */
[----:B------:R-:W-:Y:S02]  /*e160*/  SEL R0, RZ, 0x1, P1 ;  /* 0x00000001ff007807 */ /* 0x000fe40000800000 */
[----:B------:R-:W-:Y:S02]  /*e170*/  @P2 R2UR UR44, R91 ;  /* 0x000000005b2c22ca */ /* 0x000fe400000e0000 */
[----:B------:R-:W-:Y:S02]  /*e180*/  LOP3.LUT R92, R92, R2, RZ, 0x3c, !PT ;  /* 0x000000025c5c7212 */ /* 0x000fe400078e3cff */
[----:B------:R-:W-:Y:S02]  /*e190*/  LOP3.LUT R93, R93, R0, RZ, 0x3c, !PT ;  /* 0x000000005d5d7212 */ /* 0x000fe400078e3cff */
[----:B------:R-:W-:Y:S02]  /*e1a0*/  SEL R102, R102, RZ, P0 ;  /* 0x000000ff66667207 */ /* 0x000fe40000000000 */
[----:B------:R-:W-:Y:S01]  /*e1b0*/  SEL R94, R94, RZ, P1 ;  /* 0x000000ff5e5e7207 */ /* 0x000fe20000800000 */
[----:B------:R-:W-:Y:S06]  /*e1c0*/  @P2 BRA `(.L_x_189) ;  /* 0xffffff7c00202947 */ /* 0x000fec000383ffff */
[----:B------:R-:W-:-:S09]  /*e1d0*/  UISETP.NE.AND UP0, UPT, UR36, URZ, UPT ;  /* 0x000000ff2400728c */ /* 0x000fd2000bf05270 */
[----:B------:R-:W-:Y:S05]  /*e1e0*/  BRA.U !UP0, `(.L_x_190) ;  /* 0x0000000108487547 */ /* 0x000fea000b800000 */
[----:B------:R-:W2:Y:S02]  /*e1f0*/  LDCU.64 UR4, c[0x0][0xc90] ;  /* 0x00019200ff0477ac */ /* 0x000ea40008000a00 */
[----:B--2---:R-:W-:-:S04]  /*e200*/  UISETP.NE.U32.AND UP0, UPT, UR4, URZ, UPT ;  /* 0x000000ff0400728c */ /* 0x004fc8000bf05070 */
[----:B------:R-:W-:-:S09]  /*e210*/  UISETP.NE.AND.EX UP0, UPT, UR5, URZ, UPT, UP0 ;  /* 0x000000ff0500728c */ /* 0x000fd2000bf05300 */
[----:B------:R-:W-:Y:S05]  /*e220*/  BRA.U UP0, `(.L_x_191) ;  /* 0x00000001000c7547 */ /* 0x000fea000b800000 */
[----:B------:R-:W-:-:S13]  /*e230*/  FSETP.NEU.AND P0, PT, R53, RZ, PT ;  /* 0x000000ff3500720b */ /* 0x000fda0003f0d000 */
[----:B------:R-:W-:Y:S05]  /*e240*/  @!P0 EXIT ;  /* 0x000000000000894d */ /* 0x000fea0003800000 */
[----:B------:R-:W-:Y:S05]  /*e250*/  BRA `(.L_x_190) ;  /* 0x00000000002c7947 */ /* 0x000fea0003800000 */
.L_x_191:
[----:B------:R-:W-:Y:S01]  /*e260*/  ISETP.NE.AND P0, PT, R101, RZ, PT ;  /* 0x000000ff6500720c */ /* 0x000fe20003f05270 */
[----:B------:R-:W-:-:S12]  /*e270*/  BSSY.RECONVERGENT B0, `(.L_x_190) ;  /* 0x0000009000007945 */ /* 0x000fd80003800200 */
[----:B------:R-:W-:Y:S05]  /*e280*/  @P0 BRA `(.L_x_192) ;  /* 0x0000000000140947 */ /* 0x000fea0003800000 */
[----:B------:R-:W2:Y:S02]  /*e290*/  LDCU.64 UR4, c[0x0][0xc88] ;  /* 0x00019100ff0477ac */ /* 0x000ea40008000a00 */
[----:B--2---:R-:W-:-:S04]  /*e2a0*/  ISETP.NE.U32.AND P0, PT, RZ, UR4, PT ;  /* 0x00000004ff007c0c */ /* 0x004fc8000bf05070 */
[----:B------:R-:W-:-:S13]  /*e2b0*/  ISETP.NE.AND.EX P0, PT, RZ, UR5, PT, P0 ;  /* 0x00000005ff007c0c */ /* 0x000fda000bf05300 */
[----:B------:R-:W-:Y:S05]  /*e2c0*/  @!P0 EXIT ;  /* 0x000000000000894d */ /* 0x000fea0003800000 */
[----:B------:R-:W-:Y:S05]  /*e2d0*/  BRA `(.L_x_193) ;  /* 0x0000000000087947 */ /* 0x000fea0003800000 */
.L_x_192:
[----:B------:R-:W-:-:S13]  /*e2e0*/  FSETP.NEU.AND P0, PT, R53, RZ, PT ;  /* 0x000000ff3500720b */ /* 0x000fda0003f0d000 */
[----:B------:R-:W-:Y:S05]  /*e2f0*/  @!P0 EXIT ;  /* 0x000000000000894d */ /* 0x000fea0003800000 */
.L_x_193:
[----:B------:R-:W-:Y:S05]  /*e300*/  BSYNC.RECONVERGENT B0 ;  /* 0x0000000000007941 */ /* 0x000fea0003800200 */
.L_x_190:
[----:B------:R-:W-:Y:S01]  /*e310*/  ULEA UR4, UR57, UR45, 0x3 ;  /* 0x0000002d39047291 */ /* 0x000fe2000f8e18ff */
[----:B------:R-:W-:-:S04]  /*e320*/  DEPBAR.LE SB0, 0x0 ;  /* 0x000080000000791a */ /* 0x000fc80000000000 */
[----:B------:R-:W-:-:S04]  /*e330*/  UIADD3 UR4, UPT, UPT, UR4, 0x80, URZ ;  /* 0x0000008004047890 */ /* 0x000fc8000fffe0ff */
[----:B------:R-:W-:-:S09]  /*e340*/  UPRMT UR4, UR37, 0x654, UR4 ;  /* 0x0000065425047896 */ /* 0x000fd20008000004 */
[----:B------:R-:W-:Y:S01]  /*e350*/  SYNCS.ARRIVE.TRANS64.RED.A1T0 RZ, [UR4], RZ ;  /* 0x000000ffffff79a7 */ /* 0x000fe20008100404 */
[----:B------:R-:W-:Y:S05]  /*e360*/  EXIT ;  /* 0x000000000000794d */ /* 0x000fea0003800000 */
.L_x_24:
[----:B--2---:R2:W1:Y:S02]  /*e370*/  SYNCS.PHASECHK.TRANS64.TRYWAIT P0, [R2+URZ+0x100], R3 ;  /* 0x00010003020075a7 */ /* 0x00446400080011ff */
[----:B-1----:R-:W-:Y:S05]  /*e380*/  @!P0 NANOSLEEP.SYNCS 0x989680 ;  /* 0x009896800000895d */ /* 0x002fea0003900000 */
[----:B------:R-:W1:Y:S02]  /*e390*/  @!P0 SYNCS.PHASECHK.TRANS64 P0, [R2+URZ+0x100], R3 ;  /* 0x00010003020085a7 */ /* 0x000e6400080010ff */
[----:B-1----:R-:W-:Y:S05]  /*e3a0*/  @!P0 BRA `(.L_x_24) ;  /* 0xfffffffc00f08947 */ /* 0x002fea000383ffff */
[----:B------:R-:W-:Y:S05]  /*e3b0*/  BRA `(.L_x_194) ;  /* 0xffffff3400547947 */ /* 0x000fea000383ffff */
.L_x_27:
[----:B-1----:R-:W-:-:S07]  /*e3c0*/  MOV R2, UR41 ;  /* 0x0000002900027c02 */ /* 0x002fce0008000f00 */
.L_x_195:
[----:B-1----:R1:W2:Y:S02]  /*e3d0*/  SYNCS.PHASECHK.TRANS64.TRYWAIT P0, [R2+URZ+0x30], R4 ;  /* 0x00003004020075a7 */ /* 0x0022a400080011ff */
[----:B--2---:R-:W-:Y:S05]  /*e3e0*/  @!P0 NANOSLEEP.SYNCS 0x989680 ;  /* 0x009896800000895d */ /* 0x004fea0003900000 */
[----:B------:R-:W2:Y:S02]  /*e3f0*/  @!P0 SYNCS.PHASECHK.TRANS64 P0, [R2+URZ+0x30], R4 ;  /* 0x00003004020085a7 */ /* 0x000ea400080010ff */
[----:B--2---:R-:W-:Y:S05]  /*e400*/  @!P0 BRA `(.L_x_195) ;  /* 0xfffffffc00f08947 */ /* 0x004fea000383ffff */
[----:B------:R-:W-:Y:S05]  /*e410*/  BRA `(.L_x_26) ;  /* 0xffffff34009c7947 */ /* 0x000fea000383ffff */
.L_x_36:
[----:B------:R-:W-:-:S07]  /*e420*/  MOV R2, UR41 ;  /* 0x0000002900027c02 */ /* 0x000fce0008000f00 */
.L_x_196:
[----:B-1----:R1:W2:Y:S02]  /*e430*/  SYNCS.PHASECHK.TRANS64.TRYWAIT P0, [R2+URZ+0x30], R4 ;  /* 0x00003004020075a7 */ /* 0x0022a400080011ff */
[----:B--2---:R-:W-:Y:S05]  /*e440*/  @!P0 NANOSLEEP.SYNCS 0x989680 ;  /* 0x009896800000895d */ /* 0x004fea0003900000 */
[----:B------:R-:W2:Y:S02]  /*e450*/  @!P0 SYNCS.PHASECHK.TRANS64 P0, [R2+URZ+0x30], R4 ;  /* 0x00003004020085a7 */ /* 0x000ea400080010ff */
[----:B--2---:R-:W-:Y:S05]  /*e460*/  @!P0 BRA `(.L_x_196) ;  /* 0xfffffffc00f08947 */ /* 0x004fea000383ffff */
[----:B------:R-:W-:Y:S05]  /*e470*/  BRA `(.L_x_35) ;  /* 0xffffff3800ac7947 */ /* 0x000fea000383ffff */
.L_x_43:
[----:B-1----:R1:W2:Y:S02]  /*e480*/  SYNCS.PHASECHK.TRANS64.TRYWAIT P0, [R2+URZ+0xb0], R3 ;  /* 0x0000b003020075a7 */ /* 0x0022a400080011ff */
[----:B--2---:R-:W-:Y:S05]  /*e490*/  @!P0 NANOSLEEP.SYNCS 0x989680 ;  /* 0x009896800000895d */ /* 0x004fea0003900000 */
[----:B------:R-:W2:Y:S02]  /*e4a0*/  @!P0 SYNCS.PHASECHK.TRANS64 P0, [R2+URZ+0xb0], R3 ;  /* 0x0000b003020085a7 */ /* 0x000ea400080010ff */
[----:B--2---:R-:W-:Y:S05]  /*e4b0*/  @!P0 BRA `(.L_x_43) ;  /* 0xfffffffc00f08947 */ /* 0x004fea000383ffff */
[----:B------:R-:W-:Y:S05]  /*e4c0*/  BRA `(.L_x_197) ;  /* 0xffffff3c00a07947 */ /* 0x000fea000383ffff */
.L_x_47:
[----:B----4-:R-:W-:-:S07]  /*e4d0*/  MOV R0, UR5 ;  /* 0x0000000500007c02 */ /* 0x010fce0008000f00 */
.L_x_198:
[----:B-1----:R1:W2:Y:S02]  /*e4e0*/  SYNCS.PHASECHK.TRANS64.TRYWAIT P0, [R0+URZ], R2 ;  /* 0x00000002000075a7 */ /* 0x0022a400080011ff */
[----:B--2---:R-:W-:Y:S05]  /*e4f0*/  @!P0 NANOSLEEP.SYNCS 0x989680 ;  /* 0x009896800000895d */ /* 0x004fea0003900000 */
[----:B------:R-:W2:Y:S02]  /*e500*/  @!P0 SYNCS.PHASECHK.TRANS64 P0, [R0+URZ], R2 ;  /* 0x00000002000085a7 */ /* 0x000ea400080010ff */
[----:B--2---:R-:W-:Y:S05]  /*e510*/  @!P0 BRA `(.L_x_198) ;  /* 0xfffffffc00f08947 */ /* 0x004fea000383ffff */
[----:B------:R-:W-:Y:S05]  /*e520*/  BRA `(.L_x_199) ;  /* 0xffffff4400187947 */ /* 0x000fea000383ffff */
.L_x_48:
[----:B----4-:R-:W-:-:S07]  /*e530*/  MOV R0, UR5 ;  /* 0x0000000500007c02 */ /* 0x010fce0008000f00 */
.L_x_200:
[----:B-1----:R1:W2:Y:S02]  /*e540*/  SYNCS.PHASECHK.TRANS64.TRYWAIT P0, [R0+URZ], R3 ;  /* 0x00000003000075a7 */ /* 0x0022a400080011ff */
[----:B--2---:R-:W-:Y:S05]  /*e550*/  @!P0 NANOSLEEP.SYNCS 0x989680 ;  /* 0x009896800000895d */ /* 0x004fea0003900000 */
[----:B------:R-:W2:Y:S02]  /*e560*/  @!P0 SYNCS.PHASECHK.TRANS64 P0, [R0+URZ], R3 ;  /* 0x00000003000085a7 */ /* 0x000ea400080010ff */
[----:B--2---:R-:W-:Y:S05]  /*e570*/  @!P0 BRA `(.L_x_200) ;  /* 0xfffffffc00f08947 */ /* 0x004fea000383ffff */
[----:B------:R-:W-:Y:S05]  /*e580*/  BRA `(.L_x_201) ;  /* 0xffffff4400247947 */ /* 0x000fea000383ffff */
.L_x_49:
[----:B----4-:R-:W-:-:S07]  /*e590*/  MOV R0, UR5 ;  /* 0x0000000500007c02 */ /* 0x010fce0008000f00 */
.L_x_202:
[----:B-1----:R1:W2:Y:S02]  /*e5a0*/  SYNCS.PHASECHK.TRANS64.TRYWAIT P0, [R0+URZ], R3 ;  /* 0x00000003000075a7 */ /* 0x0022a400080011ff */
[----:B--2---:R-:W-:Y:S05]  /*e5b0*/  @!P0 NANOSLEEP.SYNCS 0x989680 ;  /* 0x009896800000895d */ /* 0x004fea0003900000 */
[----:B------:R-:W2:Y:S02]  /*e5c0*/  @!P0 SYNCS.PHASECHK.TRANS64 P0, [R0+URZ], R3 ;  /* 0x00000003000085a7 */ /* 0x000ea400080010ff */
[----:B--2---:R-:W-:Y:S05]  /*e5d0*/  @!P0 BRA `(.L_x_202) ;  /* 0xfffffffc00f08947 */ /* 0x004fea000383ffff */
[----:B------:R-:W-:Y:S05]  /*e5e0*/  BRA `(.L_x_203) ;  /* 0xffffff4400307947 */ /* 0x000fea000383ffff */
.L_x_50:
[----:B----4-:R-:W-:-:S07]  /*e5f0*/  MOV R0, UR5 ;  /* 0x0000000500007c02 */ /* 0x010fce0008000f00 */
.L_x_204:
[----:B-1----:R1:W2:Y:S02]  /*e600*/  SYNCS.PHASECHK.TRANS64.TRYWAIT P0, [R0+URZ], R3 ;  /* 0x00000003000075a7 */ /* 0x0022a400080011ff */
[----:B--2---:R-:W-:Y:S05]  /*e610*/  @!P0 NANOSLEEP.SYNCS 0x989680 ;  /* 0x009896800000895d */ /* 0x004fea0003900000 */
[----:B------:R-:W2:Y:S02]  /*e620*/  @!P0 SYNCS.PHASECHK.TRANS64 P0, [R0+URZ], R3 ;  /* 0x00000003000085a7 */ /* 0x000ea400080010ff */
[----:B--2---:R-:W-:Y:S05]  /*e630*/  @!P0 BRA `(.L_x_204) ;  /* 0xfffffffc00f08947 */ /* 0x004fea000383ffff */
[----:B------:R-:W-:Y:S05]  /*e640*/  BRA `(.L_x_205) ;  /* 0xffffff44003c7947 */ /* 0x000fea000383ffff */
.L_x_51:
[----:B----4-:R-:W-:-:S07]  /*e650*/  MOV R0, UR5 ;  /* 0x0000000500007c02 */ /* 0x010fce0008000f00 */
.L_x_206:
[----:B-1----:R1:W2:Y:S02]  /*e660*/  SYNCS.PHASECHK.TRANS64.TRYWAIT P0, [R0+URZ], R3 ;  /* 0x00000003000075a7 */ /* 0x0022a400080011ff */
[----:B--2---:R-:W-:Y:S05]  /*e670*/  @!P0 NANOSLEEP.SYNCS 0x989680 ;  /* 0x009896800000895d */ /* 0x004fea0003900000 */
[----:B------:R-:W2:Y:S02]  /*e680*/  @!P0 SYNCS.PHASECHK.TRANS64 P0, [R0+URZ], R3 ;  /* 0x00000003000085a7 */ /* 0x000ea400080010ff */
[----:B--2---:R-:W-:Y:S05]  /*e690*/  @!P0 BRA `(.L_x_206) ;  /* 0xfffffffc00f08947 */ /* 0x004fea000383ffff */
[----:B------:R-:W-:Y:S05]  /*e6a0*/  BRA `(.L_x_207) ;  /* 0xffffff4400487947 */ /* 0x000fea000383ffff */
.L_x_54:
[----:B--2---:R2:W3:Y:S02]  /*e6b0*/  SYNCS.PHASECHK.TRANS64.TRYWAIT P0, [R0+URZ+0xf0], R4 ;  /* 0x0000f004000075a7 */ /* 0x0044e400080011ff */
[----:B---3--:R-:W-:Y:S05]  /*e6c0*/  @!P0 NANOSLEEP.SYNCS 0x989680 ;  /* 0x009896800000895d */ /* 0x008fea0003900000 */
[----:B------:R-:W3:Y:S02]  /*e6d0*/  @!P0 SYNCS.PHASECHK.TRANS64 P0, [R0+URZ+0xf0], R4 ;  /* 0x0000f004000085a7 */ /* 0x000ee400080010ff */
[----:B---3--:R-:W-:Y:S05]  /*e6e0*/  @!P0 BRA `(.L_x_54) ;  /* 0xfffffffc00f08947 */ /* 0x008fea000383ffff */
[----:B------:R-:W-:Y:S05]  /*e6f0*/  BRA `(.L_x_208) ;  /* 0xffffff4400a47947 */ /* 0x000fea000383ffff */
.L_x_55:
[----:B------:R-:W-:-:S07]  /*e700*/  MOV R0, UR5 ;  /* 0x0000000500007c02 */ /* 0x000fce0008000f00 */
.L_x_209:
[----:B--2---:R2:W3:Y:S02]  /*e710*/  SYNCS.PHASECHK.TRANS64.TRYWAIT P0, [R0+URZ+0xc0], R5 ;  /* 0x0000c005000075a7 */ /* 0x0044e400080011ff */
[----:B---3--:R-:W-:Y:S05]  /*e720*/  @!P0 NANOSLEEP.SYNCS 0x989680 ;  /* 0x009896800000895d */ /* 0x008fea0003900000 */
[----:B------:R-:W3:Y:S02]  /*e730*/  @!P0 SYNCS.PHASECHK.TRANS64 P0, [R0+URZ+0xc0], R5 ;  /* 0x0000c005000085a7 */ /* 0x000ee400080010ff */
[----:B---3--:R-:W-:Y:S05]  /*e740*/  @!P0 BRA `(.L_x_209) ;  /* 0xfffffffc00f08947 */ /* 0x008fea000383ffff */
[----:B------:R-:W-:Y:S05]  /*e750*/  BRA `(.L_x_210) ;  /* 0xffffff4400b47947 */ /* 0x000fea000383ffff */
.L_x_56:
[----:B--2---:R2:W3:Y:S02]  /*e760*/  SYNCS.PHASECHK.TRANS64.TRYWAIT P1, [R0+URZ+0xb0], R4 ;  /* 0x0000b004000075a7 */ /* 0x0044e400080211ff */
[----:B---3--:R-:W-:Y:S05]  /*e770*/  @!P1 NANOSLEEP.SYNCS 0x989680 ;  /* 0x009896800000995d */ /* 0x008fea0003900000 */
[----:B------:R-:W3:Y:S02]  /*e780*/  @!P1 SYNCS.PHASECHK.TRANS64 P1, [R0+URZ+0xb0], R4 ;  /* 0x0000b004000095a7 */ /* 0x000ee400080210ff */
[----:B---3--:R-:W-:Y:S05]  /*e790*/  @!P1 BRA `(.L_x_56) ;  /* 0xfffffffc00f09947 */ /* 0x008fea000383ffff */
[----:B------:R-:W-:Y:S05]  /*e7a0*/  BRA `(.L_x_211) ;  /* 0xffffff4400e47947 */ /* 0x000fea000383ffff */
.L_x_59:
[----:B------:R-:W-:-:S07]  /*e7b0*/  MOV R0, UR5 ;  /* 0x0000000500007c02 */ /* 0x000fce0008000f00 */
.L_x_212:
[----:B--2---:R2:W3:Y:S02]  /*e7c0*/  SYNCS.PHASECHK.TRANS64.TRYWAIT P0, [R0+URZ+0xc0], R2 ;  /* 0x0000c002000075a7 */ /* 0x0044e400080011ff */
[----:B---3--:R-:W-:Y:S05]  /*e7d0*/  @!P0 NANOSLEEP.SYNCS 0x989680 ;  /* 0x009896800000895d */ /* 0x008fea0003900000 */
[----:B------:R-:W3:Y:S02]  /*e7e0*/  @!P0 SYNCS.PHASECHK.TRANS64 P0, [R0+URZ+0xc0], R2 ;  /* 0x0000c002000085a7 */ /* 0x000ee400080010ff */
[----:B---3--:R-:W-:Y:S05]  /*e7f0*/  @!P0 BRA `(.L_x_212) ;  /* 0xfffffffc00f08947 */ /* 0x008fea000383ffff */
[----:B------:R-:W-:Y:S05]  /*e800*/  BRA `(.L_x_58) ;  /* 0xffffff4800387947 */ /* 0x000fea000383ffff */
.L_x_66:
[----:B--2---:R2:W3:Y:S02]  /*e810*/  SYNCS.PHASECHK.TRANS64.TRYWAIT P1, [R0+URZ+0xb0], R2 ;  /* 0x0000b002000075a7 */ /* 0x0044e400080211ff */
[----:B---3--:R-:W-:Y:S05]  /*e820*/  @!P1 NANOSLEEP.SYNCS 0x989680 ;  /* 0x009896800000995d */ /* 0x008fea0003900000 */
[----:B------:R-:W3:Y:S02]  /*e830*/  @!P1 SYNCS.PHASECHK.TRANS64 P1, [R0+URZ+0xb0], R2 ;  /* 0x0000b002000095a7 */ /* 0x000ee400080210ff */
[----:B---3--:R-:W-:Y:S05]  /*e840*/  @!P1 BRA `(.L_x_66) ;  /* 0xfffffffc00f09947 */ /* 0x008fea000383ffff */
[----:B------:R-:W-:Y:S05]  /*e850*/  BRA `(.L_x_213) ;  /* 0xffffff50003c7947 */ /* 0x000fea000383ffff */
.L_x_67:
[----:B------:R-:W-:-:S07]  /*e860*/  MOV R2, UR15 ;  /* 0x0000000f00027c02 */ /* 0x000fce0008000f00 */
.L_x_214:
[----:B--2---:R2:W3:Y:S02]  /*e870*/  SYNCS.PHASECHK.TRANS64.TRYWAIT P0, [R2+URZ+0xe0], R0 ;  /* 0x0000e000020075a7 */ /* 0x0044e400080011ff */
[----:B---3--:R-:W-:Y:S05]  /*e880*/  @!P0 NANOSLEEP.SYNCS 0x989680 ;  /* 0x009896800000895d */ /* 0x008fea0003900000 */
[----:B------:R-:W3:Y:S02]  /*e890*/  @!P0 SYNCS.PHASECHK.TRANS64 P0, [R2+URZ+0xe0], R0 ;  /* 0x0000e000020085a7 */ /* 0x000ee400080010ff */
[----:B---3--:R-:W-:Y:S05]  /*e8a0*/  @!P0 BRA `(.L_x_214) ;  /* 0xfffffffc00f08947 */ /* 0x008fea000383ffff */
[----:B------:R-:W-:Y:S05]  /*e8b0*/  BRA `(.L_x_215) ;  /* 0xffffff5000747947 */ /* 0x000fea000383ffff */
.L_x_70:
[----:B------:R-:W-:Y:S07]  /*e8c0*/  MOV R0, UR14 ;  /* 0x0000000e00007c02 */ /* 0x000fee0008000f00 */
.L_x_216:
[----:B--2---:R2:W3:Y:S02]  /*e8d0*/  SYNCS.PHASECHK.TRANS64.TRYWAIT P0, [R0+URZ], R2 ;  /* 0x00000002000075a7 */ /* 0x0044e400080011ff */
[----:B---3--:R-:W-:Y:S05]  /*e8e0*/  @!P0 NANOSLEEP.SYNCS 0x989680 ;  /* 0x009896800000895d */ /* 0x008fea0003900000 */
[----:B------:R-:W3:Y:S02]  /*e8f0*/  @!P0 SYNCS.PHASECHK.TRANS64 P0, [R0+URZ], R2 ;  /* 0x00000002000085a7 */ /* 0x000ee400080010ff */
[----:B---3--:R-:W-:Y:S05]  /*e900*/  @!P0 BRA `(.L_x_216) ;  /* 0xfffffffc00f08947 */ /* 0x008fea000383ffff */
[----:B------:R-:W-:Y:S05]  /*e910*/  BRA `(.L_x_69) ;  /* 0xffffff5000907947 */ /* 0x000fea000383ffff */
.L_x_73:
[----:B------:R-:W-:-:S07]  /*e920*/  MOV R0, UR5 ;  /* 0x0000000500007c02 */ /* 0x000fce0008000f00 */
.L_x_217:
[----:B-1----:R1:W3:Y:S02]  /*e930*/  SYNCS.PHASECHK.TRANS64.TRYWAIT P0, [R0+URZ], R2 ;  /* 0x00000002000075a7 */ /* 0x0022e400080011ff */
[----:B---3--:R-:W-:Y:S05]  /*e940*/  @!P0 NANOSLEEP.SYNCS 0x989680 ;  /* 0x009896800000895d */ /* 0x008fea0003900000 */
[----:B------:R-:W3:Y:S02]  /*e950*/  @!P0 SYNCS.PHASECHK.TRANS64 P0, [R0+URZ], R2 ;  /* 0x00000002000085a7 */ /* 0x000ee400080010ff */
[----:B---3--:R-:W-:Y:S05]  /*e960*/  @!P0 BRA `(.L_x_217) ;  /* 0xfffffffc00f08947 */ /* 0x008fea000383ffff */
[----:B------:R-:W-:Y:S05]  /*e970*/  BRA `(.L_x_218) ;  /* 0xffffff5400887947 */ /* 0x000fea000383ffff */
.L_x_74:
[----:B------:R-:W-:-:S07]  /*e980*/  MOV R0, UR6 ;  /* 0x0000000600007c02 */ /* 0x000fce0008000f00 */
.L_x_219:
[----:B-1----:R1:W3:Y:S02]  /*e990*/  SYNCS.PHASECHK.TRANS64.TRYWAIT P0, [R0+URZ], R2 ;  /* 0x00000002000075a7 */ /* 0x0022e400080011ff */
[----:B---3--:R-:W-:Y:S05]  /*e9a0*/  @!P0 NANOSLEEP.SYNCS 0x989680 ;  /* 0x009896800000895d */ /* 0x008fea0003900000 */
[----:B------:R-:W3:Y:S02]  /*e9b0*/  @!P0 SYNCS.PHASECHK.TRANS64 P0, [R0+URZ], R2 ;  /* 0x00000002000085a7 */ /* 0x000ee400080010ff */
[----:B---3--:R-:W-:Y:S05]  /*e9c0*/  @!P0 BRA `(.L_x_219) ;  /* 0xfffffffc00f08947 */ /* 0x008fea000383ffff */
[----:B------:R-:W-:Y:S05]  /*e9d0*/  BRA `(.L_x_220) ;  /* 0xffffff5400947947 */ /* 0x000fea000383ffff */
.L_x_79:
[----:B--2---:R2:W1:Y:S02]  /*e9e0*/  SYNCS.PHASECHK.TRANS64.TRYWAIT P0, [R0+URZ+0xb0], R2 ;  /* 0x0000b002000075a7 */ /* 0x00446400080011ff */
[----:B-1----:R-:W-:Y:S05]  /*e9f0*/  @!P0 NANOSLEEP.SYNCS 0x989680 ;  /* 0x009896800000895d */ /* 0x002fea0003900000 */
[----:B------:R-:W1:Y:S02]  /*ea00*/  @!P0 SYNCS.PHASECHK.TRANS64 P0, [R0+URZ+0xb0], R2 ;  /* 0x0000b002000085a7 */ /* 0x000e6400080010ff */
[----:B-1----:R-:W-:Y:S05]  /*ea10*/  @!P0 BRA `(.L_x_79) ;  /* 0xfffffffc00f08947 */ /* 0x002fea000383ffff */
[----:B------:R-:W-:Y:S05]  /*ea20*/  BRA `(.L_x_221) ;  /* 0xffffff5800987947 */ /* 0x000fea000383ffff */
.L_x_82:
[----:B------:R-:W-:Y:S07]  /*ea30*/  MOV R0, UR6 ;  /* 0x0000000600007c02 */ /* 0x000fee0008000f00 */
.L_x_222:
[----:B-1----:R1:W2:Y:S02]  /*ea40*/  SYNCS.PHASECHK.TRANS64.TRYWAIT P0, [R0+URZ+0xa8], R2 ;  /* 0x0000a802000075a7 */ /* 0x0022a400080011ff */
[----:B--2---:R-:W-:Y:S05]  /*ea50*/  @!P0 NANOSLEEP.SYNCS 0x989680 ;  /* 0x009896800000895d */ /* 0x004fea0003900000 */
[----:B------:R-:W2:Y:S02]  /*ea60*/  @!P0 SYNCS.PHASECHK.TRANS64 P0, [R0+URZ+0xa8], R2 ;  /* 0x0000a802000085a7 */ /* 0x000ea400080010ff */
[----:B--2---:R-:W-:Y:S05]  /*ea70*/  @!P0 BRA `(.L_x_222) ;  /* 0xfffffffc00f08947 */ /* 0x004fea000383ffff */
[----:B------:R-:W-:Y:S05]  /*ea80*/  BRA `(.L_x_81) ;  /* 0xffffff5c00907947 */ /* 0x000fea000383ffff */
.L_x_85:
[----:B------:R-:W-:Y:S07]  /*ea90*/  MOV R0, UR6 ;  /* 0x0000000600007c02 */ /* 0x000fee0008000f00 */
.L_x_223:
[----:B-1----:R1:W2:Y:S02]  /*eaa0*/  SYNCS.PHASECHK.TRANS64.TRYWAIT P0, [R0+URZ+0x80], R24 ;  /* 0x00008018000075a7 */ /* 0x0022a400080011ff */
[----:B--2---:R-:W-:Y:S05]  /*eab0*/  @!P0 NANOSLEEP.SYNCS 0x989680 ;  /* 0x009896800000895d */ /* 0x004fea0003900000 */
[----:B------:R-:W2:Y:S02]  /*eac0*/  @!P0 SYNCS.PHASECHK.TRANS64 P0, [R0+URZ+0x80], R24 ;  /* 0x00008018000085a7 */ /* 0x000ea400080010ff */
[----:B--2---:R-:W-:Y:S05]  /*ead0*/  @!P0 BRA `(.L_x_223) ;  /* 0xfffffffc00f08947 */ /* 0x004fea000383ffff */
[----:B------:R-:W-:Y:S05]  /*eae0*/  BRA `(.L_x_224) ;  /* 0xffffff5c00ec7947 */ /* 0x000fea000383ffff */
.L_x_86:
[----:B------:R-:W-:Y:S07]  /*eaf0*/  MOV R0, UR6 ;  /* 0x0000000600007c02 */ /* 0x000fee0008000f00 */
.L_x_225:
[----:B-1----:R1:W2:Y:S02]  /*eb00*/  SYNCS.PHASECHK.TRANS64.TRYWAIT P0, [R0+URZ+0x88], R24 ;  /* 0x00008818000075a7 */ /* 0x0022a400080011ff */
[----:B--2---:R-:W-:Y:S05]  /*eb10*/  @!P0 NANOSLEEP.SYNCS 0x989680 ;  /* 0x009896800000895d */ /* 0x004fea0003900000 */
[----:B------:R-:W2:Y:S02]  /*eb20*/  @!P0 SYNCS.PHASECHK.TRANS64 P0, [R0+URZ+0x88], R24 ;  /* 0x00008818000085a7 */ /* 0x000ea400080010ff */
[----:B--2---:R-:W-:Y:S05]  /*eb30*/  @!P0 BRA `(.L_x_225) ;  /* 0xfffffffc00f08947 */ /* 0x004fea000383ffff */
[----:B------:R-:W-:Y:S05]  /*eb40*/  BRA `(.L_x_226) ;  /* 0xffffff6000447947 */ /* 0x000fea000383ffff */
.L_x_87:
[----:B------:R-:W-:Y:S07]  /*eb50*/  MOV R0, UR6 ;  /* 0x0000000600007c02 */ /* 0x000fee0008000f00 */
.L_x_227:
[----:B-1----:R1:W2:Y:S02]  /*eb60*/  SYNCS.PHASECHK.TRANS64.TRYWAIT P0, [R0+URZ+0x90], R24 ;  /* 0x00009018000075a7 */ /* 0x0022a400080011ff */
[----:B--2---:R-:W-:Y:S05]  /*eb70*/  @!P0 NANOSLEEP.SYNCS 0x989680 ;  /* 0x009896800000895d */ /* 0x004fea0003900000 */
[----:B------:R-:W2:Y:S02]  /*eb80*/  @!P0 SYNCS.PHASECHK.TRANS64 P0, [R0+URZ+0x90], R24 ;  /* 0x00009018000085a7 */ /* 0x000ea400080010ff */
[----:B--2---:R-:W-:Y:S05]  /*eb90*/  @!P0 BRA `(.L_x_227) ;  /* 0xfffffffc00f08947 */ /* 0x004fea000383ffff */
[----:B------:R-:W-:Y:S05]  /*eba0*/  BRA `(.L_x_228) ;  /* 0xffffff6000a47947 */ /* 0x000fea000383ffff */
.L_x_88:
[----:B------:R-:W-:Y:S07]  /*ebb0*/  MOV R0, UR6 ;  /* 0x0000000600007c02 */ /* 0x000fee0008000f00 */
.L_x_229:
[----:B-1----:R1:W2:Y:S02]  /*ebc0*/  SYNCS.PHASECHK.TRANS64.TRYWAIT P0, [R0+URZ+0x98], R24 ;  /* 0x00009818000075a7 */ /* 0x0022a400080011ff */
[----:B--2---:R-:W-:Y:S05]  /*ebd0*/  @!P0 NANOSLEEP.SYNCS 0x989680 ;  /* 0x009896800000895d */ /* 0x004fea0003900000 */
[----:B------:R-:W2:Y:S02]  /*ebe0*/  @!P0 SYNCS.PHASECHK.TRANS64 P0, [R0+URZ+0x98], R24 ;  /* 0x00009818000085a7 */ /* 0x000ea400080010ff */
[----:B--2---:R-:W-:Y:S05]  /*ebf0*/  @!P0 BRA `(.L_x_229) ;  /* 0xfffffffc00f08947 */ /* 0x004fea000383ffff */
[----:B------:R-:W-:Y:S05]  /*ec00*/  BRA `(.L_x_230) ;  /* 0xffffff6400007947 */ /* 0x000fea000383ffff */
.L_x_89:
[----:B------:R-:W-:Y:S07]  /*ec10*/  MOV R0, UR6 ;  /* 0x0000000600007c02 */ /* 0x000fee0008000f00 */
.L_x_231:
[----:B-1----:R1:W2:Y:S02]  /*ec20*/  SYNCS.PHASECHK.TRANS64.TRYWAIT P0, [R0+URZ+0x80], R30 ;  /* 0x0000801e000075a7 */ /* 0x0022a400080011ff */
[----:B--2---:R-:W-:Y:S05]  /*ec30*/  @!P0 NANOSLEEP.SYNCS 0x989680 ;  /* 0x009896800000895d */ /* 0x004fea0003900000 */
[----:B------:R-:W2:Y:S02]  /*ec40*/  @!P0 SYNCS.PHASECHK.TRANS64 P0, [R0+URZ+0x80], R30 ;  /* 0x0000801e000085a7 */ /* 0x000ea400080010ff */
[----:B--2---:R-:W-:Y:S05]  /*ec50*/  @!P0 BRA `(.L_x_231) ;  /* 0xfffffffc00f08947 */ /* 0x004fea000383ffff */
[----:B------:R-:W-:Y:S05]  /*ec60*/  BRA `(.L_x_232) ;  /* 0xffffff6400647947 */ /* 0x000fea000383ffff */
.L_x_90:
[----:B------:R-:W-:Y:S07]  /*ec70*/  MOV R0, UR6 ;  /* 0x0000000600007c02 */ /* 0x000fee0008000f00 */
.L_x_233:
[----:B-1----:R1:W2:Y:S02]  /*ec80*/  SYNCS.PHASECHK.TRANS64.TRYWAIT P0, [R0+URZ+0x88], R30 ;  /* 0x0000881e000075a7 */ /* 0x0022a400080011ff */
[----:B--2---:R-:W-:Y:S05]  /*ec90*/  @!P0 NANOSLEEP.SYNCS 0x989680 ;  /* 0x009896800000895d */ /* 0x004fea0003900000 */
[----:B------:R-:W2:Y:S02]  /*eca0*/  @!P0 SYNCS.PHASECHK.TRANS64 P0, [R0+URZ+0x88], R30 ;  /* 0x0000881e000085a7 */ /* 0x000ea400080010ff */
[----:B--2---:R-:W-:Y:S05]  /*ecb0*/  @!P0 BRA `(.L_x_233) ;  /* 0xfffffffc00f08947 */ /* 0x004fea000383ffff */
[----:B------:R-:W-:Y:S05]  /*ecc0*/  BRA `(.L_x_234) ;  /* 0xffffff6400c47947 */ /* 0x000fea000383ffff */
.L_x_91:
[----:B------:R-:W-:Y:S07]  /*ecd0*/  MOV R0, UR6 ;  /* 0x0000000600007c02 */ /* 0x000fee0008000f00 */
.L_x_235:
[----:B-1----:R1:W2:Y:S02]  /*ece0*/  SYNCS.PHASECHK.TRANS64.TRYWAIT P0, [R0+URZ+0x90], R30 ;  /* 0x0000901e000075a7 */ /* 0x0022a400080011ff */
[----:B--2---:R-:W-:Y:S05]  /*ecf0*/  @!P0 NANOSLEEP.SYNCS 0x989680 ;  /* 0x009896800000895d */ /* 0x004fea0003900000 */
[----:B------:R-:W2:Y:S02]  /*ed00*/  @!P0 SYNCS.PHASECHK.TRANS64 P0, [R0+URZ+0x90], R30 ;  /* 0x0000901e000085a7 */ /* 0x000ea400080010ff */
[----:B--2---:R-:W-:Y:S05]  /*ed10*/  @!P0 BRA `(.L_x_235) ;  /* 0xfffffffc00f08947 */ /* 0x004fea000383ffff */
[----:B------:R-:W-:Y:S05]  /*ed20*/  BRA `(.L_x_236) ;  /* 0xffffff6800207947 */ /* 0x000fea000383ffff */
.L_x_92:
[----:B------:R-:W-:Y:S07]  /*ed30*/  MOV R0, UR6 ;  /* 0x0000000600007c02 */ /* 0x000fee0008000f00 */
.L_x_237:
[----:B-1----:R1:W2:Y:S02]  /*ed40*/  SYNCS.PHASECHK.TRANS64.TRYWAIT P0, [R0+URZ+0x98], R30 ;  /* 0x0000981e000075a7 */ /* 0x0022a400080011ff */
[----:B--2---:R-:W-:Y:S05]  /*ed50*/  @!P0 NANOSLEEP.SYNCS 0x989680 ;  /* 0x009896800000895d */ /* 0x004fea0003900000 */
[----:B------:R-:W2:Y:S02]  /*ed60*/  @!P0 SYNCS.PHASECHK.TRANS64 P0, [R0+URZ+0x98], R30 ;  /* 0x0000981e000085a7 */ /* 0x000ea400080010ff */
[----:B--2---:R-:W-:Y:S05]  /*ed70*/  @!P0 BRA `(.L_x_237) ;  /* 0xfffffffc00f08947 */ /* 0x004fea000383ffff */
[----:B------:R-:W-:Y:S05]  /*ed80*/  BRA `(.L_x_238) ;  /* 0xffffff6800c07947 */ /* 0x000fea000383ffff */
.L_x_94:
[----:B------:R-:W-:-:S07]  /*ed90*/  MOV R0, UR6 ;  /* 0x0000000600007c02 */ /* 0x000fce0008000f00 */
.L_x_239:
[----:B-1----:R1:W3:Y:S02]  /*eda0*/  SYNCS.PHASECHK.TRANS64.TRYWAIT P0, [R0+URZ+0x80], R24 ;  /* 0x00008018000075a7 */ /* 0x0022e400080011ff */
[----:B---3--:R-:W-:Y:S05]  /*edb0*/  @!P0 NANOSLEEP.SYNCS 0x989680 ;  /* 0x009896800000895d */ /* 0x008fea0003900000 */
[----:B------:R-:W3:Y:S02]  /*edc0*/  @!P0 SYNCS.PHASECHK.TRANS64 P0, [R0+URZ+0x80], R24 ;  /* 0x00008018000085a7 */ /* 0x000ee400080010ff */
[----:B---3--:R-:W-:Y:S05]  /*edd0*/  @!P0 BRA `(.L_x_239) ;  /* 0xfffffffc00f08947 */ /* 0x008fea000383ffff */
[----:B------:R-:W-:Y:S05]  /*ede0*/  BRA `(.L_x_240) ;  /* 0xffffff6c00447947 */ /* 0x000fea000383ffff */
.L_x_95:
[----:B-1----:R-:W-:-:S07]  /*edf0*/  MOV R0, UR6 ;  /* 0x0000000600007c02 */ /* 0x002fce0008000f00 */
.L_x_241:
[----:B-1----:R1:W3:Y:S02]  /*ee00*/  SYNCS.PHASECHK.TRANS64.TRYWAIT P0, [R0+URZ+0x88], R24 ;  /* 0x00008818000075a7 */ /* 0x0022e400080011ff */
[----:B---3--:R-:W-:Y:S05]  /*ee10*/  @!P0 NANOSLEEP.SYNCS 0x989680 ;  /* 0x009896800000895d */ /* 0x008fea0003900000 */
[----:B------:R-:W3:Y:S02]  /*ee20*/  @!P0 SYNCS.PHASECHK.TRANS64 P0, [R0+URZ+0x88], R24 ;  /* 0x00008818000085a7 */ /* 0x000ee400080010ff */
[----:B---3--:R-:W-:Y:S05]  /*ee30*/  @!P0 BRA `(.L_x_241) ;  /* 0xfffffffc00f08947 */ /* 0x008fea000383ffff */
[----:B------:R-:W-:Y:S05]  /*ee40*/  BRA `(.L_x_242) ;  /* 0xffffff6c00347947 */ /* 0x000fea000383ffff */
.L_x_96:
[----:B------:R-:W-:-:S07]  /*ee50*/  MOV R2, UR6 ;  /* 0x0000000600027c02 */ /* 0x000fce0008000f00 */
.L_x_243:
[----:B-1----:R1:W3:Y:S02]  /*ee60*/  SYNCS.PHASECHK.TRANS64.TRYWAIT P0, [R2+URZ+0x90], R24 ;  /* 0x00009018020075a7 */ /* 0x0022e400080011ff */
[----:B---3--:R-:W-:Y:S05]  /*ee70*/  @!P0 NANOSLEEP.SYNCS 0x989680 ;  /* 0x009896800000895d */ /* 0x008fea0003900000 */
[----:B------:R-:W3:Y:S02]  /*ee80*/  @!P0 SYNCS.PHASECHK.TRANS64 P0, [R2+URZ+0x90], R24 ;  /* 0x00009018020085a7 */ /* 0x000ee400080010ff */
[----:B---3--:R-:W-:Y:S05]  /*ee90*/  @!P0 BRA `(.L_x_243) ;  /* 0xfffffffc00f08947 */ /* 0x008fea000383ffff */
[----:B------:R-:W-:Y:S05]  /*eea0*/  BRA `(.L_x_244) ;  /* 0xffffff6c00287947 */ /* 0x000fea000383ffff */
.L_x_98:
[----:B--2---:R2:W4:Y:S02]  /*eeb0*/  SYNCS.PHASECHK.TRANS64.TRYWAIT P0, [R0+URZ+0xb0], R2 ;  /* 0x0000b002000075a7 */ /* 0x00452400080011ff */
[----:B----4-:R-:W-:Y:S05]  /*eec0*/  @!P0 NANOSLEEP.SYNCS 0x989680 ;  /* 0x009896800000895d */ /* 0x010fea0003900000 */
[----:B------:R-:W4:Y:S02]  /*eed0*/  @!P0 SYNCS.PHASECHK.TRANS64 P0, [R0+URZ+0xb0], R2 ;  /* 0x0000b002000085a7 */ /* 0x000f2400080010ff */
[----:B----4-:R-:W-:Y:S05]  /*eee0*/  @!P0 BRA `(.L_x_98) ;  /* 0xfffffffc00f08947 */ /* 0x010fea000383ffff */
[----:B------:R-:W-:Y:S05]  /*eef0*/  BRA `(.L_x_245) ;  /* 0xffffff6c00e87947 */ /* 0x000fea000383ffff */
.L_x_109:
[----:B-1----:R-:W-:Y:S04]  /*ef00*/  MOV R4, UR45 ;  /* 0x0000002d00047c02 */ /* 0x002fe80008000f00 */
[----:B------:R1:W2:Y:S03]  /*ef10*/  SYNCS.PHASECHK.TRANS64.TRYWAIT P1, [R4+URZ+0x60], R5 ;  /* 0x00006005040075a7 */ /* 0x0002a600080211ff */
[----:B--2---:R-:W-:Y:S05]  /*ef20*/  @!P1 NANOSLEEP.SYNCS 0x989680 ;  /* 0x009896800000995d */ /* 0x004fea0003900000 */
[----:B------:R-:W2:Y:S02]  /*ef30*/  @!P1 SYNCS.PHASECHK.TRANS64 P1, [R4+URZ+0x60], R5 ;  /* 0x00006005040095a7 */ /* 0x000ea400080210ff */
[----:B--2---:R-:W-:Y:S05]  /*ef40*/  @!P1 BRA `(.L_x_109) ;  /* 0xfffffffc00ec9947 */ /* 0x004fea000383ffff */
[----:B------:R-:W-:Y:S05]  /*ef50*/  BRA `(.L_x_108) ;  /* 0xffffff7c00047947 */ /* 0x000fea000383ffff */
.L_x_111:
[----:B------:R1:W1:Y:S02]  /*ef60*/  SYNCS.PHASECHK.TRANS64.TRYWAIT P0, [R58+URZ+0xd0], R3 ;  /* 0x0000d0033a0075a7 */ /* 0x00026400080011ff */
[----:B-1----:R-:W-:Y:S05]  /*ef70*/  @!P0 NANOSLEEP.SYNCS 0x989680 ;  /* 0x009896800000895d */ /* 0x002fea0003900000 */
[----:B------:R-:W1:Y:S02]  /*ef80*/  @!P0 SYNCS.PHASECHK.TRANS64 P0, [R58+URZ+0xd0], R3 ;  /* 0x0000d0033a0085a7 */ /* 0x000e6400080010ff */
[----:B-1----:R-:W-:Y:S05]  /*ef90*/  @!P0 BRA `(.L_x_111) ;  /* 0xfffffffc00f08947 */ /* 0x002fea000383ffff */
[----:B------:R-:W-:Y:S05]  /*efa0*/  BRA `(.L_x_110) ;  /* 0xffffff7c00287947 */ /* 0x000fea000383ffff */
.L_x_122:
[----:B-1----:R1:W3:Y:S02]  /*efb0*/  SYNCS.PHASECHK.TRANS64.TRYWAIT P0, [R2+URZ+0x60], R0 ;  /* 0x00006000020075a7 */ /* 0x0022e400080011ff */
[----:B---3--:R-:W-:Y:S05]  /*efc0*/  @!P0 NANOSLEEP.SYNCS 0x989680 ;  /* 0x009896800000895d */ /* 0x008fea0003900000 */
[----:B------:R-:W3:Y:S02]  /*efd0*/  @!P0 SYNCS.PHASECHK.TRANS64 P0, [R2+URZ+0x60], R0 ;  /* 0x00006000020085a7 */ /* 0x000ee400080010ff */
[----:B---3--:R-:W-:Y:S05]  /*efe0*/  @!P0 BRA `(.L_x_122) ;  /* 0xfffffffc00f08947 */ /* 0x008fea000383ffff */
[----:B------:R-:W-:Y:S05]  /*eff0*/  BRA `(.L_x_121) ;  /* 0xffffff8800c47947 */ /* 0x000fea000383ffff */
.L_x_132:
[----:B-1----:R1:W3:Y:S02]  /*f000*/  SYNCS.PHASECHK.TRANS64.TRYWAIT P0, [R0+URZ+0x60], R20 ;  /* 0x00006014000075a7 */ /* 0x0022e400080011ff */
[----:B---3--:R-:W-:Y:S05]  /*f010*/  @!P0 NANOSLEEP.SYNCS 0x989680 ;  /* 0x009896800000895d */ /* 0x008fea0003900000 */
[----:B------:R-:W3:Y:S02]  /*f020*/  @!P0 SYNCS.PHASECHK.TRANS64 P0, [R0+URZ+0x60], R20 ;  /* 0x00006014000085a7 */ /* 0x000ee400080010ff */
[----:B---3--:R-:W-:Y:S05]  /*f030*/  @!P0 BRA `(.L_x_132) ;  /* 0xfffffffc00f08947 */ /* 0x008fea000383ffff */
[----:B------:R-:W-:Y:S05]  /*f040*/  BRA `(.L_x_131) ;  /* 0xffffff98005c7947 */ /* 0x000fea000383ffff */
.L_x_142:
[----:B-1----:R1:W3:Y:S02]  /*f050*/  SYNCS.PHASECHK.TRANS64.TRYWAIT P0, [R0+URZ+0x60], R20 ;  /* 0x00006014000075a7 */ /* 0x0022e400080011ff */
[----:B---3--:R-:W-:Y:S05]  /*f060*/  @!P0 NANOSLEEP.SYNCS 0x989680 ;  /* 0x009896800000895d */ /* 0x008fea0003900000 */
[----:B------:R-:W3:Y:S02]  /*f070*/  @!P0 SYNCS.PHASECHK.TRANS64 P0, [R0+URZ+0x60], R20 ;  /* 0x00006014000085a7 */ /* 0x000ee400080010ff */
[----:B---3--:R-:W-:Y:S05]  /*f080*/  @!P0 BRA `(.L_x_142) ;  /* 0xfffffffc00f08947 */ /* 0x008fea000383ffff */
[----:B------:R-:W-:Y:S05]  /*f090*/  BRA `(.L_x_141) ;  /* 0xffffffa400d87947 */ /* 0x000fea000383ffff */
.L_x_152:
[----:B-1----:R1:W3:Y:S02]  /*f0a0*/  SYNCS.PHASECHK.TRANS64.TRYWAIT P0, [R0+URZ+0x60], R20 ;  /* 0x00006014000075a7 */ /* 0x0022e400080011ff */
[----:B---3--:R-:W-:Y:S05]  /*f0b0*/  @!P0 NANOSLEEP.SYNCS 0x989680 ;  /* 0x009896800000895d */ /* 0x008fea0003900000 */
[----:B------:R-:W3:Y:S02]  /*f0c0*/  @!P0 SYNCS.PHASECHK.TRANS64 P0, [R0+URZ+0x60], R20 ;  /* 0x00006014000085a7 */ /* 0x000ee400080010ff */
[----:B---3--:R-:W-:Y:S05]  /*f0d0*/  @!P0 BRA `(.L_x_152) ;  /* 0xfffffffc00f08947 */ /* 0x008fea000383ffff */
[----:B------:R-:W-:Y:S05]  /*f0e0*/  BRA `(.L_x_151) ;  /* 0xffffffb4007c7947 */ /* 0x000fea000383ffff */
.L_x_162:
[----:B-1----:R1:W2:Y:S02]  /*f0f0*/  SYNCS.PHASECHK.TRANS64.TRYWAIT P0, [R0+URZ+0x60], R20 ;  /* 0x00006014000075a7 */ /* 0x0022a400080011ff */
[----:B--2---:R-:W-:Y:S05]  /*f100*/  @!P0 NANOSLEEP.SYNCS 0x989680 ;  /* 0x009896800000895d */ /* 0x004fea0003900000 */
[----:B------:R-:W2:Y:S02]  /*f110*/  @!P0 SYNCS.PHASECHK.TRANS64 P0, [R0+URZ+0x60], R20 ;  /* 0x00006014000085a7 */ /* 0x000ea400080010ff */
[----:B--2---:R-:W-:Y:S05]  /*f120*/  @!P0 BRA `(.L_x_162) ;  /* 0xfffffffc00f08947 */ /* 0x004fea000383ffff */
[----:B------:R-:W-:Y:S05]  /*f130*/  BRA `(.L_x_161) ;  /* 0xffffffc400107947 */ /* 0x000fea000383ffff */
.L_x_172:
[----:B-1----:R1:W2:Y:S02]  /*f140*/  SYNCS.PHASECHK.TRANS64.TRYWAIT P0, [R0+URZ+0x60], R20 ;  /* 0x00006014000075a7 */ /* 0x0022a400080011ff */
[----:B--2---:R-:W-:Y:S05]  /*f150*/  @!P0 NANOSLEEP.SYNCS 0x989680 ;  /* 0x009896800000895d */ /* 0x004fea0003900000 */
[----:B------:R-:W2:Y:S02]  /*f160*/  @!P0 SYNCS.PHASECHK.TRANS64 P0, [R0+URZ+0x60], R20 ;  /* 0x00006014000085a7 */ /* 0x000ea400080010ff */
[----:B--2---:R-:W-:Y:S05]  /*f170*/  @!P0 BRA `(.L_x_172) ;  /* 0xfffffffc00f08947 */ /* 0x004fea000383ffff */
[----:B------:R-:W-:Y:S05]  /*f180*/  BRA `(.L_x_171) ;  /* 0xffffffd000b87947 */ /* 0x000fea000383ffff */
.L_x_182:
[----:B--2---:R2:W3:Y:S02]  /*f190*/  SYNCS.PHASECHK.TRANS64.TRYWAIT P0, [R0+URZ+0x60], R106 ;  /* 0x0000606a000075a7 */ /* 0x0044e400080011ff */
[----:B---3--:R-:W-:Y:S05]  /*f1a0*/  @!P0 NANOSLEEP.SYNCS 0x989680 ;  /* 0x009896800000895d */ /* 0x008fea0003900000 */
[----:B------:R-:W3:Y:S02]  /*f1b0*/  @!P0 SYNCS.PHASECHK.TRANS64 P0, [R0+URZ+0x60], R106 ;  /* 0x0000606a000085a7 */ /* 0x000ee400080010ff */
[----:B---3--:R-:W-:Y:S05]  /*f1c0*/  @!P0 BRA `(.L_x_182) ;  /* 0xfffffffc00f08947 */ /* 0x008fea000383ffff */
[----:B------:R-:W-:Y:S05]  /*f1d0*/  BRA `(.L_x_181) ;  /* 0xffffffe000447947 */ /* 0x000fea000383ffff */
        .weak           $__internal_0_$__cuda_sm10x_tcgen05_guardrail_trap_col_being_dealloced_not_returned_by_alloc
        .type           $__internal_0_$__cuda_sm10x_tcgen05_guardrail_trap_col_being_dealloced_not_returned_by_alloc,@function
        .size           $__internal_0_$__cuda_sm10x_tcgen05_guardrail_trap_col_being_dealloced_not_returned_by_alloc,($__internal_1_$__cuda_sm10x_tcgen05_guardrail_trap_phase_invalid_during_alloc - $__internal_0_$__cuda_sm10x_tcgen05_guardrail_trap_col_being_dealloced_not_returned_by_alloc)
$__internal_0_$__cuda_sm10x_tcgen05_guardrail_trap_col_being_dealloced_not_returned_by_alloc:
[----:B------:R-:W-:Y:S05]  /*f1e0*/  BPT.TRAP 0x1 ;  /* 0x000000040000795c */ /* 0x000fea0000300000 */
[----:B------:R-:W-:-:S04]  /*f1f0*/  HFMA2 R3, -RZ, RZ, 0, 0 ;  /* 0x00000000ff037431 */ /* 0x000fc800000001ff */
[----:B------:R-:W-:Y:S05]  /*f200*/  RET.REL.NODEC R2 `(_ZN7cutlass13device_kernelINS_4gemm6kernel13GemmUniversalIN4cute5tupleIJiiiiEEENS1_10collective13CollectiveMmaINS1_46MainloopSm100TmaUmmaWarpSpecializedBlockScaledILi6ELi2ELi2ENS5_IJNS4_1CILi4EEENSA_ILi1EEESC_EEEEENS5_IJNSA_ILi128EEESF_SF_EEENS5_IJNS_12float_e4m3_tENS_13float_ue8m0_tEEEENS5_IJNS5_IJlSC_lEEENS4_6LayoutINS5_IJNS5_IJNS5_IJNSA_ILi32EEESB_EEEiEEESO_NS5_IJSC_iEEEEEENS5_IJNS5_IJNS5_IJNSA_ILi16EEESB_EEEiEEENS5_IJNS5_IJNSA_ILi0EEESC_EEENSA_ILi512EEEEEENS5_IJSU_iEEEEEEEEEEESJ_S11_NS4_8TiledMMAINS4_8MMA_AtomIJNS4_21SM100_MMA_MXF8F6F4_SSISH_SH_fSI_Li128ELi128ELNS4_4UMMA5MajorE0ELS16_0ELNS15_7ScaleInE0ELS17_0EEEEEENSL_INS5_IJSC_SC_SC_EEENS5_IJSU_SU_SU_EEEEENS5_IJNS4_10UnderscoreES1D_S1D_EEEEENS5_IJNS4_13SM90_TMA_LOADES1G_EEENS5_IJNS4_14ComposedLayoutINS4_7SwizzleILi3ELi4ELi3EEENS4_18smem_ptr_flag_bitsILi8EEENSL_INS5_IJNSA_ILi8EEESF_EEENS5_IJSF_SC_EEEEEEENSL_INS5_IJNS5_IJNS5_IJSN_SC_EEENS5_IJSM_SC_EEEEEESC_NS5_IJSB_SC_EEEEEENS5_IJNS5_IJNS5_IJSS_SW_EEESV_EEESU_NS5_IJSC_SW_EEEEEEEEEEEvNS4_8identityENS5_IJNS4_23SM90_TMA_LOAD_MULTICASTES24_EEES22_vS23_EENS_8epilogue10collective18CollectiveEpilogueINS27_23Sm100TmaWarpSpecializedILi4ELi2ELi16ELb1ELb0EEEJNS5_IJNSA_ILi64EEESF_SF_EEENS5_IJNSL_IS2C_SC_EENSL_INS5_IJSR_NSA_ILi2EEEEEENS5_IJSC_S2C_EEEEEEEENS_10bfloat16_tESK_S2K_SK_NS27_6fusion15FusionCallbacksIS2B_NS2L_17LinearCombinationIS2K_fS2K_fLNS_15FloatRoundStyleE2EEES2D_S2J_JEEENS4_5SM1004TMEM4LOAD26SM100_TMEM_LOAD_32dp32b16xES1G_NS1I_INS1J_ILi1ELi4ELi3EEENS1L_ILi16EEENSL_INS5_IJS1N_SR_EEENS5_IJSR_SC_EEEEEEENS4_39AutoVectorizingCopyWithAssumedAlignmentILi128EEENS4_14SM90_TMA_STOREES30_S32_S32_EEEvvEEEEvNT_6ParamsE) ;  /* 0xffffff0c027c7950 */ /* 0x000fea0003c3ffff */
        .weak           $__internal_1_$__cuda_sm10x_tcgen05_guardrail_trap_phase_invalid_during_alloc
        .type           $__internal_1_$__cuda_sm10x_tcgen05_guardrail_trap_phase_invalid_during_alloc,@function
        .size           $__internal_1_$__cuda_sm10x_tcgen05_guardrail_trap_phase_invalid_during_alloc,($__internal_2_$__cuda_sm10x_tcgen05_guardrail_trap_unallocated_columns_being_dealloced - $__internal_1_$__cuda_sm10x_tcgen05_guardrail_trap_phase_invalid_during_alloc)
$__internal_1_$__cuda_sm10x_tcgen05_guardrail_trap_phase_invalid_during_alloc:
[----:B------:R-:W-:Y:S05]  /*f210*/  BPT.TRAP 0x1 ;  /* 0x000000040000795c */ /* 0x000fea0000300000 */
[----:B------:R-:W-:-:S04]  /*f220*/  MOV R3, 0x0 ;  /* 0x0000000000037802 */ /* 0x000fc80000000f00 */
[----:B------:R-:W-:Y:S05]  /*f230*/  RET.REL.NODEC R2 `(_ZN7cutlass13device_kernelINS_4gemm6kernel13GemmUniversalIN4cute5tupleIJiiiiEEENS1_10collective13CollectiveMmaINS1_46MainloopSm100TmaUmmaWarpSpecializedBlockScaledILi6ELi2ELi2ENS5_IJNS4_1CILi4EEENSA_ILi1EEESC_EEEEENS5_IJNSA_ILi128EEESF_SF_EEENS5_IJNS_12float_e4m3_tENS_13float_ue8m0_tEEEENS5_IJNS5_IJlSC_lEEENS4_6LayoutINS5_IJNS5_IJNS5_IJNSA_ILi32EEESB_EEEiEEESO_NS5_IJSC_iEEEEEENS5_IJNS5_IJNS5_IJNSA_ILi16EEESB_EEEiEEENS5_IJNS5_IJNSA_ILi0EEESC_EEENSA_ILi512EEEEEENS5_IJSU_iEEEEEEEEEEESJ_S11_NS4_8TiledMMAINS4_8MMA_AtomIJNS4_21SM100_MMA_MXF8F6F4_SSISH_SH_fSI_Li128ELi128ELNS4_4UMMA5MajorE0ELS16_0ELNS15_7ScaleInE0ELS17_0EEEEEENSL_INS5_IJSC_SC_SC_EEENS5_IJSU_SU_SU_EEEEENS5_IJNS4_10UnderscoreES1D_S1D_EEEEENS5_IJNS4_13SM90_TMA_LOADES1G_EEENS5_IJNS4_14ComposedLayoutINS4_7SwizzleILi3ELi4ELi3EEENS4_18smem_ptr_flag_bitsILi8EEENSL_INS5_IJNSA_ILi8EEESF_EEENS5_IJSF_SC_EEEEEEENSL_INS5_IJNS5_IJNS5_IJSN_SC_EEENS5_IJSM_SC_EEEEEESC_NS5_IJSB_SC_EEEEEENS5_IJNS5_IJNS5_IJSS_SW_EEESV_EEESU_NS5_IJSC_SW_EEEEEEEEEEEvNS4_8identityENS5_IJNS4_23SM90_TMA_LOAD_MULTICASTES24_EEES22_vS23_EENS_8epilogue10collective18CollectiveEpilogueINS27_23Sm100TmaWarpSpecializedILi4ELi2ELi16ELb1ELb0EEEJNS5_IJNSA_ILi64EEESF_SF_EEENS5_IJNSL_IS2C_SC_EENSL_INS5_IJSR_NSA_ILi2EEEEEENS5_IJSC_S2C_EEEEEEEENS_10bfloat16_tESK_S2K_SK_NS27_6fusion15FusionCallbacksIS2B_NS2L_17LinearCombinationIS2K_fS2K_fLNS_15FloatRoundStyleE2EEES2D_S2J_JEEENS4_5SM1004TMEM4LOAD26SM100_TMEM_LOAD_32dp32b16xES1G_NS1I_INS1J_ILi1ELi4ELi3EEENS1L_ILi16EEENSL_INS5_IJS1N_SR_EEENS5_IJSR_SC_EEEEEEENS4_39AutoVectorizingCopyWithAssumedAlignmentILi128EEENS4_14SM90_TMA_STOREES30_S32_S32_EEEvvEEEEvNT_6ParamsE) ;  /* 0xffffff0c02707950 */ /* 0x000fea0003c3ffff */
        .weak           $__internal_2_$__cuda_sm10x_tcgen05_guardrail_trap_unallocated_columns_being_dealloced
        .type           $__internal_2_$__cuda_sm10x_tcgen05_guardrail_trap_unallocated_columns_being_dealloced,@function
        .size           $__internal_2_$__cuda_sm10x_tcgen05_guardrail_trap_unallocated_columns_being_dealloced,(.L_x_247 - $__internal_2_$__cuda_sm10x_tcgen05_guardrail_trap_unallocated_columns_being_dealloced)
$__internal_2_$__cuda_sm10x_tcgen05_guardrail_trap_unallocated_columns_being_dealloced:
[----:B------:R-:W-:Y:S05]  /*f240*/  BPT.TRAP 0x1 ;  /* 0x000000040000795c */ /* 0x000fea0000300000 */
[----:B------:R-:W-:-:S04]  /*f250*/  HFMA2 R3, -RZ, RZ, 0, 0 ;  /* 0x00000000ff037431 */ /* 0x000fc800000001ff */
[----:B------:R-:W-:Y:S05]  /*f260*/  RET.REL.NODEC R2 `(_ZN7cutlass13device_kernelINS_4gemm6kernel13GemmUniversalIN4cute5tupleIJiiiiEEENS1_10collective13CollectiveMmaINS1_46MainloopSm100TmaUmmaWarpSpecializedBlockScaledILi6ELi2ELi2ENS5_IJNS4_1CILi4EEENSA_ILi1EEESC_EEEEENS5_IJNSA_ILi128EEESF_SF_EEENS5_IJNS_12float_e4m3_tENS_13float_ue8m0_tEEEENS5_IJNS5_IJlSC_lEEENS4_6LayoutINS5_IJNS5_IJNS5_IJNSA_ILi32EEESB_EEEiEEESO_NS5_IJSC_iEEEEEENS5_IJNS5_IJNS5_IJNSA_ILi16EEESB_EEEiEEENS5_IJNS5_IJNSA_ILi0EEESC_EEENSA_ILi512EEEEEENS5_IJSU_iEEEEEEEEEEESJ_S11_NS4_8TiledMMAINS4_8MMA_AtomIJNS4_21SM100_MMA_MXF8F6F4_SSISH_SH_fSI_Li128ELi128ELNS4_4UMMA5MajorE0ELS16_0ELNS15_7ScaleInE0ELS17_0EEEEEENSL_INS5_IJSC_SC_SC_EEENS5_IJSU_SU_SU_EEEEENS5_IJNS4_10UnderscoreES1D_S1D_EEEEENS5_IJNS4_13SM90_TMA_LOADES1G_EEENS5_IJNS4_14ComposedLayoutINS4_7SwizzleILi3ELi4ELi3EEENS4_18smem_ptr_flag_bitsILi8EEENSL_INS5_IJNSA_ILi8EEESF_EEENS5_IJSF_SC_EEEEEEENSL_INS5_IJNS5_IJNS5_IJSN_SC_EEENS5_IJSM_SC_EEEEEESC_NS5_IJSB_SC_EEEEEENS5_IJNS5_IJNS5_IJSS_SW_EEESV_EEESU_NS5_IJSC_SW_EEEEEEEEEEEvNS4_8identityENS5_IJNS4_23SM90_TMA_LOAD_MULTICASTES24_EEES22_vS23_EENS_8epilogue10collective18CollectiveEpilogueINS27_23Sm100TmaWarpSpecializedILi4ELi2ELi16ELb1ELb0EEEJNS5_IJNSA_ILi64EEESF_SF_EEENS5_IJNSL_IS2C_SC_EENSL_INS5_IJSR_NSA_ILi2EEEEEENS5_IJSC_S2C_EEEEEEEENS_10bfloat16_tESK_S2K_SK_NS27_6fusion15FusionCallbacksIS2B_NS2L_17LinearCombinationIS2K_fS2K_fLNS_15FloatRoundStyleE2EEES2D_S2J_JEEENS4_5SM1004TMEM4LOAD26SM100_TMEM_LOAD_32dp32b16xES1G_NS1I_INS1J_ILi1ELi4ELi3EEENS1L_ILi16EEENSL_INS5_IJS1N_SR_EEENS5_IJSR_SC_EEEEEEENS4_39AutoVectorizingCopyWithAssumedAlignmentILi128EEENS4_14SM90_TMA_STOREES30_S32_S32_EEEvvEEEEvNT_6ParamsE) ;  /* 0xffffff0c02647950 */ /* 0x000fea0003c3ffff */
.L_x_246:
[----:B------:R-:W-:-:S00]  /*f270*/  BRA `(.L_x_246) ;  /* 0xfffffffc00fc7947 */ /* 0x000fc0000383ffff */
[----:B------:R-:W-:-:S00]  /*f280*/  NOP ;  /* 0x0000000000007918 */ /* 0x000fc00000000000 */
[----:B------:R-:W-:-:S00]  /*f290*/  NOP ;  /* 0x0000000000007918 */ /* 0x000fc00000000000 */
[----:B------:R-:W-:-:S00]  /*f2a0*/  NOP ;  /* 0x0000000000007918 */ /* 0x000fc00000000000 */
[----:B------:R-:W-:-:S00]  /*f2b0*/  NOP ;  /* 0x0000000000007918 */ /* 0x000fc00000000000 */
[----:B------:R-:W-:-:S00]  /*f2c0*/  NOP ;  /* 0x0000000000007918 */ /* 0x000fc00000000000 */
[----:B------:R-:W-:-:S00]  /*f2d0*/  NOP ;  /* 0x0000000000007918 */ /* 0x000fc00000000000 */
[----:B------:R-:W-:-:S00]  /*f2e0*/  NOP ;  /* 0x0000000000007918 */ /* 0x000fc00000000000 */
[----:B------:R-:W-:-:S00]  /*f2f0*/  NOP ;  /* 0x0000000000007918 */ /* 0x000fc00000000000 */
.L_x_247:


//--------------------- .nv.global.init           --------------------------
	.section	.nv.global.init,"aw",@progbits
.nv.global.init:
	.type		$str$27,@object
	.size		$str$27,($str$28 - $str$27)
$str$27:
        /*0000*/ 	.byte	0x28, 0x61, 0x64, 0x64, 0x72, 0x65, 0x73, 0x73, 0x20, 0x26, 0x20, 0x6d, 0x61, 0x73, 0x6b, 0x29
        /*0010*/ 	.byte	0x20, 0x3d, 0x3d, 0x20, 0x30, 0x00
	.type		$str$28,@object
	.size		$str$28,($str$26 - $str$28)
$str$28:
        /*0016*/ 	.byte	0x2f, 0x74, 0x6d, 0x70, 0x2f, 0x63, 0x75, 0x74, 0x6c, 0x61, 0x73, 0x73, 0x5f, 0x73, 0x77, 0x65
        /*0026*/ 	.byte	0x65, 0x70, 0x5f, 0x73, 0x72, 0x63, 0x2f, 0x69, 0x6e, 0x63, 0x6c, 0x75, 0x64, 0x65, 0x2f, 0x63
        /*0036*/ 	.byte	0x75, 0x74, 0x65, 0x2f, 0x70, 0x6f, 0x69, 0x6e, 0x74, 0x65, 0x72, 0x5f, 0x66, 0x6c, 0x61, 0x67
        /*0046*/ 	.byte	0x67, 0x65, 0x64, 0x2e, 0x68, 0x70, 0x70, 0x00
	.type		$str$26,@object
	.size		$str$26,($str$25 - $str$26)
$str$26:
        /*004e*/ 	.byte	0x2f, 0x74, 0x6d, 0x70, 0x2f, 0x63, 0x75, 0x74, 0x6c, 0x61, 0x73, 0x73, 0x5f, 0x73, 0x77, 0x65
        /*005e*/ 	.byte	0x65, 0x70, 0x5f, 0x73, 0x72, 0x63, 0x2f, 0x69, 0x6e, 0x63, 0x6c, 0x75, 0x64, 0x65, 0x2f, 0x63
        /*006e*/ 	.byte	0x75, 0x74, 0x65, 0x2f, 0x61, 0x74, 0x6f, 0x6d, 0x2f, 0x63, 0x6f, 0x70, 0x79, 0x5f, 0x74, 0x72
        /*007e*/ 	.byte	0x61, 0x69, 0x74, 0x73, 0x5f, 0x73, 0x6d, 0x31, 0x30, 0x30, 0x2e, 0x68, 0x70, 0x70, 0x00
	.type		$str$25,@object
	.size		$str$25,(__unnamed_1 - $str$25)
$str$25:
        /*008d*/ 	.byte	0x28, 0x28, 0x75, 0x69, 0x6e, 0x74, 0x33, 0x32, 0x5f, 0x74, 0x28, 0x74, 0x68, 0x72, 0x65, 0x61
        /*009d*/ 	.byte	0x64, 0x49, 0x64, 0x78, 0x2e, 0x78, 0x29, 0x20, 0x2f, 0x20, 0x33, 0x32, 0x29, 0x20, 0x25, 0x20
        /*00ad*/ 	.byte	0x34, 0x29, 0x20, 0x3d, 0x3d, 0x20, 0x28, 0x28, 0x28, 0x74, 0x6d, 0x65, 0x6d, 0x5f, 0x61, 0x64
        /*00bd*/ 	.byte	0x64, 0x72, 0x20, 0x3e, 0x3e, 0x20, 0x31, 0x36, 0x29, 0x20, 0x2f, 0x20, 0x33, 0x32, 0x29, 0x20
        /*00cd*/ 	.byte	0x25, 0x20, 0x34, 0x29, 0x00
	.type		__unnamed_1,@object
	.size		__unnamed_1,(__unnamed_2 - __unnamed_1)
__unnamed_1:
        /*00d2*/ 	.byte	0x61, 0x75, 0x74, 0x6f, 0x20, 0x63, 0x75, 0x74, 0x65, 0x3a, 0x3a, 0x61, 0x73, 0x5f, 0x70, 0x6f
        /* <DEDUP_REMOVED lines=24> */
        /*0262*/ 	.byte	0x43, 0x3c, 0x32, 0x30, 0x34, 0x38, 0x3e, 0x3e, 0x3e, 0x3e, 0x5d, 0x00
	.type		__unnamed_2,@object
	.size		__unnamed_2,(.L_2 - __unnamed_2)
__unnamed_2:
        /* <DEDUP_REMOVED lines=40> */
        /*04ee*/ 	.byte	0x3a, 0x3a, 0x43, 0x3c, 0x30, 0x3e, 0x3e, 0x3e, 0x3e, 0x5d, 0x00
.L_2:


//--------------------- .nv.shared._ZN7cutlass13device_kernelINS_4gemm6kernel13GemmUniversalIN4cute5tupleIJiiiiEEENS1_10collective13CollectiveMmaINS1_46MainloopSm100TmaUmmaWarpSpecializedBlockScaledILi6ELi2ELi2ENS5_IJNS4_1CILi4EEENSA_ILi1EEESC_EEEEENS5_IJNSA_ILi128EEESF_SF_EEENS5_IJNS_12float_e4m3_tENS_13float_ue8m0_tEEEENS5_IJNS5_IJlSC_lEEENS4_6LayoutINS5_IJNS5_IJNS5_IJNSA_ILi32EEESB_EEEiEEESO_NS5_IJSC_iEEEEEENS5_IJNS5_IJNS5_IJNSA_ILi16EEESB_EEEiEEENS5_IJNS5_IJNSA_ILi0EEESC_EEENSA_ILi512EEEEEENS5_IJSU_iEEEEEEEEEEESJ_S11_NS4_8TiledMMAINS4_8MMA_AtomIJNS4_21SM100_MMA_MXF8F6F4_SSISH_SH_fSI_Li128ELi128ELNS4_4UMMA5MajorE0ELS16_0ELNS15_7ScaleInE0ELS17_0EEEEEENSL_INS5_IJSC_SC_SC_EEENS5_IJSU_SU_SU_EEEEENS5_IJNS4_10UnderscoreES1D_S1D_EEEEENS5_IJNS4_13SM90_TMA_LOADES1G_EEENS5_IJNS4_14ComposedLayoutINS4_7SwizzleILi3ELi4ELi3EEENS4_18smem_ptr_flag_bitsILi8EEENSL_INS5_IJNSA_ILi8EEESF_EEENS5_IJSF_SC_EEEEEEENSL_INS5_IJNS5_IJNS5_IJSN_SC_EEENS5_IJSM_SC_EEEEEESC_NS5_IJSB_SC_EEEEEENS5_IJNS5_IJNS5_IJSS_SW_EEESV_EEESU_NS5_IJSC_SW_EEEEEEEEEEEvNS4_8identityENS5_IJNS4_23SM90_TMA_LOAD_MULTICASTES24_EEES22_vS23_EENS_8epilogue10collective18CollectiveEpilogueINS27_23Sm100TmaWarpSpecializedILi4ELi2ELi16ELb1ELb0EEEJNS5_IJNSA_ILi64EEESF_SF_EEENS5_IJNSL_IS2C_SC_EENSL_INS5_IJSR_NSA_ILi2EEEEEENS5_IJSC_S2C_EEEEEEEENS_10bfloat16_tESK_S2K_SK_NS27_6fusion15FusionCallbacksIS2B_NS2L_17LinearCombinationIS2K_fS2K_fLNS_15FloatRoundStyleE2EEES2D_S2J_JEEENS4_5SM1004TMEM4LOAD26SM100_TMEM_LOAD_32dp32b16xES1G_NS1I_INS1J_ILi1ELi4ELi3EEENS1L_ILi16EEENSL_INS5_IJS1N_SR_EEENS5_IJSR_SC_EEEEEEENS4_39AutoVectorizingCopyWithAssumedAlignmentILi128EEENS4_14SM90_TMA_STOREES30_S32_S32_EEEvvEEEEvNT_6ParamsE --------------------------
	.section	.nv.shared._ZN7cutlass13device_kernelINS_4gemm6kernel13GemmUniversalIN4cute5tupleIJiiiiEEENS1_10collective13CollectiveMmaINS1_46MainloopSm100TmaUmmaWarpSpecializedBlockScaledILi6ELi2ELi2ENS5_IJNS4_1CILi4EEENSA_ILi1EEESC_EEEEENS5_IJNSA_ILi128EEESF_SF_EEENS5_IJNS_12float_e4m3_tENS_13float_ue8m0_tEEEENS5_IJNS5_IJlSC_lEEENS4_6LayoutINS5_IJNS5_IJNS5_IJNSA_ILi32EEESB_EEEiEEESO_NS5_IJSC_iEEEEEENS5_IJNS5_IJNS5_IJNSA_ILi16EEESB_EEEiEEENS5_IJNS5_IJNSA_ILi0EEESC_EEENSA_ILi512EEEEEENS5_IJSU_iEEEEEEEEEEESJ_S11_NS4_8TiledMMAINS4_8MMA_AtomIJNS4_21SM100_MMA_MXF8F6F4_SSISH_SH_fSI_Li128ELi128ELNS4_4UMMA5MajorE0ELS16_0ELNS15_7ScaleInE0ELS17_0EEEEEENSL_INS5_IJSC_SC_SC_EEENS5_IJSU_SU_SU_EEEEENS5_IJNS4_10UnderscoreES1D_S1D_EEEEENS5_IJNS4_13SM90_TMA_LOADES1G_EEENS5_IJNS4_14ComposedLayoutINS4_7SwizzleILi3ELi4ELi3EEENS4_18smem_ptr_flag_bitsILi8EEENSL_INS5_IJNSA_ILi8EEESF_EEENS5_IJSF_SC_EEEEEEENSL_INS5_IJNS5_IJNS5_IJSN_SC_EEENS5_IJSM_SC_EEEEEESC_NS5_IJSB_SC_EEEEEENS5_IJNS5_IJNS5_IJSS_SW_EEESV_EEESU_NS5_IJSC_SW_EEEEEEEEEEEvNS4_8identityENS5_IJNS4_23SM90_TMA_LOAD_MULTICASTES24_EEES22_vS23_EENS_8epilogue10collective18CollectiveEpilogueINS27_23Sm100TmaWarpSpecializedILi4ELi2ELi16ELb1ELb0EEEJNS5_IJNSA_ILi64EEESF_SF_EEENS5_IJNSL_IS2C_SC_EENSL_INS5_IJSR_NSA_ILi2EEEEEENS5_IJSC_S2C_EEEEEEEENS_10bfloat16_tESK_S2K_SK_NS27_6fusion15FusionCallbacksIS2B_NS2L_17LinearCombinationIS2K_fS2K_fLNS_15FloatRoundStyleE2EEES2D_S2J_JEEENS4_5SM1004TMEM4LOAD26SM100_TMEM_LOAD_32dp32b16xES1G_NS1I_INS1J_ILi1ELi4ELi3EEENS1L_ILi16EEENSL_INS5_IJS1N_SR_EEENS5_IJSR_SC_EEEEEEENS4_39AutoVectorizingCopyWithAssumedAlignmentILi128EEENS4_14SM90_TMA_STOREES30_S32_S32_EEEvvEEEEvNT_6ParamsE,"aw",@nobits
	.sectionflags	@""
	.align	16
	.zero		1024


//--------------------- .nv.shared.reserved.0     --------------------------
	.section	.nv.shared.reserved.0,"aw",@nobits
	.weak		__nv_reservedSMEM_offset_0_alias
	.size		__nv_reservedSMEM_offset_0_alias, 0, 64
	.other		__nv_reservedSMEM_offset_0_alias,@"STO_CUDA_RESERVED_SHARED STV_DEFAULT"
__nv_reservedSMEM_offset_0_alias:
	.zero		0
.nv.shared.reserved.0:
	.zero		64
	.weak		__nv_reservedSMEM_tcgen05_partition
	.type		__nv_reservedSMEM_tcgen05_partition,@object
	.size		__nv_reservedSMEM_tcgen05_partition,(.L_0 - __nv_reservedSMEM_tcgen05_partition)
__nv_reservedSMEM_tcgen05_partition:
	.zero		32
.L_0:


//--------------------- .nv.global                --------------------------
	.section	.nv.global,"aw",@nobits
.nv.global:
	.type		_ZN40_INTERNAL_3c812f60_4_k_cu_7d91cf98_350524cute1_E,@object
	.size		_ZN40_INTERNAL_3c812f60_4_k_cu_7d91cf98_350524cute1_E,(_ZN40_INTERNAL_3c812f60_4_k_cu_7d91cf98_350524cuda3std3__45__cpo6cbeginE - _ZN40_INTERNAL_3c812f60_4_k_cu_7d91cf98_350524cute1_E)
_ZN40_INTERNAL_3c812f60_4_k_cu_7d91cf98_350524cute1_E:
	.zero		1
	.type		_ZN40_INTERNAL_3c812f60_4_k_cu_7d91cf98_350524cuda3std3__45__cpo6cbeginE,@object
	.size		_ZN40_INTERNAL_3c812f60_4_k_cu_7d91cf98_350524cuda3std3__45__cpo6cbeginE,(_ZN40_INTERNAL_3c812f60_4_k_cu_7d91cf98_350524cuda3std3__48in_placeE - _ZN40_INTERNAL_3c812f60_4_k_cu_7d91cf98_350524cuda3std3__45__cpo6cbeginE)
_ZN40_INTERNAL_3c812f60_4_k_cu_7d91cf98_350524cuda3std3__45__cpo6cbeginE:
	.zero		1
	.type		_ZN40_INTERNAL_3c812f60_4_k_cu_7d91cf98_350524cuda3std3__48in_placeE,@object
	.size		_ZN40_INTERNAL_3c812f60_4_k_cu_7d91cf98_350524cuda3std3__48in_placeE,(_ZN40_INTERNAL_3c812f60_4_k_cu_7d91cf98_350524cuda3std6ranges3__45__cpo9iter_moveE - _ZN40_INTERNAL_3c812f60_4_k_cu_7d91cf98_350524cuda3std3__48in_placeE)
_ZN40_INTERNAL_3c812f60_4_k_cu_7d91cf98_350524cuda3std3__48in_placeE:
	.zero		1
	.type		_ZN40_INTERNAL_3c812f60_4_k_cu_7d91cf98_350524cuda3std6ranges3__45__cpo9iter_moveE,@object
	.size		_ZN40_INTERNAL_3c812f60_4_k_cu_7d91cf98_350524cuda3std6ranges3__45__cpo9iter_moveE,(_ZN40_INTERNAL_3c812f60_4_k_cu_7d91cf98_350524cuda3std3__45__cpo5beginE - _ZN40_INTERNAL_3c812f60_4_k_cu_7d91cf98_350524cuda3std6ranges3__45__cpo9iter_moveE)
_ZN40_INTERNAL_3c812f60_4_k_cu_7d91cf98_350524cuda3std6ranges3__45__cpo9iter_moveE:
	.zero		1
	.type		_ZN40_INTERNAL_3c812f60_4_k_cu_7d91cf98_350524cuda3std3__45__cpo5beginE,@object
	.size		_ZN40_INTERNAL_3c812f60_4_k_cu_7d91cf98_350524cuda3std3__45__cpo5beginE,(_ZN40_INTERNAL_3c812f60_4_k_cu_7d91cf98_350524cuda3std3__442_GLOBAL__N__3c812f60_4_k_cu_7d91cf98_350526ignoreE - _ZN40_INTERNAL_3c812f60_4_k_cu_7d91cf98_350524cuda3std3__45__cpo5beginE)
_ZN40_INTERNAL_3c812f60_4_k_cu_7d91cf98_350524cuda3std3__45__cpo5beginE:
	.zero		1
	.type		_ZN40_INTERNAL_3c812f60_4_k_cu_7d91cf98_350524cuda3std3__442_GLOBAL__N__3c812f60_4_k_cu_7d91cf98_350526ignoreE,@object
	.size		_ZN40_INTERNAL_3c812f60_4_k_cu_7d91cf98_350524cuda3std3__442_GLOBAL__N__3c812f60_4_k_cu_7d91cf98_350526ignoreE,(_ZN40_INTERNAL_3c812f60_4_k_cu_7d91cf98_350524cute7productE - _ZN40_INTERNAL_3c812f60_4_k_cu_7d91cf98_350524cuda3std3__442_GLOBAL__N__3c812f60_4_k_cu_7d91cf98_350526ignoreE)
_ZN40_INTERNAL_3c812f60_4_k_cu_7d91cf98_350524cuda3std3__442_GLOBAL__N__3c812f60_4_k_cu_7d91cf98_350526ignoreE:
	.zero		1
	.type		_ZN40_INTERNAL_3c812f60_4_k_cu_7d91cf98_350524cute7productE,@object
	.size		_ZN40_INTERNAL_3c812f60_4_k_cu_7d91cf98_350524cute7productE,(_ZN40_INTERNAL_3c812f60_4_k_cu_7d91cf98_350524cuda3std3__45__cpo3endE - _ZN40_INTERNAL_3c812f60_4_k_cu_7d91cf98_350524cute7productE)
_ZN40_INTERNAL_3c812f60_4_k_cu_7d91cf98_350524cute7productE:
	.zero		1
	.type		_ZN40_INTERNAL_3c812f60_4_k_cu_7d91cf98_350524cuda3std3__45__cpo3endE,@object
	.size		_ZN40_INTERNAL_3c812f60_4_k_cu_7d91cf98_350524cuda3std3__45__cpo3endE,(_ZN40_INTERNAL_3c812f60_4_k_cu_7d91cf98_350524cuda3std3__419piecewise_constructE - _ZN40_INTERNAL_3c812f60_4_k_cu_7d91cf98_350524cuda3std3__45__cpo3endE)
_ZN40_INTERNAL_3c812f60_4_k_cu_7d91cf98_350524cuda3std3__45__cpo3endE:
	.zero		1
	.type		_ZN40_INTERNAL_3c812f60_4_k_cu_7d91cf98_350524cuda3std3__419piecewise_constructE,@object
	.size		_ZN40_INTERNAL_3c812f60_4_k_cu_7d91cf98_350524cuda3std3__419piecewise_constructE,(_ZN40_INTERNAL_3c812f60_4_k_cu_7d91cf98_350524cuda3std3__45__cpo4cendE - _ZN40_INTERNAL_3c812f60_4_k_cu_7d91cf98_350524cuda3std3__419piecewise_constructE)
_ZN40_INTERNAL_3c812f60_4_k_cu_7d91cf98_350524cuda3std3__419piecewise_constructE:
	.zero		1
	.type		_ZN40_INTERNAL_3c812f60_4_k_cu_7d91cf98_350524cuda3std3__45__cpo4cendE,@object
	.size		_ZN40_INTERNAL_3c812f60_4_k_cu_7d91cf98_350524cuda3std3__45__cpo4cendE,(_ZN40_INTERNAL_3c812f60_4_k_cu_7d91cf98_350524cuda3std6ranges3__45__cpo4swapE - _ZN40_INTERNAL_3c812f60_4_k_cu_7d91cf98_350524cuda3std3__45__cpo4cendE)
_ZN40_INTERNAL_3c812f60_4_k_cu_7d91cf98_350524cuda3std3__45__cpo4cendE:
	.zero		1
	.type		_ZN40_INTERNAL_3c812f60_4_k_cu_7d91cf98_350524cuda3std6ranges3__45__cpo4swapE,@object
	.size		_ZN40_INTERNAL_3c812f60_4_k_cu_7d91cf98_350524cuda3std6ranges3__45__cpo4swapE,(.L_10 - _ZN40_INTERNAL_3c812f60_4_k_cu_7d91cf98_350524cuda3std6ranges3__45__cpo4swapE)
_ZN40_INTERNAL_3c812f60_4_k_cu_7d91cf98_350524cuda3std6ranges3__45__cpo4swapE:
	.zero		1
.L_10:


//--------------------- .nv.constant0._ZN7cutlass13device_kernelINS_4gemm6kernel13GemmUniversalIN4cute5tupleIJiiiiEEENS1_10collective13CollectiveMmaINS1_46MainloopSm100TmaUmmaWarpSpecializedBlockScaledILi6ELi2ELi2ENS5_IJNS4_1CILi4EEENSA_ILi1EEESC_EEEEENS5_IJNSA_ILi128EEESF_SF_EEENS5_IJNS_12float_e4m3_tENS_13float_ue8m0_tEEEENS5_IJNS5_IJlSC_lEEENS4_6LayoutINS5_IJNS5_IJNS5_IJNSA_ILi32EEESB_EEEiEEESO_NS5_IJSC_iEEEEEENS5_IJNS5_IJNS5_IJNSA_ILi16EEESB_EEEiEEENS5_IJNS5_IJNSA_ILi0EEESC_EEENSA_ILi512EEEEEENS5_IJSU_iEEEEEEEEEEESJ_S11_NS4_8TiledMMAINS4_8MMA_AtomIJNS4_21SM100_MMA_MXF8F6F4_SSISH_SH_fSI_Li128ELi128ELNS4_4UMMA5MajorE0ELS16_0ELNS15_7ScaleInE0ELS17_0EEEEEENSL_INS5_IJSC_SC_SC_EEENS5_IJSU_SU_SU_EEEEENS5_IJNS4_10UnderscoreES1D_S1D_EEEEENS5_IJNS4_13SM90_TMA_LOADES1G_EEENS5_IJNS4_14ComposedLayoutINS4_7SwizzleILi3ELi4ELi3EEENS4_18smem_ptr_flag_bitsILi8EEENSL_INS5_IJNSA_ILi8EEESF_EEENS5_IJSF_SC_EEEEEEENSL_INS5_IJNS5_IJNS5_IJSN_SC_EEENS5_IJSM_SC_EEEEEESC_NS5_IJSB_SC_EEEEEENS5_IJNS5_IJNS5_IJSS_SW_EEESV_EEESU_NS5_IJSC_SW_EEEEEEEEEEEvNS4_8identityENS5_IJNS4_23SM90_TMA_LOAD_MULTICASTES24_EEES22_vS23_EENS_8epilogue10collective18CollectiveEpilogueINS27_23Sm100TmaWarpSpecializedILi4ELi2ELi16ELb1ELb0EEEJNS5_IJNSA_ILi64EEESF_SF_EEENS5_IJNSL_IS2C_SC_EENSL_INS5_IJSR_NSA_ILi2EEEEEENS5_IJSC_S2C_EEEEEEEENS_10bfloat16_tESK_S2K_SK_NS27_6fusion15FusionCallbacksIS2B_NS2L_17LinearCombinationIS2K_fS2K_fLNS_15FloatRoundStyleE2EEES2D_S2J_JEEENS4_5SM1004TMEM4LOAD26SM100_TMEM_LOAD_32dp32b16xES1G_NS1I_INS1J_ILi1ELi4ELi3EEENS1L_ILi16EEENSL_INS5_IJS1N_SR_EEENS5_IJSR_SC_EEEEEEENS4_39AutoVectorizingCopyWithAssumedAlignmentILi128EEENS4_14SM90_TMA_STOREES30_S32_S32_EEEvvEEEEvNT_6ParamsE --------------------------
	.section	.nv.constant0._ZN7cutlass13device_kernelINS_4gemm6kernel13GemmUniversalIN4cute5tupleIJiiiiEEENS1_10collective13CollectiveMmaINS1_46MainloopSm100TmaUmmaWarpSpecializedBlockScaledILi6ELi2ELi2ENS5_IJNS4_1CILi4EEENSA_ILi1EEESC_EEEEENS5_IJNSA_ILi128EEESF_SF_EEENS5_IJNS_12float_e4m3_tENS_13float_ue8m0_tEEEENS5_IJNS5_IJlSC_lEEENS4_6LayoutINS5_IJNS5_IJNS5_IJNSA_ILi32EEESB_EEEiEEESO_NS5_IJSC_iEEEEEENS5_IJNS5_IJNS5_IJNSA_ILi16EEESB_EEEiEEENS5_IJNS5_IJNSA_ILi0EEESC_EEENSA_ILi512EEEEEENS5_IJSU_iEEEEEEEEEEESJ_S11_NS4_8TiledMMAINS4_8MMA_AtomIJNS4_21SM100_MMA_MXF8F6F4_SSISH_SH_fSI_Li128ELi128ELNS4_4UMMA5MajorE0ELS16_0ELNS15_7ScaleInE0ELS17_0EEEEEENSL_INS5_IJSC_SC_SC_EEENS5_IJSU_SU_SU_EEEEENS5_IJNS4_10UnderscoreES1D_S1D_EEEEENS5_IJNS4_13SM90_TMA_LOADES1G_EEENS5_IJNS4_14ComposedLayoutINS4_7SwizzleILi3ELi4ELi3EEENS4_18smem_ptr_flag_bitsILi8EEENSL_INS5_IJNSA_ILi8EEESF_EEENS5_IJSF_SC_EEEEEEENSL_INS5_IJNS5_IJNS5_IJSN_SC_EEENS5_IJSM_SC_EEEEEESC_NS5_IJSB_SC_EEEEEENS5_IJNS5_IJNS5_IJSS_SW_EEESV_EEESU_NS5_IJSC_SW_EEEEEEEEEEEvNS4_8identityENS5_IJNS4_23SM90_TMA_LOAD_MULTICASTES24_EEES22_vS23_EENS_8epilogue10collective18CollectiveEpilogueINS27_23Sm100TmaWarpSpecializedILi4ELi2ELi16ELb1ELb0EEEJNS5_IJNSA_ILi64EEESF_SF_EEENS5_IJNSL_IS2C_SC_EENSL_INS5_IJSR_NSA_ILi2EEEEEENS5_IJSC_S2C_EEEEEEEENS_10bfloat16_tESK_S2K_SK_NS27_6fusion15FusionCallbacksIS2B_NS2L_17LinearCombinationIS2K_fS2K_fLNS_15FloatRoundStyleE2EEES2D_S2J_JEEENS4_5SM1004TMEM4LOAD26SM100_TMEM_LOAD_32dp32b16xES1G_NS1I_INS1J_ILi1ELi4ELi3EEENS1L_ILi16EEENSL_INS5_IJS1N_SR_EEENS5_IJSR_SC_EEEEEEENS4_39AutoVectorizingCopyWithAssumedAlignmentILi128EEENS4_14SM90_TMA_STOREES30_S32_S32_EEEvvEEEEvNT_6ParamsE,"a",@progbits
	.sectionflags	@""
	.align	4
.nv.constant0._ZN7cutlass13device_kernelINS_4gemm6kernel13GemmUniversalIN4cute5tupleIJiiiiEEENS1_10collective13CollectiveMmaINS1_46MainloopSm100TmaUmmaWarpSpecializedBlockScaledILi6ELi2ELi2ENS5_IJNS4_1CILi4EEENSA_ILi1EEESC_EEEEENS5_IJNSA_ILi128EEESF_SF_EEENS5_IJNS_12float_e4m3_tENS_13float_ue8m0_tEEEENS5_IJNS5_IJlSC_lEEENS4_6LayoutINS5_IJNS5_IJNS5_IJNSA_ILi32EEESB_EEEiEEESO_NS5_IJSC_iEEEEEENS5_IJNS5_IJNS5_IJNSA_ILi16EEESB_EEEiEEENS5_IJNS5_IJNSA_ILi0EEESC_EEENSA_ILi512EEEEEENS5_IJSU_iEEEEEEEEEEESJ_S11_NS4_8TiledMMAINS4_8MMA_AtomIJNS4_21SM100_MMA_MXF8F6F4_SSISH_SH_fSI_Li128ELi128ELNS4_4UMMA5MajorE0ELS16_0ELNS15_7ScaleInE0ELS17_0EEEEEENSL_INS5_IJSC_SC_SC_EEENS5_IJSU_SU_SU_EEEEENS5_IJNS4_10UnderscoreES1D_S1D_EEEEENS5_IJNS4_13SM90_TMA_LOADES1G_EEENS5_IJNS4_14ComposedLayoutINS4_7SwizzleILi3ELi4ELi3EEENS4_18smem_ptr_flag_bitsILi8EEENSL_INS5_IJNSA_ILi8EEESF_EEENS5_IJSF_SC_EEEEEEENSL_INS5_IJNS5_IJNS5_IJSN_SC_EEENS5_IJSM_SC_EEEEEESC_NS5_IJSB_SC_EEEEEENS5_IJNS5_IJNS5_IJSS_SW_EEESV_EEESU_NS5_IJSC_SW_EEEEEEEEEEEvNS4_8identityENS5_IJNS4_23SM90_TMA_LOAD_MULTICASTES24_EEES22_vS23_EENS_8epilogue10collective18CollectiveEpilogueINS27_23Sm100TmaWarpSpecializedILi4ELi2ELi16ELb1ELb0EEEJNS5_IJNSA_ILi64EEESF_SF_EEENS5_IJNSL_IS2C_SC_EENSL_INS5_IJSR_NSA_ILi2EEEEEENS5_IJSC_S2C_EEEEEEEENS_10bfloat16_tESK_S2K_SK_NS27_6fusion15FusionCallbacksIS2B_NS2L_17LinearCombinationIS2K_fS2K_fLNS_15FloatRoundStyleE2EEES2D_S2J_JEEENS4_5SM1004TMEM4LOAD26SM100_TMEM_LOAD_32dp32b16xES1G_NS1I_INS1J_ILi1ELi4ELi3EEENS1L_ILi16EEENSL_INS5_IJS1N_SR_EEENS5_IJSR_SC_EEEEEEENS4_39AutoVectorizingCopyWithAssumedAlignmentILi128EEENS4_14SM90_TMA_STOREES30_S32_S32_EEEvvEEEEvNT_6ParamsE:
	.zero		3968


//--------------------- SYMBOLS --------------------------

	.type		.nv.reservedSmem.offset0,@object
	.size		.nv.reservedSmem.offset0,0x4
	.type		.nv.reservedSmem.cap,@object
	.size		.nv.reservedSmem.cap,0x4
	.type		__assertfail,@function
